//
// Generated by NVIDIA NVVM Compiler
//
// Compiler Build ID: CL-36424714
// Cuda compilation tools, release 13.0, V13.0.88
// Based on NVVM 20.0.0
//

.version 9.0
.target sm_100
.address_size 64

	// .globl	_Z11flashKernelP7__half2S0_S0_S0_S0_ii
// _ZZ11flashKernelP7__half2S0_S0_S0_S0_iiE2sK has been demoted
// _ZZ11flashKernelP7__half2S0_S0_S0_S0_iiE2sV has been demoted

.visible .entry _Z11flashKernelP7__half2S0_S0_S0_S0_ii(
	.param .u64 .ptr .align 1 _Z11flashKernelP7__half2S0_S0_S0_S0_ii_param_0,
	.param .u64 .ptr .align 1 _Z11flashKernelP7__half2S0_S0_S0_S0_ii_param_1,
	.param .u64 .ptr .align 1 _Z11flashKernelP7__half2S0_S0_S0_S0_ii_param_2,
	.param .u64 .ptr .align 1 _Z11flashKernelP7__half2S0_S0_S0_S0_ii_param_3,
	.param .u64 .ptr .align 1 _Z11flashKernelP7__half2S0_S0_S0_S0_ii_param_4,
	.param .u32 _Z11flashKernelP7__half2S0_S0_S0_S0_ii_param_5,
	.param .u32 _Z11flashKernelP7__half2S0_S0_S0_S0_ii_param_6
)
.maxnreg 255
{
	.reg .pred 	%p<303>;
	.reg .b16 	%rs<2481>;
	.reg .b32 	%r<3051>;
	.reg .b32 	%f<953>;
	.reg .b64 	%rd<69>;
	// demoted variable
	.shared .align 4 .b8 _ZZ11flashKernelP7__half2S0_S0_S0_S0_iiE2sK[24576];
	// demoted variable
	.shared .align 4 .b8 _ZZ11flashKernelP7__half2S0_S0_S0_S0_iiE2sV[24576];
	ld.param.u64 	%rd23, [_Z11flashKernelP7__half2S0_S0_S0_S0_ii_param_0];
	ld.param.u64 	%rd24, [_Z11flashKernelP7__half2S0_S0_S0_S0_ii_param_1];
	ld.param.u64 	%rd25, [_Z11flashKernelP7__half2S0_S0_S0_S0_ii_param_2];
	ld.param.u64 	%rd26, [_Z11flashKernelP7__half2S0_S0_S0_S0_ii_param_3];
	ld.param.u64 	%rd27, [_Z11flashKernelP7__half2S0_S0_S0_S0_ii_param_4];
	ld.param.u32 	%r825, [_Z11flashKernelP7__half2S0_S0_S0_S0_ii_param_5];
	ld.param.u32 	%r826, [_Z11flashKernelP7__half2S0_S0_S0_S0_ii_param_6];
	cvta.to.global.u64 	%rd1, %rd26;
	cvta.to.global.u64 	%rd2, %rd27;
	mov.u32 	%r828, %ctaid.x;
	shl.b32 	%r1, %r828, 9;
	sub.s32 	%r2, %r825, %r1;
	min.s32 	%r3, %r2, 512;
	mov.u32 	%r4, %tid.y;
	shl.b32 	%r829, %r4, 5;
	mov.u32 	%r5, %tid.x;
	add.s32 	%r6, %r829, %r5;
	setp.lt.s32 	%p1, %r2, 1;
	@%p1 bra 	$L__BB0_8;
	mov.u32 	%r832, %ntid.x;
	mov.u32 	%r833, %ntid.y;
	mul.lo.s32 	%r834, %r832, %r833;
	mov.u32 	%r835, %ntid.z;
	mul.lo.s32 	%r836, %r834, %r835;
	mov.u32 	%r837, %tid.z;
	mad.lo.s32 	%r838, %r837, %r833, %r4;
	mad.lo.s32 	%r839, %r838, %r832, %r5;
	cvt.u64.u32 	%rd3, %r839;
	cvt.u64.u32 	%rd4, %r836;
	mov.b32 	%r2593, 0;
$L__BB0_2:
	sub.s32 	%r840, %r3, %r2593;
	min.s32 	%r72, %r840, 96;
	shl.b32 	%r841, %r72, 7;
	cvt.s64.s32 	%rd28, %r841;
	shr.u64 	%rd5, %rd28, 2;
	setp.le.u64 	%p2, %rd5, %rd3;
	@%p2 bra 	$L__BB0_5;
	add.s32 	%r842, %r1, %r2593;
	shl.b32 	%r843, %r842, 6;
	mul.wide.s32 	%rd29, %r843, 4;
	add.s64 	%rd6, %rd23, %rd29;
	mov.u64 	%rd66, %rd3;
$L__BB0_4:
	cvt.u32.u64 	%r845, %rd66;
	shl.b32 	%r846, %r845, 2;
	mov.u32 	%r847, _ZZ11flashKernelP7__half2S0_S0_S0_S0_iiE2sK;
	add.s32 	%r844, %r847, %r846;
	shl.b64 	%rd31, %rd66, 2;
	add.s64 	%rd30, %rd6, %rd31;
	// begin inline asm
	cp.async.ca.shared.global [%r844], [%rd30], 4, 4;
	// end inline asm
	add.s64 	%rd66, %rd66, %rd4;
	setp.lt.u64 	%p3, %rd66, %rd5;
	@%p3 bra 	$L__BB0_4;
$L__BB0_5:
	// begin inline asm
	cp.async.commit_group;
	// end inline asm
	// begin inline asm
	cp.async.wait_group 0;
	// end inline asm
	barrier.sync 	0;
	setp.lt.u32 	%p4, %r6, %r2593;
	sub.s32 	%r73, %r6, %r2593;
	setp.ge.s32 	%p5, %r73, %r72;
	or.pred  	%p6, %p4, %p5;
	@%p6 bra 	$L__BB0_7;
	shl.b32 	%r849, %r73, 8;
	mov.u32 	%r850, _ZZ11flashKernelP7__half2S0_S0_S0_S0_iiE2sK;
	add.s32 	%r851, %r850, %r849;
	ld.shared.u32 	%r2657, [%r851];
	ld.shared.u32 	%r2656, [%r851+4];
	ld.shared.u32 	%r2655, [%r851+8];
	ld.shared.u32 	%r2654, [%r851+12];
	ld.shared.u32 	%r2653, [%r851+16];
	ld.shared.u32 	%r2652, [%r851+20];
	ld.shared.u32 	%r2651, [%r851+24];
	ld.shared.u32 	%r2650, [%r851+28];
	ld.shared.u32 	%r2649, [%r851+32];
	ld.shared.u32 	%r2648, [%r851+36];
	ld.shared.u32 	%r2647, [%r851+40];
	ld.shared.u32 	%r2646, [%r851+44];
	ld.shared.u32 	%r2645, [%r851+48];
	ld.shared.u32 	%r2644, [%r851+52];
	ld.shared.u32 	%r2643, [%r851+56];
	ld.shared.u32 	%r2642, [%r851+60];
	ld.shared.u32 	%r2641, [%r851+64];
	ld.shared.u32 	%r2640, [%r851+68];
	ld.shared.u32 	%r2639, [%r851+72];
	ld.shared.u32 	%r2638, [%r851+76];
	ld.shared.u32 	%r2637, [%r851+80];
	ld.shared.u32 	%r2636, [%r851+84];
	ld.shared.u32 	%r2635, [%r851+88];
	ld.shared.u32 	%r2634, [%r851+92];
	ld.shared.u32 	%r2633, [%r851+96];
	ld.shared.u32 	%r2632, [%r851+100];
	ld.shared.u32 	%r2631, [%r851+104];
	ld.shared.u32 	%r2630, [%r851+108];
	ld.shared.u32 	%r2629, [%r851+112];
	ld.shared.u32 	%r2628, [%r851+116];
	ld.shared.u32 	%r2627, [%r851+120];
	ld.shared.u32 	%r2626, [%r851+124];
	ld.shared.u32 	%r2625, [%r851+128];
	ld.shared.u32 	%r2624, [%r851+132];
	ld.shared.u32 	%r2623, [%r851+136];
	ld.shared.u32 	%r2622, [%r851+140];
	ld.shared.u32 	%r2621, [%r851+144];
	ld.shared.u32 	%r2620, [%r851+148];
	ld.shared.u32 	%r2619, [%r851+152];
	ld.shared.u32 	%r2618, [%r851+156];
	ld.shared.u32 	%r2617, [%r851+160];
	ld.shared.u32 	%r2616, [%r851+164];
	ld.shared.u32 	%r2615, [%r851+168];
	ld.shared.u32 	%r2614, [%r851+172];
	ld.shared.u32 	%r2613, [%r851+176];
	ld.shared.u32 	%r2612, [%r851+180];
	ld.shared.u32 	%r2611, [%r851+184];
	ld.shared.u32 	%r2610, [%r851+188];
	ld.shared.u32 	%r2609, [%r851+192];
	ld.shared.u32 	%r2608, [%r851+196];
	ld.shared.u32 	%r2607, [%r851+200];
	ld.shared.u32 	%r2606, [%r851+204];
	ld.shared.u32 	%r2605, [%r851+208];
	ld.shared.u32 	%r2604, [%r851+212];
	ld.shared.u32 	%r2603, [%r851+216];
	ld.shared.u32 	%r2602, [%r851+220];
	ld.shared.u32 	%r2601, [%r851+224];
	ld.shared.u32 	%r2600, [%r851+228];
	ld.shared.u32 	%r2599, [%r851+232];
	ld.shared.u32 	%r2598, [%r851+236];
	ld.shared.u32 	%r2597, [%r851+240];
	ld.shared.u32 	%r2596, [%r851+244];
	ld.shared.u32 	%r2595, [%r851+248];
	ld.shared.u32 	%r2594, [%r851+252];
$L__BB0_7:
	barrier.sync 	0;
	add.s32 	%r2593, %r2593, 96;
	setp.lt.s32 	%p7, %r2593, %r3;
	@%p7 bra 	$L__BB0_2;
$L__BB0_8:
	add.s32 	%r853, %r826, -1;
	mov.u32 	%r267, %nctaid.y;
	div.u32 	%r854, %r853, %r267;
	add.s32 	%r855, %r854, 1;
	mov.u32 	%r268, %ctaid.y;
	mad.lo.s32 	%r269, %r268, %r854, %r268;
	sub.s32 	%r856, %r826, %r269;
	min.s32 	%r270, %r855, %r856;
	setp.eq.s32 	%p8, %r270, 0;
	mov.b32 	%r2853, 0;
	mov.u32 	%r2854, %r2853;
	mov.u32 	%r2855, %r2853;
	mov.u32 	%r2856, %r2853;
	mov.u32 	%r2857, %r2853;
	mov.u32 	%r2858, %r2853;
	mov.u32 	%r2859, %r2853;
	mov.u32 	%r2860, %r2853;
	mov.u32 	%r2861, %r2853;
	mov.u32 	%r2862, %r2853;
	mov.u32 	%r2863, %r2853;
	mov.u32 	%r2864, %r2853;
	mov.u32 	%r2865, %r2853;
	mov.u32 	%r2866, %r2853;
	mov.u32 	%r2867, %r2853;
	mov.u32 	%r2868, %r2853;
	mov.u32 	%r2869, %r2853;
	mov.u32 	%r2870, %r2853;
	mov.u32 	%r2871, %r2853;
	mov.u32 	%r2872, %r2853;
	mov.u32 	%r2873, %r2853;
	mov.u32 	%r2874, %r2853;
	mov.u32 	%r2875, %r2853;
	mov.u32 	%r2876, %r2853;
	mov.u32 	%r2877, %r2853;
	mov.u32 	%r2878, %r2853;
	mov.u32 	%r2879, %r2853;
	mov.u32 	%r2880, %r2853;
	mov.u32 	%r2881, %r2853;
	mov.u32 	%r2882, %r2853;
	mov.u32 	%r2883, %r2853;
	mov.u32 	%r2884, %r2853;
	mov.u32 	%r2885, %r2853;
	mov.u32 	%r2886, %r2853;
	mov.u32 	%r2887, %r2853;
	mov.u32 	%r2888, %r2853;
	mov.u32 	%r2889, %r2853;
	mov.u32 	%r2890, %r2853;
	mov.u32 	%r2891, %r2853;
	mov.u32 	%r2892, %r2853;
	mov.u32 	%r2893, %r2853;
	mov.u32 	%r2894, %r2853;
	mov.u32 	%r2895, %r2853;
	mov.u32 	%r2896, %r2853;
	mov.u32 	%r2897, %r2853;
	mov.u32 	%r2898, %r2853;
	mov.u32 	%r2899, %r2853;
	mov.u32 	%r2900, %r2853;
	mov.u32 	%r2901, %r2853;
	mov.u32 	%r2902, %r2853;
	mov.u32 	%r2903, %r2853;
	mov.u32 	%r2904, %r2853;
	mov.u32 	%r2905, %r2853;
	mov.u32 	%r2906, %r2853;
	mov.u32 	%r2907, %r2853;
	mov.u32 	%r2908, %r2853;
	mov.u32 	%r2909, %r2853;
	mov.u32 	%r2910, %r2853;
	mov.u32 	%r2911, %r2853;
	mov.u32 	%r2912, %r2853;
	mov.u32 	%r2913, %r2853;
	mov.u32 	%r2914, %r2853;
	mov.u32 	%r2915, %r2853;
	mov.u32 	%r2916, %r2853;
	@%p8 bra 	$L__BB0_25;
	mov.u32 	%r858, %ntid.x;
	mov.u32 	%r859, %ntid.y;
	mul.lo.s32 	%r860, %r858, %r859;
	mov.u32 	%r861, %ntid.z;
	mul.lo.s32 	%r862, %r860, %r861;
	mov.u32 	%r863, %tid.z;
	mad.lo.s32 	%r864, %r863, %r859, %r4;
	mad.lo.s32 	%r865, %r864, %r858, %r5;
	cvt.u64.u32 	%rd9, %r865;
	cvt.u64.u32 	%rd10, %r862;
	mov.b32 	%r2853, 0;
	mov.u32 	%r2786, %r270;
	mov.u32 	%r2787, %r2853;
$L__BB0_10:
	cvt.u32.u64 	%r337, %rd9;
	sub.s32 	%r338, %r270, %r2787;
	min.u32 	%r866, %r338, 96;
	add.s32 	%r867, %r2787, %r269;
	shl.b32 	%r339, %r867, 6;
	shl.b32 	%r868, %r866, 5;
	cvt.u64.u32 	%rd11, %r868;
	setp.ge.u32 	%p9, %r337, %r868;
	@%p9 bra 	$L__BB0_13;
	mul.wide.u32 	%rd32, %r339, 4;
	add.s64 	%rd12, %rd24, %rd32;
	mov.u64 	%rd67, %rd9;
$L__BB0_12:
	cvt.u32.u64 	%r870, %rd67;
	shl.b32 	%r871, %r870, 2;
	mov.u32 	%r872, _ZZ11flashKernelP7__half2S0_S0_S0_S0_iiE2sK;
	add.s32 	%r869, %r872, %r871;
	shl.b64 	%rd34, %rd67, 2;
	add.s64 	%rd33, %rd12, %rd34;
	// begin inline asm
	cp.async.ca.shared.global [%r869], [%rd33], 4, 4;
	// end inline asm
	add.s64 	%rd67, %rd67, %rd10;
	setp.lt.u64 	%p10, %rd67, %rd11;
	@%p10 bra 	$L__BB0_12;
$L__BB0_13:
	cvt.u32.u64 	%r873, %rd11;
	setp.ge.u32 	%p11, %r337, %r873;
	cvt.u64.u32 	%rd15, %r339;
	// begin inline asm
	cp.async.commit_group;
	// end inline asm
	@%p11 bra 	$L__BB0_16;
	shl.b64 	%rd35, %rd15, 2;
	add.s64 	%rd16, %rd25, %rd35;
	mov.u64 	%rd68, %rd9;
$L__BB0_15:
	cvt.u32.u64 	%r875, %rd68;
	shl.b32 	%r876, %r875, 2;
	mov.u32 	%r877, _ZZ11flashKernelP7__half2S0_S0_S0_S0_iiE2sV;
	add.s32 	%r874, %r877, %r876;
	shl.b64 	%rd37, %rd68, 2;
	add.s64 	%rd36, %rd16, %rd37;
	// begin inline asm
	cp.async.ca.shared.global [%r874], [%rd36], 4, 4;
	// end inline asm
	add.s64 	%rd68, %rd68, %rd10;
	setp.lt.u64 	%p12, %rd68, %rd11;
	@%p12 bra 	$L__BB0_15;
$L__BB0_16:
	setp.ge.s32 	%p13, %r6, %r3;
	// begin inline asm
	cp.async.commit_group;
	// end inline asm
	// begin inline asm
	cp.async.wait_group 0;
	// end inline asm
	barrier.sync 	0;
	setp.eq.s32 	%p14, %r338, 0;
	or.pred  	%p15, %p13, %p14;
	@%p15 bra 	$L__BB0_24;
	mov.b16 	%rs523, 0;
	// begin inline asm
	{  mov.b32 %r878, {%rs523,%rs523};}

	// end inline asm
	mov.f32 	%f271, 0f43000000;
	rsqrt.approx.f32 	%f270, %f271;
	// begin inline asm
	{  cvt.rn.f16.f32 %rs524, %f270;}

	// end inline asm
	min.u32 	%r880, %r2786, 96;
	max.u32 	%r341, %r880, 1;
	mov.b32 	%r2852, 0;
$L__BB0_18:
	shl.b32 	%r407, %r2852, 6;
	shl.b32 	%r1265, %r2852, 8;
	mov.u32 	%r1266, _ZZ11flashKernelP7__half2S0_S0_S0_S0_iiE2sK;
	add.s32 	%r1267, %r1266, %r1265;
	ld.shared.u32 	%r883, [%r1267];
	// begin inline asm
	{mul.f16x2 %r881,%r2657,%r883;
}
	// end inline asm
	// begin inline asm
	{add.f16x2 %r884,%r878,%r881;
}
	// end inline asm
	ld.shared.u32 	%r889, [%r1267+4];
	// begin inline asm
	{mul.f16x2 %r887,%r2656,%r889;
}
	// end inline asm
	// begin inline asm
	{add.f16x2 %r890,%r884,%r887;
}
	// end inline asm
	ld.shared.u32 	%r895, [%r1267+8];
	// begin inline asm
	{mul.f16x2 %r893,%r2655,%r895;
}
	// end inline asm
	// begin inline asm
	{add.f16x2 %r896,%r890,%r893;
}
	// end inline asm
	ld.shared.u32 	%r901, [%r1267+12];
	// begin inline asm
	{mul.f16x2 %r899,%r2654,%r901;
}
	// end inline asm
	// begin inline asm
	{add.f16x2 %r902,%r896,%r899;
}
	// end inline asm
	ld.shared.u32 	%r907, [%r1267+16];
	// begin inline asm
	{mul.f16x2 %r905,%r2653,%r907;
}
	// end inline asm
	// begin inline asm
	{add.f16x2 %r908,%r902,%r905;
}
	// end inline asm
	ld.shared.u32 	%r913, [%r1267+20];
	// begin inline asm
	{mul.f16x2 %r911,%r2652,%r913;
}
	// end inline asm
	// begin inline asm
	{add.f16x2 %r914,%r908,%r911;
}
	// end inline asm
	ld.shared.u32 	%r919, [%r1267+24];
	// begin inline asm
	{mul.f16x2 %r917,%r2651,%r919;
}
	// end inline asm
	// begin inline asm
	{add.f16x2 %r920,%r914,%r917;
}
	// end inline asm
	ld.shared.u32 	%r925, [%r1267+28];
	// begin inline asm
	{mul.f16x2 %r923,%r2650,%r925;
}
	// end inline asm
	// begin inline asm
	{add.f16x2 %r926,%r920,%r923;
}
	// end inline asm
	ld.shared.u32 	%r931, [%r1267+32];
	// begin inline asm
	{mul.f16x2 %r929,%r2649,%r931;
}
	// end inline asm
	// begin inline asm
	{add.f16x2 %r932,%r926,%r929;
}
	// end inline asm
	ld.shared.u32 	%r937, [%r1267+36];
	// begin inline asm
	{mul.f16x2 %r935,%r2648,%r937;
}
	// end inline asm
	// begin inline asm
	{add.f16x2 %r938,%r932,%r935;
}
	// end inline asm
	ld.shared.u32 	%r943, [%r1267+40];
	// begin inline asm
	{mul.f16x2 %r941,%r2647,%r943;
}
	// end inline asm
	// begin inline asm
	{add.f16x2 %r944,%r938,%r941;
}
	// end inline asm
	ld.shared.u32 	%r949, [%r1267+44];
	// begin inline asm
	{mul.f16x2 %r947,%r2646,%r949;
}
	// end inline asm
	// begin inline asm
	{add.f16x2 %r950,%r944,%r947;
}
	// end inline asm
	ld.shared.u32 	%r955, [%r1267+48];
	// begin inline asm
	{mul.f16x2 %r953,%r2645,%r955;
}
	// end inline asm
	// begin inline asm
	{add.f16x2 %r956,%r950,%r953;
}
	// end inline asm
	ld.shared.u32 	%r961, [%r1267+52];
	// begin inline asm
	{mul.f16x2 %r959,%r2644,%r961;
}
	// end inline asm
	// begin inline asm
	{add.f16x2 %r962,%r956,%r959;
}
	// end inline asm
	ld.shared.u32 	%r967, [%r1267+56];
	// begin inline asm
	{mul.f16x2 %r965,%r2643,%r967;
}
	// end inline asm
	// begin inline asm
	{add.f16x2 %r968,%r962,%r965;
}
	// end inline asm
	ld.shared.u32 	%r973, [%r1267+60];
	// begin inline asm
	{mul.f16x2 %r971,%r2642,%r973;
}
	// end inline asm
	// begin inline asm
	{add.f16x2 %r974,%r968,%r971;
}
	// end inline asm
	ld.shared.u32 	%r979, [%r1267+64];
	// begin inline asm
	{mul.f16x2 %r977,%r2641,%r979;
}
	// end inline asm
	// begin inline asm
	{add.f16x2 %r980,%r974,%r977;
}
	// end inline asm
	ld.shared.u32 	%r985, [%r1267+68];
	// begin inline asm
	{mul.f16x2 %r983,%r2640,%r985;
}
	// end inline asm
	// begin inline asm
	{add.f16x2 %r986,%r980,%r983;
}
	// end inline asm
	ld.shared.u32 	%r991, [%r1267+72];
	// begin inline asm
	{mul.f16x2 %r989,%r2639,%r991;
}
	// end inline asm
	// begin inline asm
	{add.f16x2 %r992,%r986,%r989;
}
	// end inline asm
	ld.shared.u32 	%r997, [%r1267+76];
	// begin inline asm
	{mul.f16x2 %r995,%r2638,%r997;
}
	// end inline asm
	// begin inline asm
	{add.f16x2 %r998,%r992,%r995;
}
	// end inline asm
	ld.shared.u32 	%r1003, [%r1267+80];
	// begin inline asm
	{mul.f16x2 %r1001,%r2637,%r1003;
}
	// end inline asm
	// begin inline asm
	{add.f16x2 %r1004,%r998,%r1001;
}
	// end inline asm
	ld.shared.u32 	%r1009, [%r1267+84];
	// begin inline asm
	{mul.f16x2 %r1007,%r2636,%r1009;
}
	// end inline asm
	// begin inline asm
	{add.f16x2 %r1010,%r1004,%r1007;
}
	// end inline asm
	ld.shared.u32 	%r1015, [%r1267+88];
	// begin inline asm
	{mul.f16x2 %r1013,%r2635,%r1015;
}
	// end inline asm
	// begin inline asm
	{add.f16x2 %r1016,%r1010,%r1013;
}
	// end inline asm
	ld.shared.u32 	%r1021, [%r1267+92];
	// begin inline asm
	{mul.f16x2 %r1019,%r2634,%r1021;
}
	// end inline asm
	// begin inline asm
	{add.f16x2 %r1022,%r1016,%r1019;
}
	// end inline asm
	ld.shared.u32 	%r1027, [%r1267+96];
	// begin inline asm
	{mul.f16x2 %r1025,%r2633,%r1027;
}
	// end inline asm
	// begin inline asm
	{add.f16x2 %r1028,%r1022,%r1025;
}
	// end inline asm
	ld.shared.u32 	%r1033, [%r1267+100];
	// begin inline asm
	{mul.f16x2 %r1031,%r2632,%r1033;
}
	// end inline asm
	// begin inline asm
	{add.f16x2 %r1034,%r1028,%r1031;
}
	// end inline asm
	ld.shared.u32 	%r1039, [%r1267+104];
	// begin inline asm
	{mul.f16x2 %r1037,%r2631,%r1039;
}
	// end inline asm
	// begin inline asm
	{add.f16x2 %r1040,%r1034,%r1037;
}
	// end inline asm
	ld.shared.u32 	%r1045, [%r1267+108];
	// begin inline asm
	{mul.f16x2 %r1043,%r2630,%r1045;
}
	// end inline asm
	// begin inline asm
	{add.f16x2 %r1046,%r1040,%r1043;
}
	// end inline asm
	ld.shared.u32 	%r1051, [%r1267+112];
	// begin inline asm
	{mul.f16x2 %r1049,%r2629,%r1051;
}
	// end inline asm
	// begin inline asm
	{add.f16x2 %r1052,%r1046,%r1049;
}
	// end inline asm
	ld.shared.u32 	%r1057, [%r1267+116];
	// begin inline asm
	{mul.f16x2 %r1055,%r2628,%r1057;
}
	// end inline asm
	// begin inline asm
	{add.f16x2 %r1058,%r1052,%r1055;
}
	// end inline asm
	ld.shared.u32 	%r1063, [%r1267+120];
	// begin inline asm
	{mul.f16x2 %r1061,%r2627,%r1063;
}
	// end inline asm
	// begin inline asm
	{add.f16x2 %r1064,%r1058,%r1061;
}
	// end inline asm
	ld.shared.u32 	%r1069, [%r1267+124];
	// begin inline asm
	{mul.f16x2 %r1067,%r2626,%r1069;
}
	// end inline asm
	// begin inline asm
	{add.f16x2 %r1070,%r1064,%r1067;
}
	// end inline asm
	ld.shared.u32 	%r1075, [%r1267+128];
	// begin inline asm
	{mul.f16x2 %r1073,%r2625,%r1075;
}
	// end inline asm
	// begin inline asm
	{add.f16x2 %r1076,%r1070,%r1073;
}
	// end inline asm
	ld.shared.u32 	%r1081, [%r1267+132];
	// begin inline asm
	{mul.f16x2 %r1079,%r2624,%r1081;
}
	// end inline asm
	// begin inline asm
	{add.f16x2 %r1082,%r1076,%r1079;
}
	// end inline asm
	ld.shared.u32 	%r1087, [%r1267+136];
	// begin inline asm
	{mul.f16x2 %r1085,%r2623,%r1087;
}
	// end inline asm
	// begin inline asm
	{add.f16x2 %r1088,%r1082,%r1085;
}
	// end inline asm
	ld.shared.u32 	%r1093, [%r1267+140];
	// begin inline asm
	{mul.f16x2 %r1091,%r2622,%r1093;
}
	// end inline asm
	// begin inline asm
	{add.f16x2 %r1094,%r1088,%r1091;
}
	// end inline asm
	ld.shared.u32 	%r1099, [%r1267+144];
	// begin inline asm
	{mul.f16x2 %r1097,%r2621,%r1099;
}
	// end inline asm
	// begin inline asm
	{add.f16x2 %r1100,%r1094,%r1097;
}
	// end inline asm
	ld.shared.u32 	%r1105, [%r1267+148];
	// begin inline asm
	{mul.f16x2 %r1103,%r2620,%r1105;
}
	// end inline asm
	// begin inline asm
	{add.f16x2 %r1106,%r1100,%r1103;
}
	// end inline asm
	ld.shared.u32 	%r1111, [%r1267+152];
	// begin inline asm
	{mul.f16x2 %r1109,%r2619,%r1111;
}
	// end inline asm
	// begin inline asm
	{add.f16x2 %r1112,%r1106,%r1109;
}
	// end inline asm
	ld.shared.u32 	%r1117, [%r1267+156];
	// begin inline asm
	{mul.f16x2 %r1115,%r2618,%r1117;
}
	// end inline asm
	// begin inline asm
	{add.f16x2 %r1118,%r1112,%r1115;
}
	// end inline asm
	ld.shared.u32 	%r1123, [%r1267+160];
	// begin inline asm
	{mul.f16x2 %r1121,%r2617,%r1123;
}
	// end inline asm
	// begin inline asm
	{add.f16x2 %r1124,%r1118,%r1121;
}
	// end inline asm
	ld.shared.u32 	%r1129, [%r1267+164];
	// begin inline asm
	{mul.f16x2 %r1127,%r2616,%r1129;
}
	// end inline asm
	// begin inline asm
	{add.f16x2 %r1130,%r1124,%r1127;
}
	// end inline asm
	ld.shared.u32 	%r1135, [%r1267+168];
	// begin inline asm
	{mul.f16x2 %r1133,%r2615,%r1135;
}
	// end inline asm
	// begin inline asm
	{add.f16x2 %r1136,%r1130,%r1133;
}
	// end inline asm
	ld.shared.u32 	%r1141, [%r1267+172];
	// begin inline asm
	{mul.f16x2 %r1139,%r2614,%r1141;
}
	// end inline asm
	// begin inline asm
	{add.f16x2 %r1142,%r1136,%r1139;
}
	// end inline asm
	ld.shared.u32 	%r1147, [%r1267+176];
	// begin inline asm
	{mul.f16x2 %r1145,%r2613,%r1147;
}
	// end inline asm
	// begin inline asm
	{add.f16x2 %r1148,%r1142,%r1145;
}
	// end inline asm
	ld.shared.u32 	%r1153, [%r1267+180];
	// begin inline asm
	{mul.f16x2 %r1151,%r2612,%r1153;
}
	// end inline asm
	// begin inline asm
	{add.f16x2 %r1154,%r1148,%r1151;
}
	// end inline asm
	ld.shared.u32 	%r1159, [%r1267+184];
	// begin inline asm
	{mul.f16x2 %r1157,%r2611,%r1159;
}
	// end inline asm
	// begin inline asm
	{add.f16x2 %r1160,%r1154,%r1157;
}
	// end inline asm
	ld.shared.u32 	%r1165, [%r1267+188];
	// begin inline asm
	{mul.f16x2 %r1163,%r2610,%r1165;
}
	// end inline asm
	// begin inline asm
	{add.f16x2 %r1166,%r1160,%r1163;
}
	// end inline asm
	ld.shared.u32 	%r1171, [%r1267+192];
	// begin inline asm
	{mul.f16x2 %r1169,%r2609,%r1171;
}
	// end inline asm
	// begin inline asm
	{add.f16x2 %r1172,%r1166,%r1169;
}
	// end inline asm
	ld.shared.u32 	%r1177, [%r1267+196];
	// begin inline asm
	{mul.f16x2 %r1175,%r2608,%r1177;
}
	// end inline asm
	// begin inline asm
	{add.f16x2 %r1178,%r1172,%r1175;
}
	// end inline asm
	ld.shared.u32 	%r1183, [%r1267+200];
	// begin inline asm
	{mul.f16x2 %r1181,%r2607,%r1183;
}
	// end inline asm
	// begin inline asm
	{add.f16x2 %r1184,%r1178,%r1181;
}
	// end inline asm
	ld.shared.u32 	%r1189, [%r1267+204];
	// begin inline asm
	{mul.f16x2 %r1187,%r2606,%r1189;
}
	// end inline asm
	// begin inline asm
	{add.f16x2 %r1190,%r1184,%r1187;
}
	// end inline asm
	ld.shared.u32 	%r1195, [%r1267+208];
	// begin inline asm
	{mul.f16x2 %r1193,%r2605,%r1195;
}
	// end inline asm
	// begin inline asm
	{add.f16x2 %r1196,%r1190,%r1193;
}
	// end inline asm
	ld.shared.u32 	%r1201, [%r1267+212];
	// begin inline asm
	{mul.f16x2 %r1199,%r2604,%r1201;
}
	// end inline asm
	// begin inline asm
	{add.f16x2 %r1202,%r1196,%r1199;
}
	// end inline asm
	ld.shared.u32 	%r1207, [%r1267+216];
	// begin inline asm
	{mul.f16x2 %r1205,%r2603,%r1207;
}
	// end inline asm
	// begin inline asm
	{add.f16x2 %r1208,%r1202,%r1205;
}
	// end inline asm
	ld.shared.u32 	%r1213, [%r1267+220];
	// begin inline asm
	{mul.f16x2 %r1211,%r2602,%r1213;
}
	// end inline asm
	// begin inline asm
	{add.f16x2 %r1214,%r1208,%r1211;
}
	// end inline asm
	ld.shared.u32 	%r1219, [%r1267+224];
	// begin inline asm
	{mul.f16x2 %r1217,%r2601,%r1219;
}
	// end inline asm
	// begin inline asm
	{add.f16x2 %r1220,%r1214,%r1217;
}
	// end inline asm
	ld.shared.u32 	%r1225, [%r1267+228];
	// begin inline asm
	{mul.f16x2 %r1223,%r2600,%r1225;
}
	// end inline asm
	// begin inline asm
	{add.f16x2 %r1226,%r1220,%r1223;
}
	// end inline asm
	ld.shared.u32 	%r1231, [%r1267+232];
	// begin inline asm
	{mul.f16x2 %r1229,%r2599,%r1231;
}
	// end inline asm
	// begin inline asm
	{add.f16x2 %r1232,%r1226,%r1229;
}
	// end inline asm
	ld.shared.u32 	%r1237, [%r1267+236];
	// begin inline asm
	{mul.f16x2 %r1235,%r2598,%r1237;
}
	// end inline asm
	// begin inline asm
	{add.f16x2 %r1238,%r1232,%r1235;
}
	// end inline asm
	ld.shared.u32 	%r1243, [%r1267+240];
	// begin inline asm
	{mul.f16x2 %r1241,%r2597,%r1243;
}
	// end inline asm
	// begin inline asm
	{add.f16x2 %r1244,%r1238,%r1241;
}
	// end inline asm
	ld.shared.u32 	%r1249, [%r1267+244];
	// begin inline asm
	{mul.f16x2 %r1247,%r2596,%r1249;
}
	// end inline asm
	// begin inline asm
	{add.f16x2 %r1250,%r1244,%r1247;
}
	// end inline asm
	ld.shared.u32 	%r1255, [%r1267+248];
	// begin inline asm
	{mul.f16x2 %r1253,%r2595,%r1255;
}
	// end inline asm
	// begin inline asm
	{add.f16x2 %r1256,%r1250,%r1253;
}
	// end inline asm
	ld.shared.u32 	%r1261, [%r1267+252];
	// begin inline asm
	{mul.f16x2 %r1259,%r2594,%r1261;
}
	// end inline asm
	// begin inline asm
	{add.f16x2 %r1262,%r1256,%r1259;
}
	// end inline asm
	mov.b32 	{%rs526, %rs527}, %r1262;
	// begin inline asm
	{add.f16 %rs525,%rs526,%rs527;
}
	// end inline asm
	// begin inline asm
	{mul.f16 %rs528,%rs525,%rs524;
}
	// end inline asm
	neg.s32 	%r1268, %r2852;
	setp.ne.s32 	%p16, %r2787, %r1268;
	@%p16 bra 	$L__BB0_20;
	shl.b32 	%r2241, %r407, 2;
	mov.u32 	%r2242, _ZZ11flashKernelP7__half2S0_S0_S0_S0_iiE2sV;
	add.s32 	%r2243, %r2242, %r2241;
	ld.shared.u32 	%r2051, [%r2243];
	// begin inline asm
	{add.f16x2 %r2916,%r2916,%r2051;
}
	// end inline asm
	ld.shared.u32 	%r2054, [%r2243+4];
	// begin inline asm
	{add.f16x2 %r2915,%r2915,%r2054;
}
	// end inline asm
	ld.shared.u32 	%r2057, [%r2243+8];
	// begin inline asm
	{add.f16x2 %r2914,%r2914,%r2057;
}
	// end inline asm
	ld.shared.u32 	%r2060, [%r2243+12];
	// begin inline asm
	{add.f16x2 %r2913,%r2913,%r2060;
}
	// end inline asm
	ld.shared.u32 	%r2063, [%r2243+16];
	// begin inline asm
	{add.f16x2 %r2912,%r2912,%r2063;
}
	// end inline asm
	ld.shared.u32 	%r2066, [%r2243+20];
	// begin inline asm
	{add.f16x2 %r2911,%r2911,%r2066;
}
	// end inline asm
	ld.shared.u32 	%r2069, [%r2243+24];
	// begin inline asm
	{add.f16x2 %r2910,%r2910,%r2069;
}
	// end inline asm
	ld.shared.u32 	%r2072, [%r2243+28];
	// begin inline asm
	{add.f16x2 %r2909,%r2909,%r2072;
}
	// end inline asm
	ld.shared.u32 	%r2075, [%r2243+32];
	// begin inline asm
	{add.f16x2 %r2908,%r2908,%r2075;
}
	// end inline asm
	ld.shared.u32 	%r2078, [%r2243+36];
	// begin inline asm
	{add.f16x2 %r2907,%r2907,%r2078;
}
	// end inline asm
	ld.shared.u32 	%r2081, [%r2243+40];
	// begin inline asm
	{add.f16x2 %r2906,%r2906,%r2081;
}
	// end inline asm
	ld.shared.u32 	%r2084, [%r2243+44];
	// begin inline asm
	{add.f16x2 %r2905,%r2905,%r2084;
}
	// end inline asm
	ld.shared.u32 	%r2087, [%r2243+48];
	// begin inline asm
	{add.f16x2 %r2904,%r2904,%r2087;
}
	// end inline asm
	ld.shared.u32 	%r2090, [%r2243+52];
	// begin inline asm
	{add.f16x2 %r2903,%r2903,%r2090;
}
	// end inline asm
	ld.shared.u32 	%r2093, [%r2243+56];
	// begin inline asm
	{add.f16x2 %r2902,%r2902,%r2093;
}
	// end inline asm
	ld.shared.u32 	%r2096, [%r2243+60];
	// begin inline asm
	{add.f16x2 %r2901,%r2901,%r2096;
}
	// end inline asm
	ld.shared.u32 	%r2099, [%r2243+64];
	// begin inline asm
	{add.f16x2 %r2900,%r2900,%r2099;
}
	// end inline asm
	ld.shared.u32 	%r2102, [%r2243+68];
	// begin inline asm
	{add.f16x2 %r2899,%r2899,%r2102;
}
	// end inline asm
	ld.shared.u32 	%r2105, [%r2243+72];
	// begin inline asm
	{add.f16x2 %r2898,%r2898,%r2105;
}
	// end inline asm
	ld.shared.u32 	%r2108, [%r2243+76];
	// begin inline asm
	{add.f16x2 %r2897,%r2897,%r2108;
}
	// end inline asm
	ld.shared.u32 	%r2111, [%r2243+80];
	// begin inline asm
	{add.f16x2 %r2896,%r2896,%r2111;
}
	// end inline asm
	ld.shared.u32 	%r2114, [%r2243+84];
	// begin inline asm
	{add.f16x2 %r2895,%r2895,%r2114;
}
	// end inline asm
	ld.shared.u32 	%r2117, [%r2243+88];
	// begin inline asm
	{add.f16x2 %r2894,%r2894,%r2117;
}
	// end inline asm
	ld.shared.u32 	%r2120, [%r2243+92];
	// begin inline asm
	{add.f16x2 %r2893,%r2893,%r2120;
}
	// end inline asm
	ld.shared.u32 	%r2123, [%r2243+96];
	// begin inline asm
	{add.f16x2 %r2892,%r2892,%r2123;
}
	// end inline asm
	ld.shared.u32 	%r2126, [%r2243+100];
	// begin inline asm
	{add.f16x2 %r2891,%r2891,%r2126;
}
	// end inline asm
	ld.shared.u32 	%r2129, [%r2243+104];
	// begin inline asm
	{add.f16x2 %r2890,%r2890,%r2129;
}
	// end inline asm
	ld.shared.u32 	%r2132, [%r2243+108];
	// begin inline asm
	{add.f16x2 %r2889,%r2889,%r2132;
}
	// end inline asm
	ld.shared.u32 	%r2135, [%r2243+112];
	// begin inline asm
	{add.f16x2 %r2888,%r2888,%r2135;
}
	// end inline asm
	ld.shared.u32 	%r2138, [%r2243+116];
	// begin inline asm
	{add.f16x2 %r2887,%r2887,%r2138;
}
	// end inline asm
	ld.shared.u32 	%r2141, [%r2243+120];
	// begin inline asm
	{add.f16x2 %r2886,%r2886,%r2141;
}
	// end inline asm
	ld.shared.u32 	%r2144, [%r2243+124];
	// begin inline asm
	{add.f16x2 %r2885,%r2885,%r2144;
}
	// end inline asm
	ld.shared.u32 	%r2147, [%r2243+128];
	// begin inline asm
	{add.f16x2 %r2884,%r2884,%r2147;
}
	// end inline asm
	ld.shared.u32 	%r2150, [%r2243+132];
	// begin inline asm
	{add.f16x2 %r2883,%r2883,%r2150;
}
	// end inline asm
	ld.shared.u32 	%r2153, [%r2243+136];
	// begin inline asm
	{add.f16x2 %r2882,%r2882,%r2153;
}
	// end inline asm
	ld.shared.u32 	%r2156, [%r2243+140];
	// begin inline asm
	{add.f16x2 %r2881,%r2881,%r2156;
}
	// end inline asm
	ld.shared.u32 	%r2159, [%r2243+144];
	// begin inline asm
	{add.f16x2 %r2880,%r2880,%r2159;
}
	// end inline asm
	ld.shared.u32 	%r2162, [%r2243+148];
	// begin inline asm
	{add.f16x2 %r2879,%r2879,%r2162;
}
	// end inline asm
	ld.shared.u32 	%r2165, [%r2243+152];
	// begin inline asm
	{add.f16x2 %r2878,%r2878,%r2165;
}
	// end inline asm
	ld.shared.u32 	%r2168, [%r2243+156];
	// begin inline asm
	{add.f16x2 %r2877,%r2877,%r2168;
}
	// end inline asm
	ld.shared.u32 	%r2171, [%r2243+160];
	// begin inline asm
	{add.f16x2 %r2876,%r2876,%r2171;
}
	// end inline asm
	ld.shared.u32 	%r2174, [%r2243+164];
	// begin inline asm
	{add.f16x2 %r2875,%r2875,%r2174;
}
	// end inline asm
	ld.shared.u32 	%r2177, [%r2243+168];
	// begin inline asm
	{add.f16x2 %r2874,%r2874,%r2177;
}
	// end inline asm
	ld.shared.u32 	%r2180, [%r2243+172];
	// begin inline asm
	{add.f16x2 %r2873,%r2873,%r2180;
}
	// end inline asm
	ld.shared.u32 	%r2183, [%r2243+176];
	// begin inline asm
	{add.f16x2 %r2872,%r2872,%r2183;
}
	// end inline asm
	ld.shared.u32 	%r2186, [%r2243+180];
	// begin inline asm
	{add.f16x2 %r2871,%r2871,%r2186;
}
	// end inline asm
	ld.shared.u32 	%r2189, [%r2243+184];
	// begin inline asm
	{add.f16x2 %r2870,%r2870,%r2189;
}
	// end inline asm
	ld.shared.u32 	%r2192, [%r2243+188];
	// begin inline asm
	{add.f16x2 %r2869,%r2869,%r2192;
}
	// end inline asm
	ld.shared.u32 	%r2195, [%r2243+192];
	// begin inline asm
	{add.f16x2 %r2868,%r2868,%r2195;
}
	// end inline asm
	ld.shared.u32 	%r2198, [%r2243+196];
	// begin inline asm
	{add.f16x2 %r2867,%r2867,%r2198;
}
	// end inline asm
	ld.shared.u32 	%r2201, [%r2243+200];
	// begin inline asm
	{add.f16x2 %r2866,%r2866,%r2201;
}
	// end inline asm
	ld.shared.u32 	%r2204, [%r2243+204];
	// begin inline asm
	{add.f16x2 %r2865,%r2865,%r2204;
}
	// end inline asm
	ld.shared.u32 	%r2207, [%r2243+208];
	// begin inline asm
	{add.f16x2 %r2864,%r2864,%r2207;
}
	// end inline asm
	ld.shared.u32 	%r2210, [%r2243+212];
	// begin inline asm
	{add.f16x2 %r2863,%r2863,%r2210;
}
	// end inline asm
	ld.shared.u32 	%r2213, [%r2243+216];
	// begin inline asm
	{add.f16x2 %r2862,%r2862,%r2213;
}
	// end inline asm
	ld.shared.u32 	%r2216, [%r2243+220];
	// begin inline asm
	{add.f16x2 %r2861,%r2861,%r2216;
}
	// end inline asm
	ld.shared.u32 	%r2219, [%r2243+224];
	// begin inline asm
	{add.f16x2 %r2860,%r2860,%r2219;
}
	// end inline asm
	ld.shared.u32 	%r2222, [%r2243+228];
	// begin inline asm
	{add.f16x2 %r2859,%r2859,%r2222;
}
	// end inline asm
	ld.shared.u32 	%r2225, [%r2243+232];
	// begin inline asm
	{add.f16x2 %r2858,%r2858,%r2225;
}
	// end inline asm
	ld.shared.u32 	%r2228, [%r2243+236];
	// begin inline asm
	{add.f16x2 %r2857,%r2857,%r2228;
}
	// end inline asm
	ld.shared.u32 	%r2231, [%r2243+240];
	// begin inline asm
	{add.f16x2 %r2856,%r2856,%r2231;
}
	// end inline asm
	ld.shared.u32 	%r2234, [%r2243+244];
	// begin inline asm
	{add.f16x2 %r2855,%r2855,%r2234;
}
	// end inline asm
	ld.shared.u32 	%r2237, [%r2243+248];
	// begin inline asm
	{add.f16x2 %r2854,%r2854,%r2237;
}
	// end inline asm
	ld.shared.u32 	%r2240, [%r2243+252];
	// begin inline asm
	{add.f16x2 %r2853,%r2853,%r2240;
}
	// end inline asm
	mov.f32 	%f950, 0f3F800000;
	mov.u16 	%rs2350, %rs528;
	bra.uni 	$L__BB0_23;
$L__BB0_20:
	// begin inline asm
	{ .reg .pred __$temp3;
  setp.lt.f16  __$temp3, %rs528, %rs2350;
  selp.u16 %rs531, 1, 0, __$temp3;}
	// end inline asm
	setp.eq.s16 	%p17, %rs531, 0;
	@%p17 bra 	$L__BB0_22;
	// begin inline asm
	{sub.f16 %rs534,%rs528,%rs2350;
}
	// end inline asm
	// begin inline asm
	{  cvt.f32.f16 %f272, %rs534;}

	// end inline asm
	fma.rn.f32 	%f275, %f272, 0f3BBB989D, 0f3F000000;
	cvt.sat.f32.f32 	%f276, %f275;
	mov.f32 	%f277, 0f4B400001;
	mov.f32 	%f278, 0f437C0000;
	fma.rm.f32 	%f279, %f276, %f278, %f277;
	add.f32 	%f280, %f279, 0fCB40007F;
	neg.f32 	%f281, %f280;
	fma.rn.f32 	%f282, %f272, 0f3FB8AA3B, %f281;
	fma.rn.f32 	%f283, %f272, 0f32A57060, %f282;
	mov.b32 	%r1654, %f279;
	shl.b32 	%r1655, %r1654, 23;
	mov.b32 	%f284, %r1655;
	ex2.approx.ftz.f32 	%f285, %f283;
	mul.f32 	%f273, %f285, %f284;
	// begin inline asm
	{  cvt.rn.f16.f32 %rs538, %f273;}

	// end inline asm
	// begin inline asm
	{  cvt.f32.f16 %f274, %rs538;}

	// end inline asm
	add.f32 	%f950, %f950, %f274;
	// begin inline asm
	{  mov.b32 %r1269, {%rs538,%rs538};}

	// end inline asm
	shl.b32 	%r1656, %r407, 2;
	mov.u32 	%r1657, _ZZ11flashKernelP7__half2S0_S0_S0_S0_iiE2sV;
	add.s32 	%r1658, %r1657, %r1656;
	ld.shared.u32 	%r1272, [%r1658];
	// begin inline asm
	{mul.f16x2 %r1270,%r1269,%r1272;
}
	// end inline asm
	// begin inline asm
	{add.f16x2 %r2916,%r2916,%r1270;
}
	// end inline asm
	ld.shared.u32 	%r1278, [%r1658+4];
	// begin inline asm
	{mul.f16x2 %r1276,%r1269,%r1278;
}
	// end inline asm
	// begin inline asm
	{add.f16x2 %r2915,%r2915,%r1276;
}
	// end inline asm
	ld.shared.u32 	%r1284, [%r1658+8];
	// begin inline asm
	{mul.f16x2 %r1282,%r1269,%r1284;
}
	// end inline asm
	// begin inline asm
	{add.f16x2 %r2914,%r2914,%r1282;
}
	// end inline asm
	ld.shared.u32 	%r1290, [%r1658+12];
	// begin inline asm
	{mul.f16x2 %r1288,%r1269,%r1290;
}
	// end inline asm
	// begin inline asm
	{add.f16x2 %r2913,%r2913,%r1288;
}
	// end inline asm
	ld.shared.u32 	%r1296, [%r1658+16];
	// begin inline asm
	{mul.f16x2 %r1294,%r1269,%r1296;
}
	// end inline asm
	// begin inline asm
	{add.f16x2 %r2912,%r2912,%r1294;
}
	// end inline asm
	ld.shared.u32 	%r1302, [%r1658+20];
	// begin inline asm
	{mul.f16x2 %r1300,%r1269,%r1302;
}
	// end inline asm
	// begin inline asm
	{add.f16x2 %r2911,%r2911,%r1300;
}
	// end inline asm
	ld.shared.u32 	%r1308, [%r1658+24];
	// begin inline asm
	{mul.f16x2 %r1306,%r1269,%r1308;
}
	// end inline asm
	// begin inline asm
	{add.f16x2 %r2910,%r2910,%r1306;
}
	// end inline asm
	ld.shared.u32 	%r1314, [%r1658+28];
	// begin inline asm
	{mul.f16x2 %r1312,%r1269,%r1314;
}
	// end inline asm
	// begin inline asm
	{add.f16x2 %r2909,%r2909,%r1312;
}
	// end inline asm
	ld.shared.u32 	%r1320, [%r1658+32];
	// begin inline asm
	{mul.f16x2 %r1318,%r1269,%r1320;
}
	// end inline asm
	// begin inline asm
	{add.f16x2 %r2908,%r2908,%r1318;
}
	// end inline asm
	ld.shared.u32 	%r1326, [%r1658+36];
	// begin inline asm
	{mul.f16x2 %r1324,%r1269,%r1326;
}
	// end inline asm
	// begin inline asm
	{add.f16x2 %r2907,%r2907,%r1324;
}
	// end inline asm
	ld.shared.u32 	%r1332, [%r1658+40];
	// begin inline asm
	{mul.f16x2 %r1330,%r1269,%r1332;
}
	// end inline asm
	// begin inline asm
	{add.f16x2 %r2906,%r2906,%r1330;
}
	// end inline asm
	ld.shared.u32 	%r1338, [%r1658+44];
	// begin inline asm
	{mul.f16x2 %r1336,%r1269,%r1338;
}
	// end inline asm
	// begin inline asm
	{add.f16x2 %r2905,%r2905,%r1336;
}
	// end inline asm
	ld.shared.u32 	%r1344, [%r1658+48];
	// begin inline asm
	{mul.f16x2 %r1342,%r1269,%r1344;
}
	// end inline asm
	// begin inline asm
	{add.f16x2 %r2904,%r2904,%r1342;
}
	// end inline asm
	ld.shared.u32 	%r1350, [%r1658+52];
	// begin inline asm
	{mul.f16x2 %r1348,%r1269,%r1350;
}
	// end inline asm
	// begin inline asm
	{add.f16x2 %r2903,%r2903,%r1348;
}
	// end inline asm
	ld.shared.u32 	%r1356, [%r1658+56];
	// begin inline asm
	{mul.f16x2 %r1354,%r1269,%r1356;
}
	// end inline asm
	// begin inline asm
	{add.f16x2 %r2902,%r2902,%r1354;
}
	// end inline asm
	ld.shared.u32 	%r1362, [%r1658+60];
	// begin inline asm
	{mul.f16x2 %r1360,%r1269,%r1362;
}
	// end inline asm
	// begin inline asm
	{add.f16x2 %r2901,%r2901,%r1360;
}
	// end inline asm
	ld.shared.u32 	%r1368, [%r1658+64];
	// begin inline asm
	{mul.f16x2 %r1366,%r1269,%r1368;
}
	// end inline asm
	// begin inline asm
	{add.f16x2 %r2900,%r2900,%r1366;
}
	// end inline asm
	ld.shared.u32 	%r1374, [%r1658+68];
	// begin inline asm
	{mul.f16x2 %r1372,%r1269,%r1374;
}
	// end inline asm
	// begin inline asm
	{add.f16x2 %r2899,%r2899,%r1372;
}
	// end inline asm
	ld.shared.u32 	%r1380, [%r1658+72];
	// begin inline asm
	{mul.f16x2 %r1378,%r1269,%r1380;
}
	// end inline asm
	// begin inline asm
	{add.f16x2 %r2898,%r2898,%r1378;
}
	// end inline asm
	ld.shared.u32 	%r1386, [%r1658+76];
	// begin inline asm
	{mul.f16x2 %r1384,%r1269,%r1386;
}
	// end inline asm
	// begin inline asm
	{add.f16x2 %r2897,%r2897,%r1384;
}
	// end inline asm
	ld.shared.u32 	%r1392, [%r1658+80];
	// begin inline asm
	{mul.f16x2 %r1390,%r1269,%r1392;
}
	// end inline asm
	// begin inline asm
	{add.f16x2 %r2896,%r2896,%r1390;
}
	// end inline asm
	ld.shared.u32 	%r1398, [%r1658+84];
	// begin inline asm
	{mul.f16x2 %r1396,%r1269,%r1398;
}
	// end inline asm
	// begin inline asm
	{add.f16x2 %r2895,%r2895,%r1396;
}
	// end inline asm
	ld.shared.u32 	%r1404, [%r1658+88];
	// begin inline asm
	{mul.f16x2 %r1402,%r1269,%r1404;
}
	// end inline asm
	// begin inline asm
	{add.f16x2 %r2894,%r2894,%r1402;
}
	// end inline asm
	ld.shared.u32 	%r1410, [%r1658+92];
	// begin inline asm
	{mul.f16x2 %r1408,%r1269,%r1410;
}
	// end inline asm
	// begin inline asm
	{add.f16x2 %r2893,%r2893,%r1408;
}
	// end inline asm
	ld.shared.u32 	%r1416, [%r1658+96];
	// begin inline asm
	{mul.f16x2 %r1414,%r1269,%r1416;
}
	// end inline asm
	// begin inline asm
	{add.f16x2 %r2892,%r2892,%r1414;
}
	// end inline asm
	ld.shared.u32 	%r1422, [%r1658+100];
	// begin inline asm
	{mul.f16x2 %r1420,%r1269,%r1422;
}
	// end inline asm
	// begin inline asm
	{add.f16x2 %r2891,%r2891,%r1420;
}
	// end inline asm
	ld.shared.u32 	%r1428, [%r1658+104];
	// begin inline asm
	{mul.f16x2 %r1426,%r1269,%r1428;
}
	// end inline asm
	// begin inline asm
	{add.f16x2 %r2890,%r2890,%r1426;
}
	// end inline asm
	ld.shared.u32 	%r1434, [%r1658+108];
	// begin inline asm
	{mul.f16x2 %r1432,%r1269,%r1434;
}
	// end inline asm
	// begin inline asm
	{add.f16x2 %r2889,%r2889,%r1432;
}
	// end inline asm
	ld.shared.u32 	%r1440, [%r1658+112];
	// begin inline asm
	{mul.f16x2 %r1438,%r1269,%r1440;
}
	// end inline asm
	// begin inline asm
	{add.f16x2 %r2888,%r2888,%r1438;
}
	// end inline asm
	ld.shared.u32 	%r1446, [%r1658+116];
	// begin inline asm
	{mul.f16x2 %r1444,%r1269,%r1446;
}
	// end inline asm
	// begin inline asm
	{add.f16x2 %r2887,%r2887,%r1444;
}
	// end inline asm
	ld.shared.u32 	%r1452, [%r1658+120];
	// begin inline asm
	{mul.f16x2 %r1450,%r1269,%r1452;
}
	// end inline asm
	// begin inline asm
	{add.f16x2 %r2886,%r2886,%r1450;
}
	// end inline asm
	ld.shared.u32 	%r1458, [%r1658+124];
	// begin inline asm
	{mul.f16x2 %r1456,%r1269,%r1458;
}
	// end inline asm
	// begin inline asm
	{add.f16x2 %r2885,%r2885,%r1456;
}
	// end inline asm
	ld.shared.u32 	%r1464, [%r1658+128];
	// begin inline asm
	{mul.f16x2 %r1462,%r1269,%r1464;
}
	// end inline asm
	// begin inline asm
	{add.f16x2 %r2884,%r2884,%r1462;
}
	// end inline asm
	ld.shared.u32 	%r1470, [%r1658+132];
	// begin inline asm
	{mul.f16x2 %r1468,%r1269,%r1470;
}
	// end inline asm
	// begin inline asm
	{add.f16x2 %r2883,%r2883,%r1468;
}
	// end inline asm
	ld.shared.u32 	%r1476, [%r1658+136];
	// begin inline asm
	{mul.f16x2 %r1474,%r1269,%r1476;
}
	// end inline asm
	// begin inline asm
	{add.f16x2 %r2882,%r2882,%r1474;
}
	// end inline asm
	ld.shared.u32 	%r1482, [%r1658+140];
	// begin inline asm
	{mul.f16x2 %r1480,%r1269,%r1482;
}
	// end inline asm
	// begin inline asm
	{add.f16x2 %r2881,%r2881,%r1480;
}
	// end inline asm
	ld.shared.u32 	%r1488, [%r1658+144];
	// begin inline asm
	{mul.f16x2 %r1486,%r1269,%r1488;
}
	// end inline asm
	// begin inline asm
	{add.f16x2 %r2880,%r2880,%r1486;
}
	// end inline asm
	ld.shared.u32 	%r1494, [%r1658+148];
	// begin inline asm
	{mul.f16x2 %r1492,%r1269,%r1494;
}
	// end inline asm
	// begin inline asm
	{add.f16x2 %r2879,%r2879,%r1492;
}
	// end inline asm
	ld.shared.u32 	%r1500, [%r1658+152];
	// begin inline asm
	{mul.f16x2 %r1498,%r1269,%r1500;
}
	// end inline asm
	// begin inline asm
	{add.f16x2 %r2878,%r2878,%r1498;
}
	// end inline asm
	ld.shared.u32 	%r1506, [%r1658+156];
	// begin inline asm
	{mul.f16x2 %r1504,%r1269,%r1506;
}
	// end inline asm
	// begin inline asm
	{add.f16x2 %r2877,%r2877,%r1504;
}
	// end inline asm
	ld.shared.u32 	%r1512, [%r1658+160];
	// begin inline asm
	{mul.f16x2 %r1510,%r1269,%r1512;
}
	// end inline asm
	// begin inline asm
	{add.f16x2 %r2876,%r2876,%r1510;
}
	// end inline asm
	ld.shared.u32 	%r1518, [%r1658+164];
	// begin inline asm
	{mul.f16x2 %r1516,%r1269,%r1518;
}
	// end inline asm
	// begin inline asm
	{add.f16x2 %r2875,%r2875,%r1516;
}
	// end inline asm
	ld.shared.u32 	%r1524, [%r1658+168];
	// begin inline asm
	{mul.f16x2 %r1522,%r1269,%r1524;
}
	// end inline asm
	// begin inline asm
	{add.f16x2 %r2874,%r2874,%r1522;
}
	// end inline asm
	ld.shared.u32 	%r1530, [%r1658+172];
	// begin inline asm
	{mul.f16x2 %r1528,%r1269,%r1530;
}
	// end inline asm
	// begin inline asm
	{add.f16x2 %r2873,%r2873,%r1528;
}
	// end inline asm
	ld.shared.u32 	%r1536, [%r1658+176];
	// begin inline asm
	{mul.f16x2 %r1534,%r1269,%r1536;
}
	// end inline asm
	// begin inline asm
	{add.f16x2 %r2872,%r2872,%r1534;
}
	// end inline asm
	ld.shared.u32 	%r1542, [%r1658+180];
	// begin inline asm
	{mul.f16x2 %r1540,%r1269,%r1542;
}
	// end inline asm
	// begin inline asm
	{add.f16x2 %r2871,%r2871,%r1540;
}
	// end inline asm
	ld.shared.u32 	%r1548, [%r1658+184];
	// begin inline asm
	{mul.f16x2 %r1546,%r1269,%r1548;
}
	// end inline asm
	// begin inline asm
	{add.f16x2 %r2870,%r2870,%r1546;
}
	// end inline asm
	ld.shared.u32 	%r1554, [%r1658+188];
	// begin inline asm
	{mul.f16x2 %r1552,%r1269,%r1554;
}
	// end inline asm
	// begin inline asm
	{add.f16x2 %r2869,%r2869,%r1552;
}
	// end inline asm
	ld.shared.u32 	%r1560, [%r1658+192];
	// begin inline asm
	{mul.f16x2 %r1558,%r1269,%r1560;
}
	// end inline asm
	// begin inline asm
	{add.f16x2 %r2868,%r2868,%r1558;
}
	// end inline asm
	ld.shared.u32 	%r1566, [%r1658+196];
	// begin inline asm
	{mul.f16x2 %r1564,%r1269,%r1566;
}
	// end inline asm
	// begin inline asm
	{add.f16x2 %r2867,%r2867,%r1564;
}
	// end inline asm
	ld.shared.u32 	%r1572, [%r1658+200];
	// begin inline asm
	{mul.f16x2 %r1570,%r1269,%r1572;
}
	// end inline asm
	// begin inline asm
	{add.f16x2 %r2866,%r2866,%r1570;
}
	// end inline asm
	ld.shared.u32 	%r1578, [%r1658+204];
	// begin inline asm
	{mul.f16x2 %r1576,%r1269,%r1578;
}
	// end inline asm
	// begin inline asm
	{add.f16x2 %r2865,%r2865,%r1576;
}
	// end inline asm
	ld.shared.u32 	%r1584, [%r1658+208];
	// begin inline asm
	{mul.f16x2 %r1582,%r1269,%r1584;
}
	// end inline asm
	// begin inline asm
	{add.f16x2 %r2864,%r2864,%r1582;
}
	// end inline asm
	ld.shared.u32 	%r1590, [%r1658+212];
	// begin inline asm
	{mul.f16x2 %r1588,%r1269,%r1590;
}
	// end inline asm
	// begin inline asm
	{add.f16x2 %r2863,%r2863,%r1588;
}
	// end inline asm
	ld.shared.u32 	%r1596, [%r1658+216];
	// begin inline asm
	{mul.f16x2 %r1594,%r1269,%r1596;
}
	// end inline asm
	// begin inline asm
	{add.f16x2 %r2862,%r2862,%r1594;
}
	// end inline asm
	ld.shared.u32 	%r1602, [%r1658+220];
	// begin inline asm
	{mul.f16x2 %r1600,%r1269,%r1602;
}
	// end inline asm
	// begin inline asm
	{add.f16x2 %r2861,%r2861,%r1600;
}
	// end inline asm
	ld.shared.u32 	%r1608, [%r1658+224];
	// begin inline asm
	{mul.f16x2 %r1606,%r1269,%r1608;
}
	// end inline asm
	// begin inline asm
	{add.f16x2 %r2860,%r2860,%r1606;
}
	// end inline asm
	ld.shared.u32 	%r1614, [%r1658+228];
	// begin inline asm
	{mul.f16x2 %r1612,%r1269,%r1614;
}
	// end inline asm
	// begin inline asm
	{add.f16x2 %r2859,%r2859,%r1612;
}
	// end inline asm
	ld.shared.u32 	%r1620, [%r1658+232];
	// begin inline asm
	{mul.f16x2 %r1618,%r1269,%r1620;
}
	// end inline asm
	// begin inline asm
	{add.f16x2 %r2858,%r2858,%r1618;
}
	// end inline asm
	ld.shared.u32 	%r1626, [%r1658+236];
	// begin inline asm
	{mul.f16x2 %r1624,%r1269,%r1626;
}
	// end inline asm
	// begin inline asm
	{add.f16x2 %r2857,%r2857,%r1624;
}
	// end inline asm
	ld.shared.u32 	%r1632, [%r1658+240];
	// begin inline asm
	{mul.f16x2 %r1630,%r1269,%r1632;
}
	// end inline asm
	// begin inline asm
	{add.f16x2 %r2856,%r2856,%r1630;
}
	// end inline asm
	ld.shared.u32 	%r1638, [%r1658+244];
	// begin inline asm
	{mul.f16x2 %r1636,%r1269,%r1638;
}
	// end inline asm
	// begin inline asm
	{add.f16x2 %r2855,%r2855,%r1636;
}
	// end inline asm
	ld.shared.u32 	%r1644, [%r1658+248];
	// begin inline asm
	{mul.f16x2 %r1642,%r1269,%r1644;
}
	// end inline asm
	// begin inline asm
	{add.f16x2 %r2854,%r2854,%r1642;
}
	// end inline asm
	ld.shared.u32 	%r1650, [%r1658+252];
	// begin inline asm
	{mul.f16x2 %r1648,%r1269,%r1650;
}
	// end inline asm
	// begin inline asm
	{add.f16x2 %r2853,%r2853,%r1648;
}
	// end inline asm
	bra.uni 	$L__BB0_23;
$L__BB0_22:
	// begin inline asm
	{sub.f16 %rs541,%rs2350,%rs528;
}
	// end inline asm
	// begin inline asm
	{  cvt.f32.f16 %f286, %rs541;}

	// end inline asm
	fma.rn.f32 	%f289, %f286, 0f3BBB989D, 0f3F000000;
	cvt.sat.f32.f32 	%f290, %f289;
	mov.f32 	%f291, 0f4B400001;
	mov.f32 	%f292, 0f437C0000;
	fma.rm.f32 	%f293, %f290, %f292, %f291;
	add.f32 	%f294, %f293, 0fCB40007F;
	neg.f32 	%f295, %f294;
	fma.rn.f32 	%f296, %f286, 0f3FB8AA3B, %f295;
	fma.rn.f32 	%f297, %f286, 0f32A57060, %f296;
	mov.b32 	%r2044, %f293;
	shl.b32 	%r2045, %r2044, 23;
	mov.b32 	%f298, %r2045;
	ex2.approx.ftz.f32 	%f299, %f297;
	mul.f32 	%f287, %f299, %f298;
	// begin inline asm
	{  cvt.rn.f16.f32 %rs545, %f287;}

	// end inline asm
	// begin inline asm
	{  cvt.f32.f16 %f288, %rs545;}

	// end inline asm
	// begin inline asm
	{  mov.b32 %r1659, {%rs545,%rs545};}

	// end inline asm
	fma.rn.f32 	%f950, %f950, %f288, 0f3F800000;
	// begin inline asm
	{mul.f16x2 %r1660,%r1659,%r2916;
}
	// end inline asm
	shl.b32 	%r2046, %r407, 2;
	mov.u32 	%r2047, _ZZ11flashKernelP7__half2S0_S0_S0_S0_iiE2sV;
	add.s32 	%r2048, %r2047, %r2046;
	ld.shared.u32 	%r1665, [%r2048];
	// begin inline asm
	{add.f16x2 %r2916,%r1660,%r1665;
}
	// end inline asm
	// begin inline asm
	{mul.f16x2 %r1666,%r1659,%r2915;
}
	// end inline asm
	ld.shared.u32 	%r1671, [%r2048+4];
	// begin inline asm
	{add.f16x2 %r2915,%r1666,%r1671;
}
	// end inline asm
	// begin inline asm
	{mul.f16x2 %r1672,%r1659,%r2914;
}
	// end inline asm
	ld.shared.u32 	%r1677, [%r2048+8];
	// begin inline asm
	{add.f16x2 %r2914,%r1672,%r1677;
}
	// end inline asm
	// begin inline asm
	{mul.f16x2 %r1678,%r1659,%r2913;
}
	// end inline asm
	ld.shared.u32 	%r1683, [%r2048+12];
	// begin inline asm
	{add.f16x2 %r2913,%r1678,%r1683;
}
	// end inline asm
	// begin inline asm
	{mul.f16x2 %r1684,%r1659,%r2912;
}
	// end inline asm
	ld.shared.u32 	%r1689, [%r2048+16];
	// begin inline asm
	{add.f16x2 %r2912,%r1684,%r1689;
}
	// end inline asm
	// begin inline asm
	{mul.f16x2 %r1690,%r1659,%r2911;
}
	// end inline asm
	ld.shared.u32 	%r1695, [%r2048+20];
	// begin inline asm
	{add.f16x2 %r2911,%r1690,%r1695;
}
	// end inline asm
	// begin inline asm
	{mul.f16x2 %r1696,%r1659,%r2910;
}
	// end inline asm
	ld.shared.u32 	%r1701, [%r2048+24];
	// begin inline asm
	{add.f16x2 %r2910,%r1696,%r1701;
}
	// end inline asm
	// begin inline asm
	{mul.f16x2 %r1702,%r1659,%r2909;
}
	// end inline asm
	ld.shared.u32 	%r1707, [%r2048+28];
	// begin inline asm
	{add.f16x2 %r2909,%r1702,%r1707;
}
	// end inline asm
	// begin inline asm
	{mul.f16x2 %r1708,%r1659,%r2908;
}
	// end inline asm
	ld.shared.u32 	%r1713, [%r2048+32];
	// begin inline asm
	{add.f16x2 %r2908,%r1708,%r1713;
}
	// end inline asm
	// begin inline asm
	{mul.f16x2 %r1714,%r1659,%r2907;
}
	// end inline asm
	ld.shared.u32 	%r1719, [%r2048+36];
	// begin inline asm
	{add.f16x2 %r2907,%r1714,%r1719;
}
	// end inline asm
	// begin inline asm
	{mul.f16x2 %r1720,%r1659,%r2906;
}
	// end inline asm
	ld.shared.u32 	%r1725, [%r2048+40];
	// begin inline asm
	{add.f16x2 %r2906,%r1720,%r1725;
}
	// end inline asm
	// begin inline asm
	{mul.f16x2 %r1726,%r1659,%r2905;
}
	// end inline asm
	ld.shared.u32 	%r1731, [%r2048+44];
	// begin inline asm
	{add.f16x2 %r2905,%r1726,%r1731;
}
	// end inline asm
	// begin inline asm
	{mul.f16x2 %r1732,%r1659,%r2904;
}
	// end inline asm
	ld.shared.u32 	%r1737, [%r2048+48];
	// begin inline asm
	{add.f16x2 %r2904,%r1732,%r1737;
}
	// end inline asm
	// begin inline asm
	{mul.f16x2 %r1738,%r1659,%r2903;
}
	// end inline asm
	ld.shared.u32 	%r1743, [%r2048+52];
	// begin inline asm
	{add.f16x2 %r2903,%r1738,%r1743;
}
	// end inline asm
	// begin inline asm
	{mul.f16x2 %r1744,%r1659,%r2902;
}
	// end inline asm
	ld.shared.u32 	%r1749, [%r2048+56];
	// begin inline asm
	{add.f16x2 %r2902,%r1744,%r1749;
}
	// end inline asm
	// begin inline asm
	{mul.f16x2 %r1750,%r1659,%r2901;
}
	// end inline asm
	ld.shared.u32 	%r1755, [%r2048+60];
	// begin inline asm
	{add.f16x2 %r2901,%r1750,%r1755;
}
	// end inline asm
	// begin inline asm
	{mul.f16x2 %r1756,%r1659,%r2900;
}
	// end inline asm
	ld.shared.u32 	%r1761, [%r2048+64];
	// begin inline asm
	{add.f16x2 %r2900,%r1756,%r1761;
}
	// end inline asm
	// begin inline asm
	{mul.f16x2 %r1762,%r1659,%r2899;
}
	// end inline asm
	ld.shared.u32 	%r1767, [%r2048+68];
	// begin inline asm
	{add.f16x2 %r2899,%r1762,%r1767;
}
	// end inline asm
	// begin inline asm
	{mul.f16x2 %r1768,%r1659,%r2898;
}
	// end inline asm
	ld.shared.u32 	%r1773, [%r2048+72];
	// begin inline asm
	{add.f16x2 %r2898,%r1768,%r1773;
}
	// end inline asm
	// begin inline asm
	{mul.f16x2 %r1774,%r1659,%r2897;
}
	// end inline asm
	ld.shared.u32 	%r1779, [%r2048+76];
	// begin inline asm
	{add.f16x2 %r2897,%r1774,%r1779;
}
	// end inline asm
	// begin inline asm
	{mul.f16x2 %r1780,%r1659,%r2896;
}
	// end inline asm
	ld.shared.u32 	%r1785, [%r2048+80];
	// begin inline asm
	{add.f16x2 %r2896,%r1780,%r1785;
}
	// end inline asm
	// begin inline asm
	{mul.f16x2 %r1786,%r1659,%r2895;
}
	// end inline asm
	ld.shared.u32 	%r1791, [%r2048+84];
	// begin inline asm
	{add.f16x2 %r2895,%r1786,%r1791;
}
	// end inline asm
	// begin inline asm
	{mul.f16x2 %r1792,%r1659,%r2894;
}
	// end inline asm
	ld.shared.u32 	%r1797, [%r2048+88];
	// begin inline asm
	{add.f16x2 %r2894,%r1792,%r1797;
}
	// end inline asm
	// begin inline asm
	{mul.f16x2 %r1798,%r1659,%r2893;
}
	// end inline asm
	ld.shared.u32 	%r1803, [%r2048+92];
	// begin inline asm
	{add.f16x2 %r2893,%r1798,%r1803;
}
	// end inline asm
	// begin inline asm
	{mul.f16x2 %r1804,%r1659,%r2892;
}
	// end inline asm
	ld.shared.u32 	%r1809, [%r2048+96];
	// begin inline asm
	{add.f16x2 %r2892,%r1804,%r1809;
}
	// end inline asm
	// begin inline asm
	{mul.f16x2 %r1810,%r1659,%r2891;
}
	// end inline asm
	ld.shared.u32 	%r1815, [%r2048+100];
	// begin inline asm
	{add.f16x2 %r2891,%r1810,%r1815;
}
	// end inline asm
	// begin inline asm
	{mul.f16x2 %r1816,%r1659,%r2890;
}
	// end inline asm
	ld.shared.u32 	%r1821, [%r2048+104];
	// begin inline asm
	{add.f16x2 %r2890,%r1816,%r1821;
}
	// end inline asm
	// begin inline asm
	{mul.f16x2 %r1822,%r1659,%r2889;
}
	// end inline asm
	ld.shared.u32 	%r1827, [%r2048+108];
	// begin inline asm
	{add.f16x2 %r2889,%r1822,%r1827;
}
	// end inline asm
	// begin inline asm
	{mul.f16x2 %r1828,%r1659,%r2888;
}
	// end inline asm
	ld.shared.u32 	%r1833, [%r2048+112];
	// begin inline asm
	{add.f16x2 %r2888,%r1828,%r1833;
}
	// end inline asm
	// begin inline asm
	{mul.f16x2 %r1834,%r1659,%r2887;
}
	// end inline asm
	ld.shared.u32 	%r1839, [%r2048+116];
	// begin inline asm
	{add.f16x2 %r2887,%r1834,%r1839;
}
	// end inline asm
	// begin inline asm
	{mul.f16x2 %r1840,%r1659,%r2886;
}
	// end inline asm
	ld.shared.u32 	%r1845, [%r2048+120];
	// begin inline asm
	{add.f16x2 %r2886,%r1840,%r1845;
}
	// end inline asm
	// begin inline asm
	{mul.f16x2 %r1846,%r1659,%r2885;
}
	// end inline asm
	ld.shared.u32 	%r1851, [%r2048+124];
	// begin inline asm
	{add.f16x2 %r2885,%r1846,%r1851;
}
	// end inline asm
	// begin inline asm
	{mul.f16x2 %r1852,%r1659,%r2884;
}
	// end inline asm
	ld.shared.u32 	%r1857, [%r2048+128];
	// begin inline asm
	{add.f16x2 %r2884,%r1852,%r1857;
}
	// end inline asm
	// begin inline asm
	{mul.f16x2 %r1858,%r1659,%r2883;
}
	// end inline asm
	ld.shared.u32 	%r1863, [%r2048+132];
	// begin inline asm
	{add.f16x2 %r2883,%r1858,%r1863;
}
	// end inline asm
	// begin inline asm
	{mul.f16x2 %r1864,%r1659,%r2882;
}
	// end inline asm
	ld.shared.u32 	%r1869, [%r2048+136];
	// begin inline asm
	{add.f16x2 %r2882,%r1864,%r1869;
}
	// end inline asm
	// begin inline asm
	{mul.f16x2 %r1870,%r1659,%r2881;
}
	// end inline asm
	ld.shared.u32 	%r1875, [%r2048+140];
	// begin inline asm
	{add.f16x2 %r2881,%r1870,%r1875;
}
	// end inline asm
	// begin inline asm
	{mul.f16x2 %r1876,%r1659,%r2880;
}
	// end inline asm
	ld.shared.u32 	%r1881, [%r2048+144];
	// begin inline asm
	{add.f16x2 %r2880,%r1876,%r1881;
}
	// end inline asm
	// begin inline asm
	{mul.f16x2 %r1882,%r1659,%r2879;
}
	// end inline asm
	ld.shared.u32 	%r1887, [%r2048+148];
	// begin inline asm
	{add.f16x2 %r2879,%r1882,%r1887;
}
	// end inline asm
	// begin inline asm
	{mul.f16x2 %r1888,%r1659,%r2878;
}
	// end inline asm
	ld.shared.u32 	%r1893, [%r2048+152];
	// begin inline asm
	{add.f16x2 %r2878,%r1888,%r1893;
}
	// end inline asm
	// begin inline asm
	{mul.f16x2 %r1894,%r1659,%r2877;
}
	// end inline asm
	ld.shared.u32 	%r1899, [%r2048+156];
	// begin inline asm
	{add.f16x2 %r2877,%r1894,%r1899;
}
	// end inline asm
	// begin inline asm
	{mul.f16x2 %r1900,%r1659,%r2876;
}
	// end inline asm
	ld.shared.u32 	%r1905, [%r2048+160];
	// begin inline asm
	{add.f16x2 %r2876,%r1900,%r1905;
}
	// end inline asm
	// begin inline asm
	{mul.f16x2 %r1906,%r1659,%r2875;
}
	// end inline asm
	ld.shared.u32 	%r1911, [%r2048+164];
	// begin inline asm
	{add.f16x2 %r2875,%r1906,%r1911;
}
	// end inline asm
	// begin inline asm
	{mul.f16x2 %r1912,%r1659,%r2874;
}
	// end inline asm
	ld.shared.u32 	%r1917, [%r2048+168];
	// begin inline asm
	{add.f16x2 %r2874,%r1912,%r1917;
}
	// end inline asm
	// begin inline asm
	{mul.f16x2 %r1918,%r1659,%r2873;
}
	// end inline asm
	ld.shared.u32 	%r1923, [%r2048+172];
	// begin inline asm
	{add.f16x2 %r2873,%r1918,%r1923;
}
	// end inline asm
	// begin inline asm
	{mul.f16x2 %r1924,%r1659,%r2872;
}
	// end inline asm
	ld.shared.u32 	%r1929, [%r2048+176];
	// begin inline asm
	{add.f16x2 %r2872,%r1924,%r1929;
}
	// end inline asm
	// begin inline asm
	{mul.f16x2 %r1930,%r1659,%r2871;
}
	// end inline asm
	ld.shared.u32 	%r1935, [%r2048+180];
	// begin inline asm
	{add.f16x2 %r2871,%r1930,%r1935;
}
	// end inline asm
	// begin inline asm
	{mul.f16x2 %r1936,%r1659,%r2870;
}
	// end inline asm
	ld.shared.u32 	%r1941, [%r2048+184];
	// begin inline asm
	{add.f16x2 %r2870,%r1936,%r1941;
}
	// end inline asm
	// begin inline asm
	{mul.f16x2 %r1942,%r1659,%r2869;
}
	// end inline asm
	ld.shared.u32 	%r1947, [%r2048+188];
	// begin inline asm
	{add.f16x2 %r2869,%r1942,%r1947;
}
	// end inline asm
	// begin inline asm
	{mul.f16x2 %r1948,%r1659,%r2868;
}
	// end inline asm
	ld.shared.u32 	%r1953, [%r2048+192];
	// begin inline asm
	{add.f16x2 %r2868,%r1948,%r1953;
}
	// end inline asm
	// begin inline asm
	{mul.f16x2 %r1954,%r1659,%r2867;
}
	// end inline asm
	ld.shared.u32 	%r1959, [%r2048+196];
	// begin inline asm
	{add.f16x2 %r2867,%r1954,%r1959;
}
	// end inline asm
	// begin inline asm
	{mul.f16x2 %r1960,%r1659,%r2866;
}
	// end inline asm
	ld.shared.u32 	%r1965, [%r2048+200];
	// begin inline asm
	{add.f16x2 %r2866,%r1960,%r1965;
}
	// end inline asm
	// begin inline asm
	{mul.f16x2 %r1966,%r1659,%r2865;
}
	// end inline asm
	ld.shared.u32 	%r1971, [%r2048+204];
	// begin inline asm
	{add.f16x2 %r2865,%r1966,%r1971;
}
	// end inline asm
	// begin inline asm
	{mul.f16x2 %r1972,%r1659,%r2864;
}
	// end inline asm
	ld.shared.u32 	%r1977, [%r2048+208];
	// begin inline asm
	{add.f16x2 %r2864,%r1972,%r1977;
}
	// end inline asm
	// begin inline asm
	{mul.f16x2 %r1978,%r1659,%r2863;
}
	// end inline asm
	ld.shared.u32 	%r1983, [%r2048+212];
	// begin inline asm
	{add.f16x2 %r2863,%r1978,%r1983;
}
	// end inline asm
	// begin inline asm
	{mul.f16x2 %r1984,%r1659,%r2862;
}
	// end inline asm
	ld.shared.u32 	%r1989, [%r2048+216];
	// begin inline asm
	{add.f16x2 %r2862,%r1984,%r1989;
}
	// end inline asm
	// begin inline asm
	{mul.f16x2 %r1990,%r1659,%r2861;
}
	// end inline asm
	ld.shared.u32 	%r1995, [%r2048+220];
	// begin inline asm
	{add.f16x2 %r2861,%r1990,%r1995;
}
	// end inline asm
	// begin inline asm
	{mul.f16x2 %r1996,%r1659,%r2860;
}
	// end inline asm
	ld.shared.u32 	%r2001, [%r2048+224];
	// begin inline asm
	{add.f16x2 %r2860,%r1996,%r2001;
}
	// end inline asm
	// begin inline asm
	{mul.f16x2 %r2002,%r1659,%r2859;
}
	// end inline asm
	ld.shared.u32 	%r2007, [%r2048+228];
	// begin inline asm
	{add.f16x2 %r2859,%r2002,%r2007;
}
	// end inline asm
	// begin inline asm
	{mul.f16x2 %r2008,%r1659,%r2858;
}
	// end inline asm
	ld.shared.u32 	%r2013, [%r2048+232];
	// begin inline asm
	{add.f16x2 %r2858,%r2008,%r2013;
}
	// end inline asm
	// begin inline asm
	{mul.f16x2 %r2014,%r1659,%r2857;
}
	// end inline asm
	ld.shared.u32 	%r2019, [%r2048+236];
	// begin inline asm
	{add.f16x2 %r2857,%r2014,%r2019;
}
	// end inline asm
	// begin inline asm
	{mul.f16x2 %r2020,%r1659,%r2856;
}
	// end inline asm
	ld.shared.u32 	%r2025, [%r2048+240];
	// begin inline asm
	{add.f16x2 %r2856,%r2020,%r2025;
}
	// end inline asm
	// begin inline asm
	{mul.f16x2 %r2026,%r1659,%r2855;
}
	// end inline asm
	ld.shared.u32 	%r2031, [%r2048+244];
	// begin inline asm
	{add.f16x2 %r2855,%r2026,%r2031;
}
	// end inline asm
	// begin inline asm
	{mul.f16x2 %r2032,%r1659,%r2854;
}
	// end inline asm
	ld.shared.u32 	%r2037, [%r2048+248];
	// begin inline asm
	{add.f16x2 %r2854,%r2032,%r2037;
}
	// end inline asm
	// begin inline asm
	{mul.f16x2 %r2038,%r1659,%r2853;
}
	// end inline asm
	ld.shared.u32 	%r2043, [%r2048+252];
	// begin inline asm
	{add.f16x2 %r2853,%r2038,%r2043;
}
	// end inline asm
	mov.u16 	%rs2350, %rs528;
$L__BB0_23:
	add.s32 	%r2852, %r2852, 1;
	setp.ne.s32 	%p18, %r2852, %r341;
	@%p18 bra 	$L__BB0_18;
$L__BB0_24:
	barrier.sync 	0;
	add.s32 	%r2787, %r2787, 96;
	setp.lt.u32 	%p19, %r2787, %r270;
	add.s32 	%r2786, %r2786, -96;
	@%p19 bra 	$L__BB0_10;
$L__BB0_25:
	// begin inline asm
	{  cvt.rn.f16.f32 %rs548, %f950;}

	// end inline asm
	// begin inline asm
	{  mov.b32 %r2244, {%rs2350,%rs548};}

	// end inline asm
	setp.ne.s32 	%p20, %r267, 1;
	@%p20 bra 	$L__BB0_426;
	setp.lt.s32 	%p34, %r2, 1;
	add.s32 	%r2290, %r6, %r1;
	mad.lo.s32 	%r2291, %r825, %r268, %r2290;
	mul.wide.u32 	%rd52, %r2291, 4;
	add.s64 	%rd53, %rd2, %rd52;
	st.global.u32 	[%rd53], %r2244;
	@%p34 bra 	$L__BB0_442;
	{ .reg .b16 tmp; mov.b32 {tmp, %rs8}, %r2244; }
	mov.b32 	%r3045, 0;
$L__BB0_28:
	sub.s32 	%r797, %r3, %r3045;
	min.s32 	%r798, %r797, 96;
	setp.lt.u32 	%p35, %r6, %r3045;
	sub.s32 	%r799, %r6, %r3045;
	setp.ge.s32 	%p36, %r799, %r798;
	or.pred  	%p37, %p35, %p36;
	@%p37 bra 	$L__BB0_414;
	// begin inline asm
	{  mov.b32 %r2294, {%rs8,%rs8};}

	// end inline asm
	// begin inline asm
	{.reg .f16 low,high;
 mov.b32 {low,high}, %r2294;
 mov.b16 %rs552, low;}
	// end inline asm
	// begin inline asm
	{  cvt.f32.f16 %f302, %rs552;}

	// end inline asm
	// begin inline asm
	{rcp.approx.ftz.f32 %f303, %f302;
}
	// end inline asm
	neg.f32 	%f9, %f302;
	// begin inline asm
	{.reg .f16 low,high;
 mov.b32 {low,high}, %r2294;
 mov.b16 %rs554, high;}
	// end inline asm
	// begin inline asm
	{  cvt.f32.f16 %f305, %rs554;}

	// end inline asm
	// begin inline asm
	{rcp.approx.ftz.f32 %f306, %f305;
}
	// end inline asm
	neg.f32 	%f11, %f305;
	// begin inline asm
	{.reg .f16 low,high;
 mov.b32 {low,high}, %r2916;
 mov.b16 %rs556, low;}
	// end inline asm
	// begin inline asm
	{  cvt.f32.f16 %f308, %rs556;}

	// end inline asm
	mul.f32 	%f309, %f308, %f303;
	// begin inline asm
	{  cvt.rn.f16.f32 %rs2353, %f309;}

	// end inline asm
	// begin inline asm
	{abs.f16 %rs559,%rs2353;
}
	// end inline asm
	mov.b16 	%rs563, 143;
	// begin inline asm
	{ .reg .pred __$temp3;
  setp.lt.f16  __$temp3, %rs559, %rs563;
  selp.u16 %rs561, 1, 0, __$temp3;}
	// end inline asm
	setp.eq.s16 	%p38, %rs561, 0;
	@%p38 bra 	$L__BB0_32;
	mov.f32 	%f310, 0f00000000;
	// begin inline asm
	{  cvt.rn.f16.f32 %rs564, %f310;}

	// end inline asm
	// begin inline asm
	{ .reg .pred __$temp3;
  setp.lt.f16  __$temp3, %rs564, %rs559;
  selp.u16 %rs565, 1, 0, __$temp3;}
	// end inline asm
	setp.eq.s16 	%p39, %rs565, 0;
	@%p39 bra 	$L__BB0_32;
	fma.rn.f32 	%f312, %f9, %f309, %f308;
	fma.rn.f32 	%f311, %f303, %f312, %f309;
	// begin inline asm
	{  cvt.rn.f16.f32 %rs2353, %f311;}

	// end inline asm
$L__BB0_32:
	// begin inline asm
	{.reg .f16 low,high;
 mov.b32 {low,high}, %r2916;
 mov.b16 %rs569, high;}
	// end inline asm
	// begin inline asm
	{  cvt.f32.f16 %f313, %rs569;}

	// end inline asm
	mul.f32 	%f314, %f313, %f306;
	// begin inline asm
	{  cvt.rn.f16.f32 %rs2354, %f314;}

	// end inline asm
	// begin inline asm
	{abs.f16 %rs572,%rs2354;
}
	// end inline asm
	mov.b16 	%rs576, 143;
	// begin inline asm
	{ .reg .pred __$temp3;
  setp.lt.f16  __$temp3, %rs572, %rs576;
  selp.u16 %rs574, 1, 0, __$temp3;}
	// end inline asm
	setp.eq.s16 	%p40, %rs574, 0;
	@%p40 bra 	$L__BB0_35;
	mov.f32 	%f315, 0f00000000;
	// begin inline asm
	{  cvt.rn.f16.f32 %rs577, %f315;}

	// end inline asm
	// begin inline asm
	{ .reg .pred __$temp3;
  setp.lt.f16  __$temp3, %rs577, %rs572;
  selp.u16 %rs578, 1, 0, __$temp3;}
	// end inline asm
	setp.eq.s16 	%p41, %rs578, 0;
	@%p41 bra 	$L__BB0_35;
	fma.rn.f32 	%f317, %f11, %f314, %f313;
	fma.rn.f32 	%f316, %f306, %f317, %f314;
	// begin inline asm
	{  cvt.rn.f16.f32 %rs2354, %f316;}

	// end inline asm
$L__BB0_35:
	// begin inline asm
	{  mov.b32 %r2299, {%rs2353,%rs2354};}

	// end inline asm
	shl.b32 	%r2301, %r799, 8;
	mov.u32 	%r2302, _ZZ11flashKernelP7__half2S0_S0_S0_S0_iiE2sK;
	add.s32 	%r800, %r2302, %r2301;
	st.shared.u32 	[%r800], %r2299;
	// begin inline asm
	{.reg .f16 low,high;
 mov.b32 {low,high}, %r2915;
 mov.b16 %rs584, low;}
	// end inline asm
	// begin inline asm
	{  cvt.f32.f16 %f318, %rs584;}

	// end inline asm
	mul.f32 	%f319, %f318, %f303;
	// begin inline asm
	{  cvt.rn.f16.f32 %rs2355, %f319;}

	// end inline asm
	// begin inline asm
	{abs.f16 %rs587,%rs2355;
}
	// end inline asm
	mov.b16 	%rs591, 143;
	// begin inline asm
	{ .reg .pred __$temp3;
  setp.lt.f16  __$temp3, %rs587, %rs591;
  selp.u16 %rs589, 1, 0, __$temp3;}
	// end inline asm
	setp.eq.s16 	%p42, %rs589, 0;
	@%p42 bra 	$L__BB0_38;
	mov.f32 	%f320, 0f00000000;
	// begin inline asm
	{  cvt.rn.f16.f32 %rs592, %f320;}

	// end inline asm
	// begin inline asm
	{ .reg .pred __$temp3;
  setp.lt.f16  __$temp3, %rs592, %rs587;
  selp.u16 %rs593, 1, 0, __$temp3;}
	// end inline asm
	setp.eq.s16 	%p43, %rs593, 0;
	@%p43 bra 	$L__BB0_38;
	fma.rn.f32 	%f322, %f9, %f319, %f318;
	fma.rn.f32 	%f321, %f303, %f322, %f319;
	// begin inline asm
	{  cvt.rn.f16.f32 %rs2355, %f321;}

	// end inline asm
$L__BB0_38:
	// begin inline asm
	{.reg .f16 low,high;
 mov.b32 {low,high}, %r2915;
 mov.b16 %rs597, high;}
	// end inline asm
	// begin inline asm
	{  cvt.f32.f16 %f323, %rs597;}

	// end inline asm
	mul.f32 	%f324, %f323, %f306;
	// begin inline asm
	{  cvt.rn.f16.f32 %rs2356, %f324;}

	// end inline asm
	// begin inline asm
	{abs.f16 %rs600,%rs2356;
}
	// end inline asm
	mov.b16 	%rs604, 143;
	// begin inline asm
	{ .reg .pred __$temp3;
  setp.lt.f16  __$temp3, %rs600, %rs604;
  selp.u16 %rs602, 1, 0, __$temp3;}
	// end inline asm
	setp.eq.s16 	%p44, %rs602, 0;
	@%p44 bra 	$L__BB0_41;
	mov.f32 	%f325, 0f00000000;
	// begin inline asm
	{  cvt.rn.f16.f32 %rs605, %f325;}

	// end inline asm
	// begin inline asm
	{ .reg .pred __$temp3;
  setp.lt.f16  __$temp3, %rs605, %rs600;
  selp.u16 %rs606, 1, 0, __$temp3;}
	// end inline asm
	setp.eq.s16 	%p45, %rs606, 0;
	@%p45 bra 	$L__BB0_41;
	fma.rn.f32 	%f327, %f11, %f324, %f323;
	fma.rn.f32 	%f326, %f306, %f327, %f324;
	// begin inline asm
	{  cvt.rn.f16.f32 %rs2356, %f326;}

	// end inline asm
$L__BB0_41:
	// begin inline asm
	{  mov.b32 %r2304, {%rs2355,%rs2356};}

	// end inline asm
	st.shared.u32 	[%r800+4], %r2304;
	// begin inline asm
	{.reg .f16 low,high;
 mov.b32 {low,high}, %r2914;
 mov.b16 %rs612, low;}
	// end inline asm
	// begin inline asm
	{  cvt.f32.f16 %f328, %rs612;}

	// end inline asm
	mul.f32 	%f329, %f328, %f303;
	// begin inline asm
	{  cvt.rn.f16.f32 %rs2357, %f329;}

	// end inline asm
	// begin inline asm
	{abs.f16 %rs615,%rs2357;
}
	// end inline asm
	mov.b16 	%rs619, 143;
	// begin inline asm
	{ .reg .pred __$temp3;
  setp.lt.f16  __$temp3, %rs615, %rs619;
  selp.u16 %rs617, 1, 0, __$temp3;}
	// end inline asm
	setp.eq.s16 	%p46, %rs617, 0;
	@%p46 bra 	$L__BB0_44;
	mov.f32 	%f330, 0f00000000;
	// begin inline asm
	{  cvt.rn.f16.f32 %rs620, %f330;}

	// end inline asm
	// begin inline asm
	{ .reg .pred __$temp3;
  setp.lt.f16  __$temp3, %rs620, %rs615;
  selp.u16 %rs621, 1, 0, __$temp3;}
	// end inline asm
	setp.eq.s16 	%p47, %rs621, 0;
	@%p47 bra 	$L__BB0_44;
	fma.rn.f32 	%f332, %f9, %f329, %f328;
	fma.rn.f32 	%f331, %f303, %f332, %f329;
	// begin inline asm
	{  cvt.rn.f16.f32 %rs2357, %f331;}

	// end inline asm
$L__BB0_44:
	// begin inline asm
	{.reg .f16 low,high;
 mov.b32 {low,high}, %r2914;
 mov.b16 %rs625, high;}
	// end inline asm
	// begin inline asm
	{  cvt.f32.f16 %f333, %rs625;}

	// end inline asm
	mul.f32 	%f334, %f333, %f306;
	// begin inline asm
	{  cvt.rn.f16.f32 %rs2358, %f334;}

	// end inline asm
	// begin inline asm
	{abs.f16 %rs628,%rs2358;
}
	// end inline asm
	mov.b16 	%rs632, 143;
	// begin inline asm
	{ .reg .pred __$temp3;
  setp.lt.f16  __$temp3, %rs628, %rs632;
  selp.u16 %rs630, 1, 0, __$temp3;}
	// end inline asm
	setp.eq.s16 	%p48, %rs630, 0;
	@%p48 bra 	$L__BB0_47;
	mov.f32 	%f335, 0f00000000;
	// begin inline asm
	{  cvt.rn.f16.f32 %rs633, %f335;}

	// end inline asm
	// begin inline asm
	{ .reg .pred __$temp3;
  setp.lt.f16  __$temp3, %rs633, %rs628;
  selp.u16 %rs634, 1, 0, __$temp3;}
	// end inline asm
	setp.eq.s16 	%p49, %rs634, 0;
	@%p49 bra 	$L__BB0_47;
	fma.rn.f32 	%f337, %f11, %f334, %f333;
	fma.rn.f32 	%f336, %f306, %f337, %f334;
	// begin inline asm
	{  cvt.rn.f16.f32 %rs2358, %f336;}

	// end inline asm
$L__BB0_47:
	// begin inline asm
	{  mov.b32 %r2307, {%rs2357,%rs2358};}

	// end inline asm
	st.shared.u32 	[%r800+8], %r2307;
	// begin inline asm
	{.reg .f16 low,high;
 mov.b32 {low,high}, %r2913;
 mov.b16 %rs640, low;}
	// end inline asm
	// begin inline asm
	{  cvt.f32.f16 %f338, %rs640;}

	// end inline asm
	mul.f32 	%f339, %f338, %f303;
	// begin inline asm
	{  cvt.rn.f16.f32 %rs2359, %f339;}

	// end inline asm
	// begin inline asm
	{abs.f16 %rs643,%rs2359;
}
	// end inline asm
	mov.b16 	%rs647, 143;
	// begin inline asm
	{ .reg .pred __$temp3;
  setp.lt.f16  __$temp3, %rs643, %rs647;
  selp.u16 %rs645, 1, 0, __$temp3;}
	// end inline asm
	setp.eq.s16 	%p50, %rs645, 0;
	@%p50 bra 	$L__BB0_50;
	mov.f32 	%f340, 0f00000000;
	// begin inline asm
	{  cvt.rn.f16.f32 %rs648, %f340;}

	// end inline asm
	// begin inline asm
	{ .reg .pred __$temp3;
  setp.lt.f16  __$temp3, %rs648, %rs643;
  selp.u16 %rs649, 1, 0, __$temp3;}
	// end inline asm
	setp.eq.s16 	%p51, %rs649, 0;
	@%p51 bra 	$L__BB0_50;
	fma.rn.f32 	%f342, %f9, %f339, %f338;
	fma.rn.f32 	%f341, %f303, %f342, %f339;
	// begin inline asm
	{  cvt.rn.f16.f32 %rs2359, %f341;}

	// end inline asm
$L__BB0_50:
	// begin inline asm
	{.reg .f16 low,high;
 mov.b32 {low,high}, %r2913;
 mov.b16 %rs653, high;}
	// end inline asm
	// begin inline asm
	{  cvt.f32.f16 %f343, %rs653;}

	// end inline asm
	mul.f32 	%f344, %f343, %f306;
	// begin inline asm
	{  cvt.rn.f16.f32 %rs2360, %f344;}

	// end inline asm
	// begin inline asm
	{abs.f16 %rs656,%rs2360;
}
	// end inline asm
	mov.b16 	%rs660, 143;
	// begin inline asm
	{ .reg .pred __$temp3;
  setp.lt.f16  __$temp3, %rs656, %rs660;
  selp.u16 %rs658, 1, 0, __$temp3;}
	// end inline asm
	setp.eq.s16 	%p52, %rs658, 0;
	@%p52 bra 	$L__BB0_53;
	mov.f32 	%f345, 0f00000000;
	// begin inline asm
	{  cvt.rn.f16.f32 %rs661, %f345;}

	// end inline asm
	// begin inline asm
	{ .reg .pred __$temp3;
  setp.lt.f16  __$temp3, %rs661, %rs656;
  selp.u16 %rs662, 1, 0, __$temp3;}
	// end inline asm
	setp.eq.s16 	%p53, %rs662, 0;
	@%p53 bra 	$L__BB0_53;
	fma.rn.f32 	%f347, %f11, %f344, %f343;
	fma.rn.f32 	%f346, %f306, %f347, %f344;
	// begin inline asm
	{  cvt.rn.f16.f32 %rs2360, %f346;}

	// end inline asm
$L__BB0_53:
	// begin inline asm
	{  mov.b32 %r2310, {%rs2359,%rs2360};}

	// end inline asm
	st.shared.u32 	[%r800+12], %r2310;
	// begin inline asm
	{.reg .f16 low,high;
 mov.b32 {low,high}, %r2912;
 mov.b16 %rs668, low;}
	// end inline asm
	// begin inline asm
	{  cvt.f32.f16 %f348, %rs668;}

	// end inline asm
	mul.f32 	%f349, %f348, %f303;
	// begin inline asm
	{  cvt.rn.f16.f32 %rs2361, %f349;}

	// end inline asm
	// begin inline asm
	{abs.f16 %rs671,%rs2361;
}
	// end inline asm
	mov.b16 	%rs675, 143;
	// begin inline asm
	{ .reg .pred __$temp3;
  setp.lt.f16  __$temp3, %rs671, %rs675;
  selp.u16 %rs673, 1, 0, __$temp3;}
	// end inline asm
	setp.eq.s16 	%p54, %rs673, 0;
	@%p54 bra 	$L__BB0_56;
	mov.f32 	%f350, 0f00000000;
	// begin inline asm
	{  cvt.rn.f16.f32 %rs676, %f350;}

	// end inline asm
	// begin inline asm
	{ .reg .pred __$temp3;
  setp.lt.f16  __$temp3, %rs676, %rs671;
  selp.u16 %rs677, 1, 0, __$temp3;}
	// end inline asm
	setp.eq.s16 	%p55, %rs677, 0;
	@%p55 bra 	$L__BB0_56;
	fma.rn.f32 	%f352, %f9, %f349, %f348;
	fma.rn.f32 	%f351, %f303, %f352, %f349;
	// begin inline asm
	{  cvt.rn.f16.f32 %rs2361, %f351;}

	// end inline asm
$L__BB0_56:
	// begin inline asm
	{.reg .f16 low,high;
 mov.b32 {low,high}, %r2912;
 mov.b16 %rs681, high;}
	// end inline asm
	// begin inline asm
	{  cvt.f32.f16 %f353, %rs681;}

	// end inline asm
	mul.f32 	%f354, %f353, %f306;
	// begin inline asm
	{  cvt.rn.f16.f32 %rs2362, %f354;}

	// end inline asm
	// begin inline asm
	{abs.f16 %rs684,%rs2362;
}
	// end inline asm
	mov.b16 	%rs688, 143;
	// begin inline asm
	{ .reg .pred __$temp3;
  setp.lt.f16  __$temp3, %rs684, %rs688;
  selp.u16 %rs686, 1, 0, __$temp3;}
	// end inline asm
	setp.eq.s16 	%p56, %rs686, 0;
	@%p56 bra 	$L__BB0_59;
	mov.f32 	%f355, 0f00000000;
	// begin inline asm
	{  cvt.rn.f16.f32 %rs689, %f355;}

	// end inline asm
	// begin inline asm
	{ .reg .pred __$temp3;
  setp.lt.f16  __$temp3, %rs689, %rs684;
  selp.u16 %rs690, 1, 0, __$temp3;}
	// end inline asm
	setp.eq.s16 	%p57, %rs690, 0;
	@%p57 bra 	$L__BB0_59;
	fma.rn.f32 	%f357, %f11, %f354, %f353;
	fma.rn.f32 	%f356, %f306, %f357, %f354;
	// begin inline asm
	{  cvt.rn.f16.f32 %rs2362, %f356;}

	// end inline asm
$L__BB0_59:
	// begin inline asm
	{  mov.b32 %r2313, {%rs2361,%rs2362};}

	// end inline asm
	st.shared.u32 	[%r800+16], %r2313;
	// begin inline asm
	{.reg .f16 low,high;
 mov.b32 {low,high}, %r2911;
 mov.b16 %rs696, low;}
	// end inline asm
	// begin inline asm
	{  cvt.f32.f16 %f358, %rs696;}

	// end inline asm
	mul.f32 	%f359, %f358, %f303;
	// begin inline asm
	{  cvt.rn.f16.f32 %rs2363, %f359;}

	// end inline asm
	// begin inline asm
	{abs.f16 %rs699,%rs2363;
}
	// end inline asm
	mov.b16 	%rs703, 143;
	// begin inline asm
	{ .reg .pred __$temp3;
  setp.lt.f16  __$temp3, %rs699, %rs703;
  selp.u16 %rs701, 1, 0, __$temp3;}
	// end inline asm
	setp.eq.s16 	%p58, %rs701, 0;
	@%p58 bra 	$L__BB0_62;
	mov.f32 	%f360, 0f00000000;
	// begin inline asm
	{  cvt.rn.f16.f32 %rs704, %f360;}

	// end inline asm
	// begin inline asm
	{ .reg .pred __$temp3;
  setp.lt.f16  __$temp3, %rs704, %rs699;
  selp.u16 %rs705, 1, 0, __$temp3;}
	// end inline asm
	setp.eq.s16 	%p59, %rs705, 0;
	@%p59 bra 	$L__BB0_62;
	fma.rn.f32 	%f362, %f9, %f359, %f358;
	fma.rn.f32 	%f361, %f303, %f362, %f359;
	// begin inline asm
	{  cvt.rn.f16.f32 %rs2363, %f361;}

	// end inline asm
$L__BB0_62:
	// begin inline asm
	{.reg .f16 low,high;
 mov.b32 {low,high}, %r2911;
 mov.b16 %rs709, high;}
	// end inline asm
	// begin inline asm
	{  cvt.f32.f16 %f363, %rs709;}

	// end inline asm
	mul.f32 	%f364, %f363, %f306;
	// begin inline asm
	{  cvt.rn.f16.f32 %rs2364, %f364;}

	// end inline asm
	// begin inline asm
	{abs.f16 %rs712,%rs2364;
}
	// end inline asm
	mov.b16 	%rs716, 143;
	// begin inline asm
	{ .reg .pred __$temp3;
  setp.lt.f16  __$temp3, %rs712, %rs716;
  selp.u16 %rs714, 1, 0, __$temp3;}
	// end inline asm
	setp.eq.s16 	%p60, %rs714, 0;
	@%p60 bra 	$L__BB0_65;
	mov.f32 	%f365, 0f00000000;
	// begin inline asm
	{  cvt.rn.f16.f32 %rs717, %f365;}

	// end inline asm
	// begin inline asm
	{ .reg .pred __$temp3;
  setp.lt.f16  __$temp3, %rs717, %rs712;
  selp.u16 %rs718, 1, 0, __$temp3;}
	// end inline asm
	setp.eq.s16 	%p61, %rs718, 0;
	@%p61 bra 	$L__BB0_65;
	fma.rn.f32 	%f367, %f11, %f364, %f363;
	fma.rn.f32 	%f366, %f306, %f367, %f364;
	// begin inline asm
	{  cvt.rn.f16.f32 %rs2364, %f366;}

	// end inline asm
$L__BB0_65:
	// begin inline asm
	{  mov.b32 %r2316, {%rs2363,%rs2364};}

	// end inline asm
	st.shared.u32 	[%r800+20], %r2316;
	// begin inline asm
	{.reg .f16 low,high;
 mov.b32 {low,high}, %r2910;
 mov.b16 %rs724, low;}
	// end inline asm
	// begin inline asm
	{  cvt.f32.f16 %f368, %rs724;}

	// end inline asm
	mul.f32 	%f369, %f368, %f303;
	// begin inline asm
	{  cvt.rn.f16.f32 %rs2365, %f369;}

	// end inline asm
	// begin inline asm
	{abs.f16 %rs727,%rs2365;
}
	// end inline asm
	mov.b16 	%rs731, 143;
	// begin inline asm
	{ .reg .pred __$temp3;
  setp.lt.f16  __$temp3, %rs727, %rs731;
  selp.u16 %rs729, 1, 0, __$temp3;}
	// end inline asm
	setp.eq.s16 	%p62, %rs729, 0;
	@%p62 bra 	$L__BB0_68;
	mov.f32 	%f370, 0f00000000;
	// begin inline asm
	{  cvt.rn.f16.f32 %rs732, %f370;}

	// end inline asm
	// begin inline asm
	{ .reg .pred __$temp3;
  setp.lt.f16  __$temp3, %rs732, %rs727;
  selp.u16 %rs733, 1, 0, __$temp3;}
	// end inline asm
	setp.eq.s16 	%p63, %rs733, 0;
	@%p63 bra 	$L__BB0_68;
	fma.rn.f32 	%f372, %f9, %f369, %f368;
	fma.rn.f32 	%f371, %f303, %f372, %f369;
	// begin inline asm
	{  cvt.rn.f16.f32 %rs2365, %f371;}

	// end inline asm
$L__BB0_68:
	// begin inline asm
	{.reg .f16 low,high;
 mov.b32 {low,high}, %r2910;
 mov.b16 %rs737, high;}
	// end inline asm
	// begin inline asm
	{  cvt.f32.f16 %f373, %rs737;}

	// end inline asm
	mul.f32 	%f374, %f373, %f306;
	// begin inline asm
	{  cvt.rn.f16.f32 %rs2366, %f374;}

	// end inline asm
	// begin inline asm
	{abs.f16 %rs740,%rs2366;
}
	// end inline asm
	mov.b16 	%rs744, 143;
	// begin inline asm
	{ .reg .pred __$temp3;
  setp.lt.f16  __$temp3, %rs740, %rs744;
  selp.u16 %rs742, 1, 0, __$temp3;}
	// end inline asm
	setp.eq.s16 	%p64, %rs742, 0;
	@%p64 bra 	$L__BB0_71;
	mov.f32 	%f375, 0f00000000;
	// begin inline asm
	{  cvt.rn.f16.f32 %rs745, %f375;}

	// end inline asm
	// begin inline asm
	{ .reg .pred __$temp3;
  setp.lt.f16  __$temp3, %rs745, %rs740;
  selp.u16 %rs746, 1, 0, __$temp3;}
	// end inline asm
	setp.eq.s16 	%p65, %rs746, 0;
	@%p65 bra 	$L__BB0_71;
	fma.rn.f32 	%f377, %f11, %f374, %f373;
	fma.rn.f32 	%f376, %f306, %f377, %f374;
	// begin inline asm
	{  cvt.rn.f16.f32 %rs2366, %f376;}

	// end inline asm
$L__BB0_71:
	// begin inline asm
	{  mov.b32 %r2319, {%rs2365,%rs2366};}

	// end inline asm
	st.shared.u32 	[%r800+24], %r2319;
	// begin inline asm
	{.reg .f16 low,high;
 mov.b32 {low,high}, %r2909;
 mov.b16 %rs752, low;}
	// end inline asm
	// begin inline asm
	{  cvt.f32.f16 %f378, %rs752;}

	// end inline asm
	mul.f32 	%f379, %f378, %f303;
	// begin inline asm
	{  cvt.rn.f16.f32 %rs2367, %f379;}

	// end inline asm
	// begin inline asm
	{abs.f16 %rs755,%rs2367;
}
	// end inline asm
	mov.b16 	%rs759, 143;
	// begin inline asm
	{ .reg .pred __$temp3;
  setp.lt.f16  __$temp3, %rs755, %rs759;
  selp.u16 %rs757, 1, 0, __$temp3;}
	// end inline asm
	setp.eq.s16 	%p66, %rs757, 0;
	@%p66 bra 	$L__BB0_74;
	mov.f32 	%f380, 0f00000000;
	// begin inline asm
	{  cvt.rn.f16.f32 %rs760, %f380;}

	// end inline asm
	// begin inline asm
	{ .reg .pred __$temp3;
  setp.lt.f16  __$temp3, %rs760, %rs755;
  selp.u16 %rs761, 1, 0, __$temp3;}
	// end inline asm
	setp.eq.s16 	%p67, %rs761, 0;
	@%p67 bra 	$L__BB0_74;
	fma.rn.f32 	%f382, %f9, %f379, %f378;
	fma.rn.f32 	%f381, %f303, %f382, %f379;
	// begin inline asm
	{  cvt.rn.f16.f32 %rs2367, %f381;}

	// end inline asm
$L__BB0_74:
	// begin inline asm
	{.reg .f16 low,high;
 mov.b32 {low,high}, %r2909;
 mov.b16 %rs765, high;}
	// end inline asm
	// begin inline asm
	{  cvt.f32.f16 %f383, %rs765;}

	// end inline asm
	mul.f32 	%f384, %f383, %f306;
	// begin inline asm
	{  cvt.rn.f16.f32 %rs2368, %f384;}

	// end inline asm
	// begin inline asm
	{abs.f16 %rs768,%rs2368;
}
	// end inline asm
	mov.b16 	%rs772, 143;
	// begin inline asm
	{ .reg .pred __$temp3;
  setp.lt.f16  __$temp3, %rs768, %rs772;
  selp.u16 %rs770, 1, 0, __$temp3;}
	// end inline asm
	setp.eq.s16 	%p68, %rs770, 0;
	@%p68 bra 	$L__BB0_77;
	mov.f32 	%f385, 0f00000000;
	// begin inline asm
	{  cvt.rn.f16.f32 %rs773, %f385;}

	// end inline asm
	// begin inline asm
	{ .reg .pred __$temp3;
  setp.lt.f16  __$temp3, %rs773, %rs768;
  selp.u16 %rs774, 1, 0, __$temp3;}
	// end inline asm
	setp.eq.s16 	%p69, %rs774, 0;
	@%p69 bra 	$L__BB0_77;
	fma.rn.f32 	%f387, %f11, %f384, %f383;
	fma.rn.f32 	%f386, %f306, %f387, %f384;
	// begin inline asm
	{  cvt.rn.f16.f32 %rs2368, %f386;}

	// end inline asm
$L__BB0_77:
	// begin inline asm
	{  mov.b32 %r2322, {%rs2367,%rs2368};}

	// end inline asm
	st.shared.u32 	[%r800+28], %r2322;
	// begin inline asm
	{.reg .f16 low,high;
 mov.b32 {low,high}, %r2908;
 mov.b16 %rs780, low;}
	// end inline asm
	// begin inline asm
	{  cvt.f32.f16 %f388, %rs780;}

	// end inline asm
	mul.f32 	%f389, %f388, %f303;
	// begin inline asm
	{  cvt.rn.f16.f32 %rs2369, %f389;}

	// end inline asm
	// begin inline asm
	{abs.f16 %rs783,%rs2369;
}
	// end inline asm
	mov.b16 	%rs787, 143;
	// begin inline asm
	{ .reg .pred __$temp3;
  setp.lt.f16  __$temp3, %rs783, %rs787;
  selp.u16 %rs785, 1, 0, __$temp3;}
	// end inline asm
	setp.eq.s16 	%p70, %rs785, 0;
	@%p70 bra 	$L__BB0_80;
	mov.f32 	%f390, 0f00000000;
	// begin inline asm
	{  cvt.rn.f16.f32 %rs788, %f390;}

	// end inline asm
	// begin inline asm
	{ .reg .pred __$temp3;
  setp.lt.f16  __$temp3, %rs788, %rs783;
  selp.u16 %rs789, 1, 0, __$temp3;}
	// end inline asm
	setp.eq.s16 	%p71, %rs789, 0;
	@%p71 bra 	$L__BB0_80;
	fma.rn.f32 	%f392, %f9, %f389, %f388;
	fma.rn.f32 	%f391, %f303, %f392, %f389;
	// begin inline asm
	{  cvt.rn.f16.f32 %rs2369, %f391;}

	// end inline asm
$L__BB0_80:
	// begin inline asm
	{.reg .f16 low,high;
 mov.b32 {low,high}, %r2908;
 mov.b16 %rs793, high;}
	// end inline asm
	// begin inline asm
	{  cvt.f32.f16 %f393, %rs793;}

	// end inline asm
	mul.f32 	%f394, %f393, %f306;
	// begin inline asm
	{  cvt.rn.f16.f32 %rs2370, %f394;}

	// end inline asm
	// begin inline asm
	{abs.f16 %rs796,%rs2370;
}
	// end inline asm
	mov.b16 	%rs800, 143;
	// begin inline asm
	{ .reg .pred __$temp3;
  setp.lt.f16  __$temp3, %rs796, %rs800;
  selp.u16 %rs798, 1, 0, __$temp3;}
	// end inline asm
	setp.eq.s16 	%p72, %rs798, 0;
	@%p72 bra 	$L__BB0_83;
	mov.f32 	%f395, 0f00000000;
	// begin inline asm
	{  cvt.rn.f16.f32 %rs801, %f395;}

	// end inline asm
	// begin inline asm
	{ .reg .pred __$temp3;
  setp.lt.f16  __$temp3, %rs801, %rs796;
  selp.u16 %rs802, 1, 0, __$temp3;}
	// end inline asm
	setp.eq.s16 	%p73, %rs802, 0;
	@%p73 bra 	$L__BB0_83;
	fma.rn.f32 	%f397, %f11, %f394, %f393;
	fma.rn.f32 	%f396, %f306, %f397, %f394;
	// begin inline asm
	{  cvt.rn.f16.f32 %rs2370, %f396;}

	// end inline asm
$L__BB0_83:
	// begin inline asm
	{  mov.b32 %r2325, {%rs2369,%rs2370};}

	// end inline asm
	st.shared.u32 	[%r800+32], %r2325;
	// begin inline asm
	{.reg .f16 low,high;
 mov.b32 {low,high}, %r2907;
 mov.b16 %rs808, low;}
	// end inline asm
	// begin inline asm
	{  cvt.f32.f16 %f398, %rs808;}

	// end inline asm
	mul.f32 	%f399, %f398, %f303;
	// begin inline asm
	{  cvt.rn.f16.f32 %rs2371, %f399;}

	// end inline asm
	// begin inline asm
	{abs.f16 %rs811,%rs2371;
}
	// end inline asm
	mov.b16 	%rs815, 143;
	// begin inline asm
	{ .reg .pred __$temp3;
  setp.lt.f16  __$temp3, %rs811, %rs815;
  selp.u16 %rs813, 1, 0, __$temp3;}
	// end inline asm
	setp.eq.s16 	%p74, %rs813, 0;
	@%p74 bra 	$L__BB0_86;
	mov.f32 	%f400, 0f00000000;
	// begin inline asm
	{  cvt.rn.f16.f32 %rs816, %f400;}

	// end inline asm
	// begin inline asm
	{ .reg .pred __$temp3;
  setp.lt.f16  __$temp3, %rs816, %rs811;
  selp.u16 %rs817, 1, 0, __$temp3;}
	// end inline asm
	setp.eq.s16 	%p75, %rs817, 0;
	@%p75 bra 	$L__BB0_86;
	fma.rn.f32 	%f402, %f9, %f399, %f398;
	fma.rn.f32 	%f401, %f303, %f402, %f399;
	// begin inline asm
	{  cvt.rn.f16.f32 %rs2371, %f401;}

	// end inline asm
$L__BB0_86:
	// begin inline asm
	{.reg .f16 low,high;
 mov.b32 {low,high}, %r2907;
 mov.b16 %rs821, high;}
	// end inline asm
	// begin inline asm
	{  cvt.f32.f16 %f403, %rs821;}

	// end inline asm
	mul.f32 	%f404, %f403, %f306;
	// begin inline asm
	{  cvt.rn.f16.f32 %rs2372, %f404;}

	// end inline asm
	// begin inline asm
	{abs.f16 %rs824,%rs2372;
}
	// end inline asm
	mov.b16 	%rs828, 143;
	// begin inline asm
	{ .reg .pred __$temp3;
  setp.lt.f16  __$temp3, %rs824, %rs828;
  selp.u16 %rs826, 1, 0, __$temp3;}
	// end inline asm
	setp.eq.s16 	%p76, %rs826, 0;
	@%p76 bra 	$L__BB0_89;
	mov.f32 	%f405, 0f00000000;
	// begin inline asm
	{  cvt.rn.f16.f32 %rs829, %f405;}

	// end inline asm
	// begin inline asm
	{ .reg .pred __$temp3;
  setp.lt.f16  __$temp3, %rs829, %rs824;
  selp.u16 %rs830, 1, 0, __$temp3;}
	// end inline asm
	setp.eq.s16 	%p77, %rs830, 0;
	@%p77 bra 	$L__BB0_89;
	fma.rn.f32 	%f407, %f11, %f404, %f403;
	fma.rn.f32 	%f406, %f306, %f407, %f404;
	// begin inline asm
	{  cvt.rn.f16.f32 %rs2372, %f406;}

	// end inline asm
$L__BB0_89:
	// begin inline asm
	{  mov.b32 %r2328, {%rs2371,%rs2372};}

	// end inline asm
	st.shared.u32 	[%r800+36], %r2328;
	// begin inline asm
	{.reg .f16 low,high;
 mov.b32 {low,high}, %r2906;
 mov.b16 %rs836, low;}
	// end inline asm
	// begin inline asm
	{  cvt.f32.f16 %f408, %rs836;}

	// end inline asm
	mul.f32 	%f409, %f408, %f303;
	// begin inline asm
	{  cvt.rn.f16.f32 %rs2373, %f409;}

	// end inline asm
	// begin inline asm
	{abs.f16 %rs839,%rs2373;
}
	// end inline asm
	mov.b16 	%rs843, 143;
	// begin inline asm
	{ .reg .pred __$temp3;
  setp.lt.f16  __$temp3, %rs839, %rs843;
  selp.u16 %rs841, 1, 0, __$temp3;}
	// end inline asm
	setp.eq.s16 	%p78, %rs841, 0;
	@%p78 bra 	$L__BB0_92;
	mov.f32 	%f410, 0f00000000;
	// begin inline asm
	{  cvt.rn.f16.f32 %rs844, %f410;}

	// end inline asm
	// begin inline asm
	{ .reg .pred __$temp3;
  setp.lt.f16  __$temp3, %rs844, %rs839;
  selp.u16 %rs845, 1, 0, __$temp3;}
	// end inline asm
	setp.eq.s16 	%p79, %rs845, 0;
	@%p79 bra 	$L__BB0_92;
	fma.rn.f32 	%f412, %f9, %f409, %f408;
	fma.rn.f32 	%f411, %f303, %f412, %f409;
	// begin inline asm
	{  cvt.rn.f16.f32 %rs2373, %f411;}

	// end inline asm
$L__BB0_92:
	// begin inline asm
	{.reg .f16 low,high;
 mov.b32 {low,high}, %r2906;
 mov.b16 %rs849, high;}
	// end inline asm
	// begin inline asm
	{  cvt.f32.f16 %f413, %rs849;}

	// end inline asm
	mul.f32 	%f414, %f413, %f306;
	// begin inline asm
	{  cvt.rn.f16.f32 %rs2374, %f414;}

	// end inline asm
	// begin inline asm
	{abs.f16 %rs852,%rs2374;
}
	// end inline asm
	mov.b16 	%rs856, 143;
	// begin inline asm
	{ .reg .pred __$temp3;
  setp.lt.f16  __$temp3, %rs852, %rs856;
  selp.u16 %rs854, 1, 0, __$temp3;}
	// end inline asm
	setp.eq.s16 	%p80, %rs854, 0;
	@%p80 bra 	$L__BB0_95;
	mov.f32 	%f415, 0f00000000;
	// begin inline asm
	{  cvt.rn.f16.f32 %rs857, %f415;}

	// end inline asm
	// begin inline asm
	{ .reg .pred __$temp3;
  setp.lt.f16  __$temp3, %rs857, %rs852;
  selp.u16 %rs858, 1, 0, __$temp3;}
	// end inline asm
	setp.eq.s16 	%p81, %rs858, 0;
	@%p81 bra 	$L__BB0_95;
	fma.rn.f32 	%f417, %f11, %f414, %f413;
	fma.rn.f32 	%f416, %f306, %f417, %f414;
	// begin inline asm
	{  cvt.rn.f16.f32 %rs2374, %f416;}

	// end inline asm
$L__BB0_95:
	// begin inline asm
	{  mov.b32 %r2331, {%rs2373,%rs2374};}

	// end inline asm
	st.shared.u32 	[%r800+40], %r2331;
	// begin inline asm
	{.reg .f16 low,high;
 mov.b32 {low,high}, %r2905;
 mov.b16 %rs864, low;}
	// end inline asm
	// begin inline asm
	{  cvt.f32.f16 %f418, %rs864;}

	// end inline asm
	mul.f32 	%f419, %f418, %f303;
	// begin inline asm
	{  cvt.rn.f16.f32 %rs2375, %f419;}

	// end inline asm
	// begin inline asm
	{abs.f16 %rs867,%rs2375;
}
	// end inline asm
	mov.b16 	%rs871, 143;
	// begin inline asm
	{ .reg .pred __$temp3;
  setp.lt.f16  __$temp3, %rs867, %rs871;
  selp.u16 %rs869, 1, 0, __$temp3;}
	// end inline asm
	setp.eq.s16 	%p82, %rs869, 0;
	@%p82 bra 	$L__BB0_98;
	mov.f32 	%f420, 0f00000000;
	// begin inline asm
	{  cvt.rn.f16.f32 %rs872, %f420;}

	// end inline asm
	// begin inline asm
	{ .reg .pred __$temp3;
  setp.lt.f16  __$temp3, %rs872, %rs867;
  selp.u16 %rs873, 1, 0, __$temp3;}
	// end inline asm
	setp.eq.s16 	%p83, %rs873, 0;
	@%p83 bra 	$L__BB0_98;
	fma.rn.f32 	%f422, %f9, %f419, %f418;
	fma.rn.f32 	%f421, %f303, %f422, %f419;
	// begin inline asm
	{  cvt.rn.f16.f32 %rs2375, %f421;}

	// end inline asm
$L__BB0_98:
	// begin inline asm
	{.reg .f16 low,high;
 mov.b32 {low,high}, %r2905;
 mov.b16 %rs877, high;}
	// end inline asm
	// begin inline asm
	{  cvt.f32.f16 %f423, %rs877;}

	// end inline asm
	mul.f32 	%f424, %f423, %f306;
	// begin inline asm
	{  cvt.rn.f16.f32 %rs2376, %f424;}

	// end inline asm
	// begin inline asm
	{abs.f16 %rs880,%rs2376;
}
	// end inline asm
	mov.b16 	%rs884, 143;
	// begin inline asm
	{ .reg .pred __$temp3;
  setp.lt.f16  __$temp3, %rs880, %rs884;
  selp.u16 %rs882, 1, 0, __$temp3;}
	// end inline asm
	setp.eq.s16 	%p84, %rs882, 0;
	@%p84 bra 	$L__BB0_101;
	mov.f32 	%f425, 0f00000000;
	// begin inline asm
	{  cvt.rn.f16.f32 %rs885, %f425;}

	// end inline asm
	// begin inline asm
	{ .reg .pred __$temp3;
  setp.lt.f16  __$temp3, %rs885, %rs880;
  selp.u16 %rs886, 1, 0, __$temp3;}
	// end inline asm
	setp.eq.s16 	%p85, %rs886, 0;
	@%p85 bra 	$L__BB0_101;
	fma.rn.f32 	%f427, %f11, %f424, %f423;
	fma.rn.f32 	%f426, %f306, %f427, %f424;
	// begin inline asm
	{  cvt.rn.f16.f32 %rs2376, %f426;}

	// end inline asm
$L__BB0_101:
	// begin inline asm
	{  mov.b32 %r2334, {%rs2375,%rs2376};}

	// end inline asm
	st.shared.u32 	[%r800+44], %r2334;
	// begin inline asm
	{.reg .f16 low,high;
 mov.b32 {low,high}, %r2904;
 mov.b16 %rs892, low;}
	// end inline asm
	// begin inline asm
	{  cvt.f32.f16 %f428, %rs892;}

	// end inline asm
	mul.f32 	%f429, %f428, %f303;
	// begin inline asm
	{  cvt.rn.f16.f32 %rs2377, %f429;}

	// end inline asm
	// begin inline asm
	{abs.f16 %rs895,%rs2377;
}
	// end inline asm
	mov.b16 	%rs899, 143;
	// begin inline asm
	{ .reg .pred __$temp3;
  setp.lt.f16  __$temp3, %rs895, %rs899;
  selp.u16 %rs897, 1, 0, __$temp3;}
	// end inline asm
	setp.eq.s16 	%p86, %rs897, 0;
	@%p86 bra 	$L__BB0_104;
	mov.f32 	%f430, 0f00000000;
	// begin inline asm
	{  cvt.rn.f16.f32 %rs900, %f430;}

	// end inline asm
	// begin inline asm
	{ .reg .pred __$temp3;
  setp.lt.f16  __$temp3, %rs900, %rs895;
  selp.u16 %rs901, 1, 0, __$temp3;}
	// end inline asm
	setp.eq.s16 	%p87, %rs901, 0;
	@%p87 bra 	$L__BB0_104;
	fma.rn.f32 	%f432, %f9, %f429, %f428;
	fma.rn.f32 	%f431, %f303, %f432, %f429;
	// begin inline asm
	{  cvt.rn.f16.f32 %rs2377, %f431;}

	// end inline asm
$L__BB0_104:
	// begin inline asm
	{.reg .f16 low,high;
 mov.b32 {low,high}, %r2904;
 mov.b16 %rs905, high;}
	// end inline asm
	// begin inline asm
	{  cvt.f32.f16 %f433, %rs905;}

	// end inline asm
	mul.f32 	%f434, %f433, %f306;
	// begin inline asm
	{  cvt.rn.f16.f32 %rs2378, %f434;}

	// end inline asm
	// begin inline asm
	{abs.f16 %rs908,%rs2378;
}
	// end inline asm
	mov.b16 	%rs912, 143;
	// begin inline asm
	{ .reg .pred __$temp3;
  setp.lt.f16  __$temp3, %rs908, %rs912;
  selp.u16 %rs910, 1, 0, __$temp3;}
	// end inline asm
	setp.eq.s16 	%p88, %rs910, 0;
	@%p88 bra 	$L__BB0_107;
	mov.f32 	%f435, 0f00000000;
	// begin inline asm
	{  cvt.rn.f16.f32 %rs913, %f435;}

	// end inline asm
	// begin inline asm
	{ .reg .pred __$temp3;
  setp.lt.f16  __$temp3, %rs913, %rs908;
  selp.u16 %rs914, 1, 0, __$temp3;}
	// end inline asm
	setp.eq.s16 	%p89, %rs914, 0;
	@%p89 bra 	$L__BB0_107;
	fma.rn.f32 	%f437, %f11, %f434, %f433;
	fma.rn.f32 	%f436, %f306, %f437, %f434;
	// begin inline asm
	{  cvt.rn.f16.f32 %rs2378, %f436;}

	// end inline asm
$L__BB0_107:
	// begin inline asm
	{  mov.b32 %r2337, {%rs2377,%rs2378};}

	// end inline asm
	st.shared.u32 	[%r800+48], %r2337;
	// begin inline asm
	{.reg .f16 low,high;
 mov.b32 {low,high}, %r2903;
 mov.b16 %rs920, low;}
	// end inline asm
	// begin inline asm
	{  cvt.f32.f16 %f438, %rs920;}

	// end inline asm
	mul.f32 	%f439, %f438, %f303;
	// begin inline asm
	{  cvt.rn.f16.f32 %rs2379, %f439;}

	// end inline asm
	// begin inline asm
	{abs.f16 %rs923,%rs2379;
}
	// end inline asm
	mov.b16 	%rs927, 143;
	// begin inline asm
	{ .reg .pred __$temp3;
  setp.lt.f16  __$temp3, %rs923, %rs927;
  selp.u16 %rs925, 1, 0, __$temp3;}
	// end inline asm
	setp.eq.s16 	%p90, %rs925, 0;
	@%p90 bra 	$L__BB0_110;
	mov.f32 	%f440, 0f00000000;
	// begin inline asm
	{  cvt.rn.f16.f32 %rs928, %f440;}

	// end inline asm
	// begin inline asm
	{ .reg .pred __$temp3;
  setp.lt.f16  __$temp3, %rs928, %rs923;
  selp.u16 %rs929, 1, 0, __$temp3;}
	// end inline asm
	setp.eq.s16 	%p91, %rs929, 0;
	@%p91 bra 	$L__BB0_110;
	fma.rn.f32 	%f442, %f9, %f439, %f438;
	fma.rn.f32 	%f441, %f303, %f442, %f439;
	// begin inline asm
	{  cvt.rn.f16.f32 %rs2379, %f441;}

	// end inline asm
$L__BB0_110:
	// begin inline asm
	{.reg .f16 low,high;
 mov.b32 {low,high}, %r2903;
 mov.b16 %rs933, high;}
	// end inline asm
	// begin inline asm
	{  cvt.f32.f16 %f443, %rs933;}

	// end inline asm
	mul.f32 	%f444, %f443, %f306;
	// begin inline asm
	{  cvt.rn.f16.f32 %rs2380, %f444;}

	// end inline asm
	// begin inline asm
	{abs.f16 %rs936,%rs2380;
}
	// end inline asm
	mov.b16 	%rs940, 143;
	// begin inline asm
	{ .reg .pred __$temp3;
  setp.lt.f16  __$temp3, %rs936, %rs940;
  selp.u16 %rs938, 1, 0, __$temp3;}
	// end inline asm
	setp.eq.s16 	%p92, %rs938, 0;
	@%p92 bra 	$L__BB0_113;
	mov.f32 	%f445, 0f00000000;
	// begin inline asm
	{  cvt.rn.f16.f32 %rs941, %f445;}

	// end inline asm
	// begin inline asm
	{ .reg .pred __$temp3;
  setp.lt.f16  __$temp3, %rs941, %rs936;
  selp.u16 %rs942, 1, 0, __$temp3;}
	// end inline asm
	setp.eq.s16 	%p93, %rs942, 0;
	@%p93 bra 	$L__BB0_113;
	fma.rn.f32 	%f447, %f11, %f444, %f443;
	fma.rn.f32 	%f446, %f306, %f447, %f444;
	// begin inline asm
	{  cvt.rn.f16.f32 %rs2380, %f446;}

	// end inline asm
$L__BB0_113:
	// begin inline asm
	{  mov.b32 %r2340, {%rs2379,%rs2380};}

	// end inline asm
	st.shared.u32 	[%r800+52], %r2340;
	// begin inline asm
	{.reg .f16 low,high;
 mov.b32 {low,high}, %r2902;
 mov.b16 %rs948, low;}
	// end inline asm
	// begin inline asm
	{  cvt.f32.f16 %f448, %rs948;}

	// end inline asm
	mul.f32 	%f449, %f448, %f303;
	// begin inline asm
	{  cvt.rn.f16.f32 %rs2381, %f449;}

	// end inline asm
	// begin inline asm
	{abs.f16 %rs951,%rs2381;
}
	// end inline asm
	mov.b16 	%rs955, 143;
	// begin inline asm
	{ .reg .pred __$temp3;
  setp.lt.f16  __$temp3, %rs951, %rs955;
  selp.u16 %rs953, 1, 0, __$temp3;}
	// end inline asm
	setp.eq.s16 	%p94, %rs953, 0;
	@%p94 bra 	$L__BB0_116;
	mov.f32 	%f450, 0f00000000;
	// begin inline asm
	{  cvt.rn.f16.f32 %rs956, %f450;}

	// end inline asm
	// begin inline asm
	{ .reg .pred __$temp3;
  setp.lt.f16  __$temp3, %rs956, %rs951;
  selp.u16 %rs957, 1, 0, __$temp3;}
	// end inline asm
	setp.eq.s16 	%p95, %rs957, 0;
	@%p95 bra 	$L__BB0_116;
	fma.rn.f32 	%f452, %f9, %f449, %f448;
	fma.rn.f32 	%f451, %f303, %f452, %f449;
	// begin inline asm
	{  cvt.rn.f16.f32 %rs2381, %f451;}

	// end inline asm
$L__BB0_116:
	// begin inline asm
	{.reg .f16 low,high;
 mov.b32 {low,high}, %r2902;
 mov.b16 %rs961, high;}
	// end inline asm
	// begin inline asm
	{  cvt.f32.f16 %f453, %rs961;}

	// end inline asm
	mul.f32 	%f454, %f453, %f306;
	// begin inline asm
	{  cvt.rn.f16.f32 %rs2382, %f454;}

	// end inline asm
	// begin inline asm
	{abs.f16 %rs964,%rs2382;
}
	// end inline asm
	mov.b16 	%rs968, 143;
	// begin inline asm
	{ .reg .pred __$temp3;
  setp.lt.f16  __$temp3, %rs964, %rs968;
  selp.u16 %rs966, 1, 0, __$temp3;}
	// end inline asm
	setp.eq.s16 	%p96, %rs966, 0;
	@%p96 bra 	$L__BB0_119;
	mov.f32 	%f455, 0f00000000;
	// begin inline asm
	{  cvt.rn.f16.f32 %rs969, %f455;}

	// end inline asm
	// begin inline asm
	{ .reg .pred __$temp3;
  setp.lt.f16  __$temp3, %rs969, %rs964;
  selp.u16 %rs970, 1, 0, __$temp3;}
	// end inline asm
	setp.eq.s16 	%p97, %rs970, 0;
	@%p97 bra 	$L__BB0_119;
	fma.rn.f32 	%f457, %f11, %f454, %f453;
	fma.rn.f32 	%f456, %f306, %f457, %f454;
	// begin inline asm
	{  cvt.rn.f16.f32 %rs2382, %f456;}

	// end inline asm
$L__BB0_119:
	// begin inline asm
	{  mov.b32 %r2343, {%rs2381,%rs2382};}

	// end inline asm
	st.shared.u32 	[%r800+56], %r2343;
	// begin inline asm
	{.reg .f16 low,high;
 mov.b32 {low,high}, %r2901;
 mov.b16 %rs976, low;}
	// end inline asm
	// begin inline asm
	{  cvt.f32.f16 %f458, %rs976;}

	// end inline asm
	mul.f32 	%f459, %f458, %f303;
	// begin inline asm
	{  cvt.rn.f16.f32 %rs2383, %f459;}

	// end inline asm
	// begin inline asm
	{abs.f16 %rs979,%rs2383;
}
	// end inline asm
	mov.b16 	%rs983, 143;
	// begin inline asm
	{ .reg .pred __$temp3;
  setp.lt.f16  __$temp3, %rs979, %rs983;
  selp.u16 %rs981, 1, 0, __$temp3;}
	// end inline asm
	setp.eq.s16 	%p98, %rs981, 0;
	@%p98 bra 	$L__BB0_122;
	mov.f32 	%f460, 0f00000000;
	// begin inline asm
	{  cvt.rn.f16.f32 %rs984, %f460;}

	// end inline asm
	// begin inline asm
	{ .reg .pred __$temp3;
  setp.lt.f16  __$temp3, %rs984, %rs979;
  selp.u16 %rs985, 1, 0, __$temp3;}
	// end inline asm
	setp.eq.s16 	%p99, %rs985, 0;
	@%p99 bra 	$L__BB0_122;
	fma.rn.f32 	%f462, %f9, %f459, %f458;
	fma.rn.f32 	%f461, %f303, %f462, %f459;
	// begin inline asm
	{  cvt.rn.f16.f32 %rs2383, %f461;}

	// end inline asm
$L__BB0_122:
	// begin inline asm
	{.reg .f16 low,high;
 mov.b32 {low,high}, %r2901;
 mov.b16 %rs989, high;}
	// end inline asm
	// begin inline asm
	{  cvt.f32.f16 %f463, %rs989;}

	// end inline asm
	mul.f32 	%f464, %f463, %f306;
	// begin inline asm
	{  cvt.rn.f16.f32 %rs2384, %f464;}

	// end inline asm
	// begin inline asm
	{abs.f16 %rs992,%rs2384;
}
	// end inline asm
	mov.b16 	%rs996, 143;
	// begin inline asm
	{ .reg .pred __$temp3;
  setp.lt.f16  __$temp3, %rs992, %rs996;
  selp.u16 %rs994, 1, 0, __$temp3;}
	// end inline asm
	setp.eq.s16 	%p100, %rs994, 0;
	@%p100 bra 	$L__BB0_125;
	mov.f32 	%f465, 0f00000000;
	// begin inline asm
	{  cvt.rn.f16.f32 %rs997, %f465;}

	// end inline asm
	// begin inline asm
	{ .reg .pred __$temp3;
  setp.lt.f16  __$temp3, %rs997, %rs992;
  selp.u16 %rs998, 1, 0, __$temp3;}
	// end inline asm
	setp.eq.s16 	%p101, %rs998, 0;
	@%p101 bra 	$L__BB0_125;
	fma.rn.f32 	%f467, %f11, %f464, %f463;
	fma.rn.f32 	%f466, %f306, %f467, %f464;
	// begin inline asm
	{  cvt.rn.f16.f32 %rs2384, %f466;}

	// end inline asm
$L__BB0_125:
	// begin inline asm
	{  mov.b32 %r2346, {%rs2383,%rs2384};}

	// end inline asm
	st.shared.u32 	[%r800+60], %r2346;
	// begin inline asm
	{.reg .f16 low,high;
 mov.b32 {low,high}, %r2900;
 mov.b16 %rs1004, low;}
	// end inline asm
	// begin inline asm
	{  cvt.f32.f16 %f468, %rs1004;}

	// end inline asm
	mul.f32 	%f469, %f468, %f303;
	// begin inline asm
	{  cvt.rn.f16.f32 %rs2385, %f469;}

	// end inline asm
	// begin inline asm
	{abs.f16 %rs1007,%rs2385;
}
	// end inline asm
	mov.b16 	%rs1011, 143;
	// begin inline asm
	{ .reg .pred __$temp3;
  setp.lt.f16  __$temp3, %rs1007, %rs1011;
  selp.u16 %rs1009, 1, 0, __$temp3;}
	// end inline asm
	setp.eq.s16 	%p102, %rs1009, 0;
	@%p102 bra 	$L__BB0_128;
	mov.f32 	%f470, 0f00000000;
	// begin inline asm
	{  cvt.rn.f16.f32 %rs1012, %f470;}

	// end inline asm
	// begin inline asm
	{ .reg .pred __$temp3;
  setp.lt.f16  __$temp3, %rs1012, %rs1007;
  selp.u16 %rs1013, 1, 0, __$temp3;}
	// end inline asm
	setp.eq.s16 	%p103, %rs1013, 0;
	@%p103 bra 	$L__BB0_128;
	fma.rn.f32 	%f472, %f9, %f469, %f468;
	fma.rn.f32 	%f471, %f303, %f472, %f469;
	// begin inline asm
	{  cvt.rn.f16.f32 %rs2385, %f471;}

	// end inline asm
$L__BB0_128:
	// begin inline asm
	{.reg .f16 low,high;
 mov.b32 {low,high}, %r2900;
 mov.b16 %rs1017, high;}
	// end inline asm
	// begin inline asm
	{  cvt.f32.f16 %f473, %rs1017;}

	// end inline asm
	mul.f32 	%f474, %f473, %f306;
	// begin inline asm
	{  cvt.rn.f16.f32 %rs2386, %f474;}

	// end inline asm
	// begin inline asm
	{abs.f16 %rs1020,%rs2386;
}
	// end inline asm
	mov.b16 	%rs1024, 143;
	// begin inline asm
	{ .reg .pred __$temp3;
  setp.lt.f16  __$temp3, %rs1020, %rs1024;
  selp.u16 %rs1022, 1, 0, __$temp3;}
	// end inline asm
	setp.eq.s16 	%p104, %rs1022, 0;
	@%p104 bra 	$L__BB0_131;
	mov.f32 	%f475, 0f00000000;
	// begin inline asm
	{  cvt.rn.f16.f32 %rs1025, %f475;}

	// end inline asm
	// begin inline asm
	{ .reg .pred __$temp3;
  setp.lt.f16  __$temp3, %rs1025, %rs1020;
  selp.u16 %rs1026, 1, 0, __$temp3;}
	// end inline asm
	setp.eq.s16 	%p105, %rs1026, 0;
	@%p105 bra 	$L__BB0_131;
	fma.rn.f32 	%f477, %f11, %f474, %f473;
	fma.rn.f32 	%f476, %f306, %f477, %f474;
	// begin inline asm
	{  cvt.rn.f16.f32 %rs2386, %f476;}

	// end inline asm
$L__BB0_131:
	// begin inline asm
	{  mov.b32 %r2349, {%rs2385,%rs2386};}

	// end inline asm
	st.shared.u32 	[%r800+64], %r2349;
	// begin inline asm
	{.reg .f16 low,high;
 mov.b32 {low,high}, %r2899;
 mov.b16 %rs1032, low;}
	// end inline asm
	// begin inline asm
	{  cvt.f32.f16 %f478, %rs1032;}

	// end inline asm
	mul.f32 	%f479, %f478, %f303;
	// begin inline asm
	{  cvt.rn.f16.f32 %rs2387, %f479;}

	// end inline asm
	// begin inline asm
	{abs.f16 %rs1035,%rs2387;
}
	// end inline asm
	mov.b16 	%rs1039, 143;
	// begin inline asm
	{ .reg .pred __$temp3;
  setp.lt.f16  __$temp3, %rs1035, %rs1039;
  selp.u16 %rs1037, 1, 0, __$temp3;}
	// end inline asm
	setp.eq.s16 	%p106, %rs1037, 0;
	@%p106 bra 	$L__BB0_134;
	mov.f32 	%f480, 0f00000000;
	// begin inline asm
	{  cvt.rn.f16.f32 %rs1040, %f480;}

	// end inline asm
	// begin inline asm
	{ .reg .pred __$temp3;
  setp.lt.f16  __$temp3, %rs1040, %rs1035;
  selp.u16 %rs1041, 1, 0, __$temp3;}
	// end inline asm
	setp.eq.s16 	%p107, %rs1041, 0;
	@%p107 bra 	$L__BB0_134;
	fma.rn.f32 	%f482, %f9, %f479, %f478;
	fma.rn.f32 	%f481, %f303, %f482, %f479;
	// begin inline asm
	{  cvt.rn.f16.f32 %rs2387, %f481;}

	// end inline asm
$L__BB0_134:
	// begin inline asm
	{.reg .f16 low,high;
 mov.b32 {low,high}, %r2899;
 mov.b16 %rs1045, high;}
	// end inline asm
	// begin inline asm
	{  cvt.f32.f16 %f483, %rs1045;}

	// end inline asm
	mul.f32 	%f484, %f483, %f306;
	// begin inline asm
	{  cvt.rn.f16.f32 %rs2388, %f484;}

	// end inline asm
	// begin inline asm
	{abs.f16 %rs1048,%rs2388;
}
	// end inline asm
	mov.b16 	%rs1052, 143;
	// begin inline asm
	{ .reg .pred __$temp3;
  setp.lt.f16  __$temp3, %rs1048, %rs1052;
  selp.u16 %rs1050, 1, 0, __$temp3;}
	// end inline asm
	setp.eq.s16 	%p108, %rs1050, 0;
	@%p108 bra 	$L__BB0_137;
	mov.f32 	%f485, 0f00000000;
	// begin inline asm
	{  cvt.rn.f16.f32 %rs1053, %f485;}

	// end inline asm
	// begin inline asm
	{ .reg .pred __$temp3;
  setp.lt.f16  __$temp3, %rs1053, %rs1048;
  selp.u16 %rs1054, 1, 0, __$temp3;}
	// end inline asm
	setp.eq.s16 	%p109, %rs1054, 0;
	@%p109 bra 	$L__BB0_137;
	fma.rn.f32 	%f487, %f11, %f484, %f483;
	fma.rn.f32 	%f486, %f306, %f487, %f484;
	// begin inline asm
	{  cvt.rn.f16.f32 %rs2388, %f486;}

	// end inline asm
$L__BB0_137:
	// begin inline asm
	{  mov.b32 %r2352, {%rs2387,%rs2388};}

	// end inline asm
	st.shared.u32 	[%r800+68], %r2352;
	// begin inline asm
	{.reg .f16 low,high;
 mov.b32 {low,high}, %r2898;
 mov.b16 %rs1060, low;}
	// end inline asm
	// begin inline asm
	{  cvt.f32.f16 %f488, %rs1060;}

	// end inline asm
	mul.f32 	%f489, %f488, %f303;
	// begin inline asm
	{  cvt.rn.f16.f32 %rs2389, %f489;}

	// end inline asm
	// begin inline asm
	{abs.f16 %rs1063,%rs2389;
}
	// end inline asm
	mov.b16 	%rs1067, 143;
	// begin inline asm
	{ .reg .pred __$temp3;
  setp.lt.f16  __$temp3, %rs1063, %rs1067;
  selp.u16 %rs1065, 1, 0, __$temp3;}
	// end inline asm
	setp.eq.s16 	%p110, %rs1065, 0;
	@%p110 bra 	$L__BB0_140;
	mov.f32 	%f490, 0f00000000;
	// begin inline asm
	{  cvt.rn.f16.f32 %rs1068, %f490;}

	// end inline asm
	// begin inline asm
	{ .reg .pred __$temp3;
  setp.lt.f16  __$temp3, %rs1068, %rs1063;
  selp.u16 %rs1069, 1, 0, __$temp3;}
	// end inline asm
	setp.eq.s16 	%p111, %rs1069, 0;
	@%p111 bra 	$L__BB0_140;
	fma.rn.f32 	%f492, %f9, %f489, %f488;
	fma.rn.f32 	%f491, %f303, %f492, %f489;
	// begin inline asm
	{  cvt.rn.f16.f32 %rs2389, %f491;}

	// end inline asm
$L__BB0_140:
	// begin inline asm
	{.reg .f16 low,high;
 mov.b32 {low,high}, %r2898;
 mov.b16 %rs1073, high;}
	// end inline asm
	// begin inline asm
	{  cvt.f32.f16 %f493, %rs1073;}

	// end inline asm
	mul.f32 	%f494, %f493, %f306;
	// begin inline asm
	{  cvt.rn.f16.f32 %rs2390, %f494;}

	// end inline asm
	// begin inline asm
	{abs.f16 %rs1076,%rs2390;
}
	// end inline asm
	mov.b16 	%rs1080, 143;
	// begin inline asm
	{ .reg .pred __$temp3;
  setp.lt.f16  __$temp3, %rs1076, %rs1080;
  selp.u16 %rs1078, 1, 0, __$temp3;}
	// end inline asm
	setp.eq.s16 	%p112, %rs1078, 0;
	@%p112 bra 	$L__BB0_143;
	mov.f32 	%f495, 0f00000000;
	// begin inline asm
	{  cvt.rn.f16.f32 %rs1081, %f495;}

	// end inline asm
	// begin inline asm
	{ .reg .pred __$temp3;
  setp.lt.f16  __$temp3, %rs1081, %rs1076;
  selp.u16 %rs1082, 1, 0, __$temp3;}
	// end inline asm
	setp.eq.s16 	%p113, %rs1082, 0;
	@%p113 bra 	$L__BB0_143;
	fma.rn.f32 	%f497, %f11, %f494, %f493;
	fma.rn.f32 	%f496, %f306, %f497, %f494;
	// begin inline asm
	{  cvt.rn.f16.f32 %rs2390, %f496;}

	// end inline asm
$L__BB0_143:
	// begin inline asm
	{  mov.b32 %r2355, {%rs2389,%rs2390};}

	// end inline asm
	st.shared.u32 	[%r800+72], %r2355;
	// begin inline asm
	{.reg .f16 low,high;
 mov.b32 {low,high}, %r2897;
 mov.b16 %rs1088, low;}
	// end inline asm
	// begin inline asm
	{  cvt.f32.f16 %f498, %rs1088;}

	// end inline asm
	mul.f32 	%f499, %f498, %f303;
	// begin inline asm
	{  cvt.rn.f16.f32 %rs2391, %f499;}

	// end inline asm
	// begin inline asm
	{abs.f16 %rs1091,%rs2391;
}
	// end inline asm
	mov.b16 	%rs1095, 143;
	// begin inline asm
	{ .reg .pred __$temp3;
  setp.lt.f16  __$temp3, %rs1091, %rs1095;
  selp.u16 %rs1093, 1, 0, __$temp3;}
	// end inline asm
	setp.eq.s16 	%p114, %rs1093, 0;
	@%p114 bra 	$L__BB0_146;
	mov.f32 	%f500, 0f00000000;
	// begin inline asm
	{  cvt.rn.f16.f32 %rs1096, %f500;}

	// end inline asm
	// begin inline asm
	{ .reg .pred __$temp3;
  setp.lt.f16  __$temp3, %rs1096, %rs1091;
  selp.u16 %rs1097, 1, 0, __$temp3;}
	// end inline asm
	setp.eq.s16 	%p115, %rs1097, 0;
	@%p115 bra 	$L__BB0_146;
	fma.rn.f32 	%f502, %f9, %f499, %f498;
	fma.rn.f32 	%f501, %f303, %f502, %f499;
	// begin inline asm
	{  cvt.rn.f16.f32 %rs2391, %f501;}

	// end inline asm
$L__BB0_146:
	// begin inline asm
	{.reg .f16 low,high;
 mov.b32 {low,high}, %r2897;
 mov.b16 %rs1101, high;}
	// end inline asm
	// begin inline asm
	{  cvt.f32.f16 %f503, %rs1101;}

	// end inline asm
	mul.f32 	%f504, %f503, %f306;
	// begin inline asm
	{  cvt.rn.f16.f32 %rs2392, %f504;}

	// end inline asm
	// begin inline asm
	{abs.f16 %rs1104,%rs2392;
}
	// end inline asm
	mov.b16 	%rs1108, 143;
	// begin inline asm
	{ .reg .pred __$temp3;
  setp.lt.f16  __$temp3, %rs1104, %rs1108;
  selp.u16 %rs1106, 1, 0, __$temp3;}
	// end inline asm
	setp.eq.s16 	%p116, %rs1106, 0;
	@%p116 bra 	$L__BB0_149;
	mov.f32 	%f505, 0f00000000;
	// begin inline asm
	{  cvt.rn.f16.f32 %rs1109, %f505;}

	// end inline asm
	// begin inline asm
	{ .reg .pred __$temp3;
  setp.lt.f16  __$temp3, %rs1109, %rs1104;
  selp.u16 %rs1110, 1, 0, __$temp3;}
	// end inline asm
	setp.eq.s16 	%p117, %rs1110, 0;
	@%p117 bra 	$L__BB0_149;
	fma.rn.f32 	%f507, %f11, %f504, %f503;
	fma.rn.f32 	%f506, %f306, %f507, %f504;
	// begin inline asm
	{  cvt.rn.f16.f32 %rs2392, %f506;}

	// end inline asm
$L__BB0_149:
	// begin inline asm
	{  mov.b32 %r2358, {%rs2391,%rs2392};}

	// end inline asm
	st.shared.u32 	[%r800+76], %r2358;
	// begin inline asm
	{.reg .f16 low,high;
 mov.b32 {low,high}, %r2896;
 mov.b16 %rs1116, low;}
	// end inline asm
	// begin inline asm
	{  cvt.f32.f16 %f508, %rs1116;}

	// end inline asm
	mul.f32 	%f509, %f508, %f303;
	// begin inline asm
	{  cvt.rn.f16.f32 %rs2393, %f509;}

	// end inline asm
	// begin inline asm
	{abs.f16 %rs1119,%rs2393;
}
	// end inline asm
	mov.b16 	%rs1123, 143;
	// begin inline asm
	{ .reg .pred __$temp3;
  setp.lt.f16  __$temp3, %rs1119, %rs1123;
  selp.u16 %rs1121, 1, 0, __$temp3;}
	// end inline asm
	setp.eq.s16 	%p118, %rs1121, 0;
	@%p118 bra 	$L__BB0_152;
	mov.f32 	%f510, 0f00000000;
	// begin inline asm
	{  cvt.rn.f16.f32 %rs1124, %f510;}

	// end inline asm
	// begin inline asm
	{ .reg .pred __$temp3;
  setp.lt.f16  __$temp3, %rs1124, %rs1119;
  selp.u16 %rs1125, 1, 0, __$temp3;}
	// end inline asm
	setp.eq.s16 	%p119, %rs1125, 0;
	@%p119 bra 	$L__BB0_152;
	fma.rn.f32 	%f512, %f9, %f509, %f508;
	fma.rn.f32 	%f511, %f303, %f512, %f509;
	// begin inline asm
	{  cvt.rn.f16.f32 %rs2393, %f511;}

	// end inline asm
$L__BB0_152:
	// begin inline asm
	{.reg .f16 low,high;
 mov.b32 {low,high}, %r2896;
 mov.b16 %rs1129, high;}
	// end inline asm
	// begin inline asm
	{  cvt.f32.f16 %f513, %rs1129;}

	// end inline asm
	mul.f32 	%f514, %f513, %f306;
	// begin inline asm
	{  cvt.rn.f16.f32 %rs2394, %f514;}

	// end inline asm
	// begin inline asm
	{abs.f16 %rs1132,%rs2394;
}
	// end inline asm
	mov.b16 	%rs1136, 143;
	// begin inline asm
	{ .reg .pred __$temp3;
  setp.lt.f16  __$temp3, %rs1132, %rs1136;
  selp.u16 %rs1134, 1, 0, __$temp3;}
	// end inline asm
	setp.eq.s16 	%p120, %rs1134, 0;
	@%p120 bra 	$L__BB0_155;
	mov.f32 	%f515, 0f00000000;
	// begin inline asm
	{  cvt.rn.f16.f32 %rs1137, %f515;}

	// end inline asm
	// begin inline asm
	{ .reg .pred __$temp3;
  setp.lt.f16  __$temp3, %rs1137, %rs1132;
  selp.u16 %rs1138, 1, 0, __$temp3;}
	// end inline asm
	setp.eq.s16 	%p121, %rs1138, 0;
	@%p121 bra 	$L__BB0_155;
	fma.rn.f32 	%f517, %f11, %f514, %f513;
	fma.rn.f32 	%f516, %f306, %f517, %f514;
	// begin inline asm
	{  cvt.rn.f16.f32 %rs2394, %f516;}

	// end inline asm
$L__BB0_155:
	// begin inline asm
	{  mov.b32 %r2361, {%rs2393,%rs2394};}

	// end inline asm
	st.shared.u32 	[%r800+80], %r2361;
	// begin inline asm
	{.reg .f16 low,high;
 mov.b32 {low,high}, %r2895;
 mov.b16 %rs1144, low;}
	// end inline asm
	// begin inline asm
	{  cvt.f32.f16 %f518, %rs1144;}

	// end inline asm
	mul.f32 	%f519, %f518, %f303;
	// begin inline asm
	{  cvt.rn.f16.f32 %rs2395, %f519;}

	// end inline asm
	// begin inline asm
	{abs.f16 %rs1147,%rs2395;
}
	// end inline asm
	mov.b16 	%rs1151, 143;
	// begin inline asm
	{ .reg .pred __$temp3;
  setp.lt.f16  __$temp3, %rs1147, %rs1151;
  selp.u16 %rs1149, 1, 0, __$temp3;}
	// end inline asm
	setp.eq.s16 	%p122, %rs1149, 0;
	@%p122 bra 	$L__BB0_158;
	mov.f32 	%f520, 0f00000000;
	// begin inline asm
	{  cvt.rn.f16.f32 %rs1152, %f520;}

	// end inline asm
	// begin inline asm
	{ .reg .pred __$temp3;
  setp.lt.f16  __$temp3, %rs1152, %rs1147;
  selp.u16 %rs1153, 1, 0, __$temp3;}
	// end inline asm
	setp.eq.s16 	%p123, %rs1153, 0;
	@%p123 bra 	$L__BB0_158;
	fma.rn.f32 	%f522, %f9, %f519, %f518;
	fma.rn.f32 	%f521, %f303, %f522, %f519;
	// begin inline asm
	{  cvt.rn.f16.f32 %rs2395, %f521;}

	// end inline asm
$L__BB0_158:
	// begin inline asm
	{.reg .f16 low,high;
 mov.b32 {low,high}, %r2895;
 mov.b16 %rs1157, high;}
	// end inline asm
	// begin inline asm
	{  cvt.f32.f16 %f523, %rs1157;}

	// end inline asm
	mul.f32 	%f524, %f523, %f306;
	// begin inline asm
	{  cvt.rn.f16.f32 %rs2396, %f524;}

	// end inline asm
	// begin inline asm
	{abs.f16 %rs1160,%rs2396;
}
	// end inline asm
	mov.b16 	%rs1164, 143;
	// begin inline asm
	{ .reg .pred __$temp3;
  setp.lt.f16  __$temp3, %rs1160, %rs1164;
  selp.u16 %rs1162, 1, 0, __$temp3;}
	// end inline asm
	setp.eq.s16 	%p124, %rs1162, 0;
	@%p124 bra 	$L__BB0_161;
	mov.f32 	%f525, 0f00000000;
	// begin inline asm
	{  cvt.rn.f16.f32 %rs1165, %f525;}

	// end inline asm
	// begin inline asm
	{ .reg .pred __$temp3;
  setp.lt.f16  __$temp3, %rs1165, %rs1160;
  selp.u16 %rs1166, 1, 0, __$temp3;}
	// end inline asm
	setp.eq.s16 	%p125, %rs1166, 0;
	@%p125 bra 	$L__BB0_161;
	fma.rn.f32 	%f527, %f11, %f524, %f523;
	fma.rn.f32 	%f526, %f306, %f527, %f524;
	// begin inline asm
	{  cvt.rn.f16.f32 %rs2396, %f526;}

	// end inline asm
$L__BB0_161:
	// begin inline asm
	{  mov.b32 %r2364, {%rs2395,%rs2396};}

	// end inline asm
	st.shared.u32 	[%r800+84], %r2364;
	// begin inline asm
	{.reg .f16 low,high;
 mov.b32 {low,high}, %r2894;
 mov.b16 %rs1172, low;}
	// end inline asm
	// begin inline asm
	{  cvt.f32.f16 %f528, %rs1172;}

	// end inline asm
	mul.f32 	%f529, %f528, %f303;
	// begin inline asm
	{  cvt.rn.f16.f32 %rs2397, %f529;}

	// end inline asm
	// begin inline asm
	{abs.f16 %rs1175,%rs2397;
}
	// end inline asm
	mov.b16 	%rs1179, 143;
	// begin inline asm
	{ .reg .pred __$temp3;
  setp.lt.f16  __$temp3, %rs1175, %rs1179;
  selp.u16 %rs1177, 1, 0, __$temp3;}
	// end inline asm
	setp.eq.s16 	%p126, %rs1177, 0;
	@%p126 bra 	$L__BB0_164;
	mov.f32 	%f530, 0f00000000;
	// begin inline asm
	{  cvt.rn.f16.f32 %rs1180, %f530;}

	// end inline asm
	// begin inline asm
	{ .reg .pred __$temp3;
  setp.lt.f16  __$temp3, %rs1180, %rs1175;
  selp.u16 %rs1181, 1, 0, __$temp3;}
	// end inline asm
	setp.eq.s16 	%p127, %rs1181, 0;
	@%p127 bra 	$L__BB0_164;
	fma.rn.f32 	%f532, %f9, %f529, %f528;
	fma.rn.f32 	%f531, %f303, %f532, %f529;
	// begin inline asm
	{  cvt.rn.f16.f32 %rs2397, %f531;}

	// end inline asm
$L__BB0_164:
	// begin inline asm
	{.reg .f16 low,high;
 mov.b32 {low,high}, %r2894;
 mov.b16 %rs1185, high;}
	// end inline asm
	// begin inline asm
	{  cvt.f32.f16 %f533, %rs1185;}

	// end inline asm
	mul.f32 	%f534, %f533, %f306;
	// begin inline asm
	{  cvt.rn.f16.f32 %rs2398, %f534;}

	// end inline asm
	// begin inline asm
	{abs.f16 %rs1188,%rs2398;
}
	// end inline asm
	mov.b16 	%rs1192, 143;
	// begin inline asm
	{ .reg .pred __$temp3;
  setp.lt.f16  __$temp3, %rs1188, %rs1192;
  selp.u16 %rs1190, 1, 0, __$temp3;}
	// end inline asm
	setp.eq.s16 	%p128, %rs1190, 0;
	@%p128 bra 	$L__BB0_167;
	mov.f32 	%f535, 0f00000000;
	// begin inline asm
	{  cvt.rn.f16.f32 %rs1193, %f535;}

	// end inline asm
	// begin inline asm
	{ .reg .pred __$temp3;
  setp.lt.f16  __$temp3, %rs1193, %rs1188;
  selp.u16 %rs1194, 1, 0, __$temp3;}
	// end inline asm
	setp.eq.s16 	%p129, %rs1194, 0;
	@%p129 bra 	$L__BB0_167;
	fma.rn.f32 	%f537, %f11, %f534, %f533;
	fma.rn.f32 	%f536, %f306, %f537, %f534;
	// begin inline asm
	{  cvt.rn.f16.f32 %rs2398, %f536;}

	// end inline asm
$L__BB0_167:
	// begin inline asm
	{  mov.b32 %r2367, {%rs2397,%rs2398};}

	// end inline asm
	st.shared.u32 	[%r800+88], %r2367;
	// begin inline asm
	{.reg .f16 low,high;
 mov.b32 {low,high}, %r2893;
 mov.b16 %rs1200, low;}
	// end inline asm
	// begin inline asm
	{  cvt.f32.f16 %f538, %rs1200;}

	// end inline asm
	mul.f32 	%f539, %f538, %f303;
	// begin inline asm
	{  cvt.rn.f16.f32 %rs2399, %f539;}

	// end inline asm
	// begin inline asm
	{abs.f16 %rs1203,%rs2399;
}
	// end inline asm
	mov.b16 	%rs1207, 143;
	// begin inline asm
	{ .reg .pred __$temp3;
  setp.lt.f16  __$temp3, %rs1203, %rs1207;
  selp.u16 %rs1205, 1, 0, __$temp3;}
	// end inline asm
	setp.eq.s16 	%p130, %rs1205, 0;
	@%p130 bra 	$L__BB0_170;
	mov.f32 	%f540, 0f00000000;
	// begin inline asm
	{  cvt.rn.f16.f32 %rs1208, %f540;}

	// end inline asm
	// begin inline asm
	{ .reg .pred __$temp3;
  setp.lt.f16  __$temp3, %rs1208, %rs1203;
  selp.u16 %rs1209, 1, 0, __$temp3;}
	// end inline asm
	setp.eq.s16 	%p131, %rs1209, 0;
	@%p131 bra 	$L__BB0_170;
	fma.rn.f32 	%f542, %f9, %f539, %f538;
	fma.rn.f32 	%f541, %f303, %f542, %f539;
	// begin inline asm
	{  cvt.rn.f16.f32 %rs2399, %f541;}

	// end inline asm
$L__BB0_170:
	// begin inline asm
	{.reg .f16 low,high;
 mov.b32 {low,high}, %r2893;
 mov.b16 %rs1213, high;}
	// end inline asm
	// begin inline asm
	{  cvt.f32.f16 %f543, %rs1213;}

	// end inline asm
	mul.f32 	%f544, %f543, %f306;
	// begin inline asm
	{  cvt.rn.f16.f32 %rs2400, %f544;}

	// end inline asm
	// begin inline asm
	{abs.f16 %rs1216,%rs2400;
}
	// end inline asm
	mov.b16 	%rs1220, 143;
	// begin inline asm
	{ .reg .pred __$temp3;
  setp.lt.f16  __$temp3, %rs1216, %rs1220;
  selp.u16 %rs1218, 1, 0, __$temp3;}
	// end inline asm
	setp.eq.s16 	%p132, %rs1218, 0;
	@%p132 bra 	$L__BB0_173;
	mov.f32 	%f545, 0f00000000;
	// begin inline asm
	{  cvt.rn.f16.f32 %rs1221, %f545;}

	// end inline asm
	// begin inline asm
	{ .reg .pred __$temp3;
  setp.lt.f16  __$temp3, %rs1221, %rs1216;
  selp.u16 %rs1222, 1, 0, __$temp3;}
	// end inline asm
	setp.eq.s16 	%p133, %rs1222, 0;
	@%p133 bra 	$L__BB0_173;
	fma.rn.f32 	%f547, %f11, %f544, %f543;
	fma.rn.f32 	%f546, %f306, %f547, %f544;
	// begin inline asm
	{  cvt.rn.f16.f32 %rs2400, %f546;}

	// end inline asm
$L__BB0_173:
	// begin inline asm
	{  mov.b32 %r2370, {%rs2399,%rs2400};}

	// end inline asm
	st.shared.u32 	[%r800+92], %r2370;
	// begin inline asm
	{.reg .f16 low,high;
 mov.b32 {low,high}, %r2892;
 mov.b16 %rs1228, low;}
	// end inline asm
	// begin inline asm
	{  cvt.f32.f16 %f548, %rs1228;}

	// end inline asm
	mul.f32 	%f549, %f548, %f303;
	// begin inline asm
	{  cvt.rn.f16.f32 %rs2401, %f549;}

	// end inline asm
	// begin inline asm
	{abs.f16 %rs1231,%rs2401;
}
	// end inline asm
	mov.b16 	%rs1235, 143;
	// begin inline asm
	{ .reg .pred __$temp3;
  setp.lt.f16  __$temp3, %rs1231, %rs1235;
  selp.u16 %rs1233, 1, 0, __$temp3;}
	// end inline asm
	setp.eq.s16 	%p134, %rs1233, 0;
	@%p134 bra 	$L__BB0_176;
	mov.f32 	%f550, 0f00000000;
	// begin inline asm
	{  cvt.rn.f16.f32 %rs1236, %f550;}

	// end inline asm
	// begin inline asm
	{ .reg .pred __$temp3;
  setp.lt.f16  __$temp3, %rs1236, %rs1231;
  selp.u16 %rs1237, 1, 0, __$temp3;}
	// end inline asm
	setp.eq.s16 	%p135, %rs1237, 0;
	@%p135 bra 	$L__BB0_176;
	fma.rn.f32 	%f552, %f9, %f549, %f548;
	fma.rn.f32 	%f551, %f303, %f552, %f549;
	// begin inline asm
	{  cvt.rn.f16.f32 %rs2401, %f551;}

	// end inline asm
$L__BB0_176:
	// begin inline asm
	{.reg .f16 low,high;
 mov.b32 {low,high}, %r2892;
 mov.b16 %rs1241, high;}
	// end inline asm
	// begin inline asm
	{  cvt.f32.f16 %f553, %rs1241;}

	// end inline asm
	mul.f32 	%f554, %f553, %f306;
	// begin inline asm
	{  cvt.rn.f16.f32 %rs2402, %f554;}

	// end inline asm
	// begin inline asm
	{abs.f16 %rs1244,%rs2402;
}
	// end inline asm
	mov.b16 	%rs1248, 143;
	// begin inline asm
	{ .reg .pred __$temp3;
  setp.lt.f16  __$temp3, %rs1244, %rs1248;
  selp.u16 %rs1246, 1, 0, __$temp3;}
	// end inline asm
	setp.eq.s16 	%p136, %rs1246, 0;
	@%p136 bra 	$L__BB0_179;
	mov.f32 	%f555, 0f00000000;
	// begin inline asm
	{  cvt.rn.f16.f32 %rs1249, %f555;}

	// end inline asm
	// begin inline asm
	{ .reg .pred __$temp3;
  setp.lt.f16  __$temp3, %rs1249, %rs1244;
  selp.u16 %rs1250, 1, 0, __$temp3;}
	// end inline asm
	setp.eq.s16 	%p137, %rs1250, 0;
	@%p137 bra 	$L__BB0_179;
	fma.rn.f32 	%f557, %f11, %f554, %f553;
	fma.rn.f32 	%f556, %f306, %f557, %f554;
	// begin inline asm
	{  cvt.rn.f16.f32 %rs2402, %f556;}

	// end inline asm
$L__BB0_179:
	// begin inline asm
	{  mov.b32 %r2373, {%rs2401,%rs2402};}

	// end inline asm
	st.shared.u32 	[%r800+96], %r2373;
	// begin inline asm
	{.reg .f16 low,high;
 mov.b32 {low,high}, %r2891;
 mov.b16 %rs1256, low;}
	// end inline asm
	// begin inline asm
	{  cvt.f32.f16 %f558, %rs1256;}

	// end inline asm
	mul.f32 	%f559, %f558, %f303;
	// begin inline asm
	{  cvt.rn.f16.f32 %rs2403, %f559;}

	// end inline asm
	// begin inline asm
	{abs.f16 %rs1259,%rs2403;
}
	// end inline asm
	mov.b16 	%rs1263, 143;
	// begin inline asm
	{ .reg .pred __$temp3;
  setp.lt.f16  __$temp3, %rs1259, %rs1263;
  selp.u16 %rs1261, 1, 0, __$temp3;}
	// end inline asm
	setp.eq.s16 	%p138, %rs1261, 0;
	@%p138 bra 	$L__BB0_182;
	mov.f32 	%f560, 0f00000000;
	// begin inline asm
	{  cvt.rn.f16.f32 %rs1264, %f560;}

	// end inline asm
	// begin inline asm
	{ .reg .pred __$temp3;
  setp.lt.f16  __$temp3, %rs1264, %rs1259;
  selp.u16 %rs1265, 1, 0, __$temp3;}
	// end inline asm
	setp.eq.s16 	%p139, %rs1265, 0;
	@%p139 bra 	$L__BB0_182;
	fma.rn.f32 	%f562, %f9, %f559, %f558;
	fma.rn.f32 	%f561, %f303, %f562, %f559;
	// begin inline asm
	{  cvt.rn.f16.f32 %rs2403, %f561;}

	// end inline asm
$L__BB0_182:
	// begin inline asm
	{.reg .f16 low,high;
 mov.b32 {low,high}, %r2891;
 mov.b16 %rs1269, high;}
	// end inline asm
	// begin inline asm
	{  cvt.f32.f16 %f563, %rs1269;}

	// end inline asm
	mul.f32 	%f564, %f563, %f306;
	// begin inline asm
	{  cvt.rn.f16.f32 %rs2404, %f564;}

	// end inline asm
	// begin inline asm
	{abs.f16 %rs1272,%rs2404;
}
	// end inline asm
	mov.b16 	%rs1276, 143;
	// begin inline asm
	{ .reg .pred __$temp3;
  setp.lt.f16  __$temp3, %rs1272, %rs1276;
  selp.u16 %rs1274, 1, 0, __$temp3;}
	// end inline asm
	setp.eq.s16 	%p140, %rs1274, 0;
	@%p140 bra 	$L__BB0_185;
	mov.f32 	%f565, 0f00000000;
	// begin inline asm
	{  cvt.rn.f16.f32 %rs1277, %f565;}

	// end inline asm
	// begin inline asm
	{ .reg .pred __$temp3;
  setp.lt.f16  __$temp3, %rs1277, %rs1272;
  selp.u16 %rs1278, 1, 0, __$temp3;}
	// end inline asm
	setp.eq.s16 	%p141, %rs1278, 0;
	@%p141 bra 	$L__BB0_185;
	fma.rn.f32 	%f567, %f11, %f564, %f563;
	fma.rn.f32 	%f566, %f306, %f567, %f564;
	// begin inline asm
	{  cvt.rn.f16.f32 %rs2404, %f566;}

	// end inline asm
$L__BB0_185:
	// begin inline asm
	{  mov.b32 %r2376, {%rs2403,%rs2404};}

	// end inline asm
	st.shared.u32 	[%r800+100], %r2376;
	// begin inline asm
	{.reg .f16 low,high;
 mov.b32 {low,high}, %r2890;
 mov.b16 %rs1284, low;}
	// end inline asm
	// begin inline asm
	{  cvt.f32.f16 %f568, %rs1284;}

	// end inline asm
	mul.f32 	%f569, %f568, %f303;
	// begin inline asm
	{  cvt.rn.f16.f32 %rs2405, %f569;}

	// end inline asm
	// begin inline asm
	{abs.f16 %rs1287,%rs2405;
}
	// end inline asm
	mov.b16 	%rs1291, 143;
	// begin inline asm
	{ .reg .pred __$temp3;
  setp.lt.f16  __$temp3, %rs1287, %rs1291;
  selp.u16 %rs1289, 1, 0, __$temp3;}
	// end inline asm
	setp.eq.s16 	%p142, %rs1289, 0;
	@%p142 bra 	$L__BB0_188;
	mov.f32 	%f570, 0f00000000;
	// begin inline asm
	{  cvt.rn.f16.f32 %rs1292, %f570;}

	// end inline asm
	// begin inline asm
	{ .reg .pred __$temp3;
  setp.lt.f16  __$temp3, %rs1292, %rs1287;
  selp.u16 %rs1293, 1, 0, __$temp3;}
	// end inline asm
	setp.eq.s16 	%p143, %rs1293, 0;
	@%p143 bra 	$L__BB0_188;
	fma.rn.f32 	%f572, %f9, %f569, %f568;
	fma.rn.f32 	%f571, %f303, %f572, %f569;
	// begin inline asm
	{  cvt.rn.f16.f32 %rs2405, %f571;}

	// end inline asm
$L__BB0_188:
	// begin inline asm
	{.reg .f16 low,high;
 mov.b32 {low,high}, %r2890;
 mov.b16 %rs1297, high;}
	// end inline asm
	// begin inline asm
	{  cvt.f32.f16 %f573, %rs1297;}

	// end inline asm
	mul.f32 	%f574, %f573, %f306;
	// begin inline asm
	{  cvt.rn.f16.f32 %rs2406, %f574;}

	// end inline asm
	// begin inline asm
	{abs.f16 %rs1300,%rs2406;
}
	// end inline asm
	mov.b16 	%rs1304, 143;
	// begin inline asm
	{ .reg .pred __$temp3;
  setp.lt.f16  __$temp3, %rs1300, %rs1304;
  selp.u16 %rs1302, 1, 0, __$temp3;}
	// end inline asm
	setp.eq.s16 	%p144, %rs1302, 0;
	@%p144 bra 	$L__BB0_191;
	mov.f32 	%f575, 0f00000000;
	// begin inline asm
	{  cvt.rn.f16.f32 %rs1305, %f575;}

	// end inline asm
	// begin inline asm
	{ .reg .pred __$temp3;
  setp.lt.f16  __$temp3, %rs1305, %rs1300;
  selp.u16 %rs1306, 1, 0, __$temp3;}
	// end inline asm
	setp.eq.s16 	%p145, %rs1306, 0;
	@%p145 bra 	$L__BB0_191;
	fma.rn.f32 	%f577, %f11, %f574, %f573;
	fma.rn.f32 	%f576, %f306, %f577, %f574;
	// begin inline asm
	{  cvt.rn.f16.f32 %rs2406, %f576;}

	// end inline asm
$L__BB0_191:
	// begin inline asm
	{  mov.b32 %r2379, {%rs2405,%rs2406};}

	// end inline asm
	st.shared.u32 	[%r800+104], %r2379;
	// begin inline asm
	{.reg .f16 low,high;
 mov.b32 {low,high}, %r2889;
 mov.b16 %rs1312, low;}
	// end inline asm
	// begin inline asm
	{  cvt.f32.f16 %f578, %rs1312;}

	// end inline asm
	mul.f32 	%f579, %f578, %f303;
	// begin inline asm
	{  cvt.rn.f16.f32 %rs2407, %f579;}

	// end inline asm
	// begin inline asm
	{abs.f16 %rs1315,%rs2407;
}
	// end inline asm
	mov.b16 	%rs1319, 143;
	// begin inline asm
	{ .reg .pred __$temp3;
  setp.lt.f16  __$temp3, %rs1315, %rs1319;
  selp.u16 %rs1317, 1, 0, __$temp3;}
	// end inline asm
	setp.eq.s16 	%p146, %rs1317, 0;
	@%p146 bra 	$L__BB0_194;
	mov.f32 	%f580, 0f00000000;
	// begin inline asm
	{  cvt.rn.f16.f32 %rs1320, %f580;}

	// end inline asm
	// begin inline asm
	{ .reg .pred __$temp3;
  setp.lt.f16  __$temp3, %rs1320, %rs1315;
  selp.u16 %rs1321, 1, 0, __$temp3;}
	// end inline asm
	setp.eq.s16 	%p147, %rs1321, 0;
	@%p147 bra 	$L__BB0_194;
	fma.rn.f32 	%f582, %f9, %f579, %f578;
	fma.rn.f32 	%f581, %f303, %f582, %f579;
	// begin inline asm
	{  cvt.rn.f16.f32 %rs2407, %f581;}

	// end inline asm
$L__BB0_194:
	// begin inline asm
	{.reg .f16 low,high;
 mov.b32 {low,high}, %r2889;
 mov.b16 %rs1325, high;}
	// end inline asm
	// begin inline asm
	{  cvt.f32.f16 %f583, %rs1325;}

	// end inline asm
	mul.f32 	%f584, %f583, %f306;
	// begin inline asm
	{  cvt.rn.f16.f32 %rs2408, %f584;}

	// end inline asm
	// begin inline asm
	{abs.f16 %rs1328,%rs2408;
}
	// end inline asm
	mov.b16 	%rs1332, 143;
	// begin inline asm
	{ .reg .pred __$temp3;
  setp.lt.f16  __$temp3, %rs1328, %rs1332;
  selp.u16 %rs1330, 1, 0, __$temp3;}
	// end inline asm
	setp.eq.s16 	%p148, %rs1330, 0;
	@%p148 bra 	$L__BB0_197;
	mov.f32 	%f585, 0f00000000;
	// begin inline asm
	{  cvt.rn.f16.f32 %rs1333, %f585;}

	// end inline asm
	// begin inline asm
	{ .reg .pred __$temp3;
  setp.lt.f16  __$temp3, %rs1333, %rs1328;
  selp.u16 %rs1334, 1, 0, __$temp3;}
	// end inline asm
	setp.eq.s16 	%p149, %rs1334, 0;
	@%p149 bra 	$L__BB0_197;
	fma.rn.f32 	%f587, %f11, %f584, %f583;
	fma.rn.f32 	%f586, %f306, %f587, %f584;
	// begin inline asm
	{  cvt.rn.f16.f32 %rs2408, %f586;}

	// end inline asm
$L__BB0_197:
	// begin inline asm
	{  mov.b32 %r2382, {%rs2407,%rs2408};}

	// end inline asm
	st.shared.u32 	[%r800+108], %r2382;
	// begin inline asm
	{.reg .f16 low,high;
 mov.b32 {low,high}, %r2888;
 mov.b16 %rs1340, low;}
	// end inline asm
	// begin inline asm
	{  cvt.f32.f16 %f588, %rs1340;}

	// end inline asm
	mul.f32 	%f589, %f588, %f303;
	// begin inline asm
	{  cvt.rn.f16.f32 %rs2409, %f589;}

	// end inline asm
	// begin inline asm
	{abs.f16 %rs1343,%rs2409;
}
	// end inline asm
	mov.b16 	%rs1347, 143;
	// begin inline asm
	{ .reg .pred __$temp3;
  setp.lt.f16  __$temp3, %rs1343, %rs1347;
  selp.u16 %rs1345, 1, 0, __$temp3;}
	// end inline asm
	setp.eq.s16 	%p150, %rs1345, 0;
	@%p150 bra 	$L__BB0_200;
	mov.f32 	%f590, 0f00000000;
	// begin inline asm
	{  cvt.rn.f16.f32 %rs1348, %f590;}

	// end inline asm
	// begin inline asm
	{ .reg .pred __$temp3;
  setp.lt.f16  __$temp3, %rs1348, %rs1343;
  selp.u16 %rs1349, 1, 0, __$temp3;}
	// end inline asm
	setp.eq.s16 	%p151, %rs1349, 0;
	@%p151 bra 	$L__BB0_200;
	fma.rn.f32 	%f592, %f9, %f589, %f588;
	fma.rn.f32 	%f591, %f303, %f592, %f589;
	// begin inline asm
	{  cvt.rn.f16.f32 %rs2409, %f591;}

	// end inline asm
$L__BB0_200:
	// begin inline asm
	{.reg .f16 low,high;
 mov.b32 {low,high}, %r2888;
 mov.b16 %rs1353, high;}
	// end inline asm
	// begin inline asm
	{  cvt.f32.f16 %f593, %rs1353;}

	// end inline asm
	mul.f32 	%f594, %f593, %f306;
	// begin inline asm
	{  cvt.rn.f16.f32 %rs2410, %f594;}

	// end inline asm
	// begin inline asm
	{abs.f16 %rs1356,%rs2410;
}
	// end inline asm
	mov.b16 	%rs1360, 143;
	// begin inline asm
	{ .reg .pred __$temp3;
  setp.lt.f16  __$temp3, %rs1356, %rs1360;
  selp.u16 %rs1358, 1, 0, __$temp3;}
	// end inline asm
	setp.eq.s16 	%p152, %rs1358, 0;
	@%p152 bra 	$L__BB0_203;
	mov.f32 	%f595, 0f00000000;
	// begin inline asm
	{  cvt.rn.f16.f32 %rs1361, %f595;}

	// end inline asm
	// begin inline asm
	{ .reg .pred __$temp3;
  setp.lt.f16  __$temp3, %rs1361, %rs1356;
  selp.u16 %rs1362, 1, 0, __$temp3;}
	// end inline asm
	setp.eq.s16 	%p153, %rs1362, 0;
	@%p153 bra 	$L__BB0_203;
	fma.rn.f32 	%f597, %f11, %f594, %f593;
	fma.rn.f32 	%f596, %f306, %f597, %f594;
	// begin inline asm
	{  cvt.rn.f16.f32 %rs2410, %f596;}

	// end inline asm
$L__BB0_203:
	// begin inline asm
	{  mov.b32 %r2385, {%rs2409,%rs2410};}

	// end inline asm
	st.shared.u32 	[%r800+112], %r2385;
	// begin inline asm
	{.reg .f16 low,high;
 mov.b32 {low,high}, %r2887;
 mov.b16 %rs1368, low;}
	// end inline asm
	// begin inline asm
	{  cvt.f32.f16 %f598, %rs1368;}

	// end inline asm
	mul.f32 	%f599, %f598, %f303;
	// begin inline asm
	{  cvt.rn.f16.f32 %rs2411, %f599;}

	// end inline asm
	// begin inline asm
	{abs.f16 %rs1371,%rs2411;
}
	// end inline asm
	mov.b16 	%rs1375, 143;
	// begin inline asm
	{ .reg .pred __$temp3;
  setp.lt.f16  __$temp3, %rs1371, %rs1375;
  selp.u16 %rs1373, 1, 0, __$temp3;}
	// end inline asm
	setp.eq.s16 	%p154, %rs1373, 0;
	@%p154 bra 	$L__BB0_206;
	mov.f32 	%f600, 0f00000000;
	// begin inline asm
	{  cvt.rn.f16.f32 %rs1376, %f600;}

	// end inline asm
	// begin inline asm
	{ .reg .pred __$temp3;
  setp.lt.f16  __$temp3, %rs1376, %rs1371;
  selp.u16 %rs1377, 1, 0, __$temp3;}
	// end inline asm
	setp.eq.s16 	%p155, %rs1377, 0;
	@%p155 bra 	$L__BB0_206;
	fma.rn.f32 	%f602, %f9, %f599, %f598;
	fma.rn.f32 	%f601, %f303, %f602, %f599;
	// begin inline asm
	{  cvt.rn.f16.f32 %rs2411, %f601;}

	// end inline asm
$L__BB0_206:
	// begin inline asm
	{.reg .f16 low,high;
 mov.b32 {low,high}, %r2887;
 mov.b16 %rs1381, high;}
	// end inline asm
	// begin inline asm
	{  cvt.f32.f16 %f603, %rs1381;}

	// end inline asm
	mul.f32 	%f604, %f603, %f306;
	// begin inline asm
	{  cvt.rn.f16.f32 %rs2412, %f604;}

	// end inline asm
	// begin inline asm
	{abs.f16 %rs1384,%rs2412;
}
	// end inline asm
	mov.b16 	%rs1388, 143;
	// begin inline asm
	{ .reg .pred __$temp3;
  setp.lt.f16  __$temp3, %rs1384, %rs1388;
  selp.u16 %rs1386, 1, 0, __$temp3;}
	// end inline asm
	setp.eq.s16 	%p156, %rs1386, 0;
	@%p156 bra 	$L__BB0_209;
	mov.f32 	%f605, 0f00000000;
	// begin inline asm
	{  cvt.rn.f16.f32 %rs1389, %f605;}

	// end inline asm
	// begin inline asm
	{ .reg .pred __$temp3;
  setp.lt.f16  __$temp3, %rs1389, %rs1384;
  selp.u16 %rs1390, 1, 0, __$temp3;}
	// end inline asm
	setp.eq.s16 	%p157, %rs1390, 0;
	@%p157 bra 	$L__BB0_209;
	fma.rn.f32 	%f607, %f11, %f604, %f603;
	fma.rn.f32 	%f606, %f306, %f607, %f604;
	// begin inline asm
	{  cvt.rn.f16.f32 %rs2412, %f606;}

	// end inline asm
$L__BB0_209:
	// begin inline asm
	{  mov.b32 %r2388, {%rs2411,%rs2412};}

	// end inline asm
	st.shared.u32 	[%r800+116], %r2388;
	// begin inline asm
	{.reg .f16 low,high;
 mov.b32 {low,high}, %r2886;
 mov.b16 %rs1396, low;}
	// end inline asm
	// begin inline asm
	{  cvt.f32.f16 %f608, %rs1396;}

	// end inline asm
	mul.f32 	%f609, %f608, %f303;
	// begin inline asm
	{  cvt.rn.f16.f32 %rs2413, %f609;}

	// end inline asm
	// begin inline asm
	{abs.f16 %rs1399,%rs2413;
}
	// end inline asm
	mov.b16 	%rs1403, 143;
	// begin inline asm
	{ .reg .pred __$temp3;
  setp.lt.f16  __$temp3, %rs1399, %rs1403;
  selp.u16 %rs1401, 1, 0, __$temp3;}
	// end inline asm
	setp.eq.s16 	%p158, %rs1401, 0;
	@%p158 bra 	$L__BB0_212;
	mov.f32 	%f610, 0f00000000;
	// begin inline asm
	{  cvt.rn.f16.f32 %rs1404, %f610;}

	// end inline asm
	// begin inline asm
	{ .reg .pred __$temp3;
  setp.lt.f16  __$temp3, %rs1404, %rs1399;
  selp.u16 %rs1405, 1, 0, __$temp3;}
	// end inline asm
	setp.eq.s16 	%p159, %rs1405, 0;
	@%p159 bra 	$L__BB0_212;
	fma.rn.f32 	%f612, %f9, %f609, %f608;
	fma.rn.f32 	%f611, %f303, %f612, %f609;
	// begin inline asm
	{  cvt.rn.f16.f32 %rs2413, %f611;}

	// end inline asm
$L__BB0_212:
	// begin inline asm
	{.reg .f16 low,high;
 mov.b32 {low,high}, %r2886;
 mov.b16 %rs1409, high;}
	// end inline asm
	// begin inline asm
	{  cvt.f32.f16 %f613, %rs1409;}

	// end inline asm
	mul.f32 	%f614, %f613, %f306;
	// begin inline asm
	{  cvt.rn.f16.f32 %rs2414, %f614;}

	// end inline asm
	// begin inline asm
	{abs.f16 %rs1412,%rs2414;
}
	// end inline asm
	mov.b16 	%rs1416, 143;
	// begin inline asm
	{ .reg .pred __$temp3;
  setp.lt.f16  __$temp3, %rs1412, %rs1416;
  selp.u16 %rs1414, 1, 0, __$temp3;}
	// end inline asm
	setp.eq.s16 	%p160, %rs1414, 0;
	@%p160 bra 	$L__BB0_215;
	mov.f32 	%f615, 0f00000000;
	// begin inline asm
	{  cvt.rn.f16.f32 %rs1417, %f615;}

	// end inline asm
	// begin inline asm
	{ .reg .pred __$temp3;
  setp.lt.f16  __$temp3, %rs1417, %rs1412;
  selp.u16 %rs1418, 1, 0, __$temp3;}
	// end inline asm
	setp.eq.s16 	%p161, %rs1418, 0;
	@%p161 bra 	$L__BB0_215;
	fma.rn.f32 	%f617, %f11, %f614, %f613;
	fma.rn.f32 	%f616, %f306, %f617, %f614;
	// begin inline asm
	{  cvt.rn.f16.f32 %rs2414, %f616;}

	// end inline asm
$L__BB0_215:
	// begin inline asm
	{  mov.b32 %r2391, {%rs2413,%rs2414};}

	// end inline asm
	st.shared.u32 	[%r800+120], %r2391;
	// begin inline asm
	{.reg .f16 low,high;
 mov.b32 {low,high}, %r2885;
 mov.b16 %rs1424, low;}
	// end inline asm
	// begin inline asm
	{  cvt.f32.f16 %f618, %rs1424;}

	// end inline asm
	mul.f32 	%f619, %f618, %f303;
	// begin inline asm
	{  cvt.rn.f16.f32 %rs2415, %f619;}

	// end inline asm
	// begin inline asm
	{abs.f16 %rs1427,%rs2415;
}
	// end inline asm
	mov.b16 	%rs1431, 143;
	// begin inline asm
	{ .reg .pred __$temp3;
  setp.lt.f16  __$temp3, %rs1427, %rs1431;
  selp.u16 %rs1429, 1, 0, __$temp3;}
	// end inline asm
	setp.eq.s16 	%p162, %rs1429, 0;
	@%p162 bra 	$L__BB0_218;
	mov.f32 	%f620, 0f00000000;
	// begin inline asm
	{  cvt.rn.f16.f32 %rs1432, %f620;}

	// end inline asm
	// begin inline asm
	{ .reg .pred __$temp3;
  setp.lt.f16  __$temp3, %rs1432, %rs1427;
  selp.u16 %rs1433, 1, 0, __$temp3;}
	// end inline asm
	setp.eq.s16 	%p163, %rs1433, 0;
	@%p163 bra 	$L__BB0_218;
	fma.rn.f32 	%f622, %f9, %f619, %f618;
	fma.rn.f32 	%f621, %f303, %f622, %f619;
	// begin inline asm
	{  cvt.rn.f16.f32 %rs2415, %f621;}

	// end inline asm
$L__BB0_218:
	// begin inline asm
	{.reg .f16 low,high;
 mov.b32 {low,high}, %r2885;
 mov.b16 %rs1437, high;}
	// end inline asm
	// begin inline asm
	{  cvt.f32.f16 %f623, %rs1437;}

	// end inline asm
	mul.f32 	%f624, %f623, %f306;
	// begin inline asm
	{  cvt.rn.f16.f32 %rs2416, %f624;}

	// end inline asm
	// begin inline asm
	{abs.f16 %rs1440,%rs2416;
}
	// end inline asm
	mov.b16 	%rs1444, 143;
	// begin inline asm
	{ .reg .pred __$temp3;
  setp.lt.f16  __$temp3, %rs1440, %rs1444;
  selp.u16 %rs1442, 1, 0, __$temp3;}
	// end inline asm
	setp.eq.s16 	%p164, %rs1442, 0;
	@%p164 bra 	$L__BB0_221;
	mov.f32 	%f625, 0f00000000;
	// begin inline asm
	{  cvt.rn.f16.f32 %rs1445, %f625;}

	// end inline asm
	// begin inline asm
	{ .reg .pred __$temp3;
  setp.lt.f16  __$temp3, %rs1445, %rs1440;
  selp.u16 %rs1446, 1, 0, __$temp3;}
	// end inline asm
	setp.eq.s16 	%p165, %rs1446, 0;
	@%p165 bra 	$L__BB0_221;
	fma.rn.f32 	%f627, %f11, %f624, %f623;
	fma.rn.f32 	%f626, %f306, %f627, %f624;
	// begin inline asm
	{  cvt.rn.f16.f32 %rs2416, %f626;}

	// end inline asm
$L__BB0_221:
	// begin inline asm
	{  mov.b32 %r2394, {%rs2415,%rs2416};}

	// end inline asm
	st.shared.u32 	[%r800+124], %r2394;
	// begin inline asm
	{.reg .f16 low,high;
 mov.b32 {low,high}, %r2884;
 mov.b16 %rs1452, low;}
	// end inline asm
	// begin inline asm
	{  cvt.f32.f16 %f628, %rs1452;}

	// end inline asm
	mul.f32 	%f629, %f628, %f303;
	// begin inline asm
	{  cvt.rn.f16.f32 %rs2417, %f629;}

	// end inline asm
	// begin inline asm
	{abs.f16 %rs1455,%rs2417;
}
	// end inline asm
	mov.b16 	%rs1459, 143;
	// begin inline asm
	{ .reg .pred __$temp3;
  setp.lt.f16  __$temp3, %rs1455, %rs1459;
  selp.u16 %rs1457, 1, 0, __$temp3;}
	// end inline asm
	setp.eq.s16 	%p166, %rs1457, 0;
	@%p166 bra 	$L__BB0_224;
	mov.f32 	%f630, 0f00000000;
	// begin inline asm
	{  cvt.rn.f16.f32 %rs1460, %f630;}

	// end inline asm
	// begin inline asm
	{ .reg .pred __$temp3;
  setp.lt.f16  __$temp3, %rs1460, %rs1455;
  selp.u16 %rs1461, 1, 0, __$temp3;}
	// end inline asm
	setp.eq.s16 	%p167, %rs1461, 0;
	@%p167 bra 	$L__BB0_224;
	fma.rn.f32 	%f632, %f9, %f629, %f628;
	fma.rn.f32 	%f631, %f303, %f632, %f629;
	// begin inline asm
	{  cvt.rn.f16.f32 %rs2417, %f631;}

	// end inline asm
$L__BB0_224:
	// begin inline asm
	{.reg .f16 low,high;
 mov.b32 {low,high}, %r2884;
 mov.b16 %rs1465, high;}
	// end inline asm
	// begin inline asm
	{  cvt.f32.f16 %f633, %rs1465;}

	// end inline asm
	mul.f32 	%f634, %f633, %f306;
	// begin inline asm
	{  cvt.rn.f16.f32 %rs2418, %f634;}

	// end inline asm
	// begin inline asm
	{abs.f16 %rs1468,%rs2418;
}
	// end inline asm
	mov.b16 	%rs1472, 143;
	// begin inline asm
	{ .reg .pred __$temp3;
  setp.lt.f16  __$temp3, %rs1468, %rs1472;
  selp.u16 %rs1470, 1, 0, __$temp3;}
	// end inline asm
	setp.eq.s16 	%p168, %rs1470, 0;
	@%p168 bra 	$L__BB0_227;
	mov.f32 	%f635, 0f00000000;
	// begin inline asm
	{  cvt.rn.f16.f32 %rs1473, %f635;}

	// end inline asm
	// begin inline asm
	{ .reg .pred __$temp3;
  setp.lt.f16  __$temp3, %rs1473, %rs1468;
  selp.u16 %rs1474, 1, 0, __$temp3;}
	// end inline asm
	setp.eq.s16 	%p169, %rs1474, 0;
	@%p169 bra 	$L__BB0_227;
	fma.rn.f32 	%f637, %f11, %f634, %f633;
	fma.rn.f32 	%f636, %f306, %f637, %f634;
	// begin inline asm
	{  cvt.rn.f16.f32 %rs2418, %f636;}

	// end inline asm
$L__BB0_227:
	// begin inline asm
	{  mov.b32 %r2397, {%rs2417,%rs2418};}

	// end inline asm
	st.shared.u32 	[%r800+128], %r2397;
	// begin inline asm
	{.reg .f16 low,high;
 mov.b32 {low,high}, %r2883;
 mov.b16 %rs1480, low;}
	// end inline asm
	// begin inline asm
	{  cvt.f32.f16 %f638, %rs1480;}

	// end inline asm
	mul.f32 	%f639, %f638, %f303;
	// begin inline asm
	{  cvt.rn.f16.f32 %rs2419, %f639;}

	// end inline asm
	// begin inline asm
	{abs.f16 %rs1483,%rs2419;
}
	// end inline asm
	mov.b16 	%rs1487, 143;
	// begin inline asm
	{ .reg .pred __$temp3;
  setp.lt.f16  __$temp3, %rs1483, %rs1487;
  selp.u16 %rs1485, 1, 0, __$temp3;}
	// end inline asm
	setp.eq.s16 	%p170, %rs1485, 0;
	@%p170 bra 	$L__BB0_230;
	mov.f32 	%f640, 0f00000000;
	// begin inline asm
	{  cvt.rn.f16.f32 %rs1488, %f640;}

	// end inline asm
	// begin inline asm
	{ .reg .pred __$temp3;
  setp.lt.f16  __$temp3, %rs1488, %rs1483;
  selp.u16 %rs1489, 1, 0, __$temp3;}
	// end inline asm
	setp.eq.s16 	%p171, %rs1489, 0;
	@%p171 bra 	$L__BB0_230;
	fma.rn.f32 	%f642, %f9, %f639, %f638;
	fma.rn.f32 	%f641, %f303, %f642, %f639;
	// begin inline asm
	{  cvt.rn.f16.f32 %rs2419, %f641;}

	// end inline asm
$L__BB0_230:
	// begin inline asm
	{.reg .f16 low,high;
 mov.b32 {low,high}, %r2883;
 mov.b16 %rs1493, high;}
	// end inline asm
	// begin inline asm
	{  cvt.f32.f16 %f643, %rs1493;}

	// end inline asm
	mul.f32 	%f644, %f643, %f306;
	// begin inline asm
	{  cvt.rn.f16.f32 %rs2420, %f644;}

	// end inline asm
	// begin inline asm
	{abs.f16 %rs1496,%rs2420;
}
	// end inline asm
	mov.b16 	%rs1500, 143;
	// begin inline asm
	{ .reg .pred __$temp3;
  setp.lt.f16  __$temp3, %rs1496, %rs1500;
  selp.u16 %rs1498, 1, 0, __$temp3;}
	// end inline asm
	setp.eq.s16 	%p172, %rs1498, 0;
	@%p172 bra 	$L__BB0_233;
	mov.f32 	%f645, 0f00000000;
	// begin inline asm
	{  cvt.rn.f16.f32 %rs1501, %f645;}

	// end inline asm
	// begin inline asm
	{ .reg .pred __$temp3;
  setp.lt.f16  __$temp3, %rs1501, %rs1496;
  selp.u16 %rs1502, 1, 0, __$temp3;}
	// end inline asm
	setp.eq.s16 	%p173, %rs1502, 0;
	@%p173 bra 	$L__BB0_233;
	fma.rn.f32 	%f647, %f11, %f644, %f643;
	fma.rn.f32 	%f646, %f306, %f647, %f644;
	// begin inline asm
	{  cvt.rn.f16.f32 %rs2420, %f646;}

	// end inline asm
$L__BB0_233:
	// begin inline asm
	{  mov.b32 %r2400, {%rs2419,%rs2420};}

	// end inline asm
	st.shared.u32 	[%r800+132], %r2400;
	// begin inline asm
	{.reg .f16 low,high;
 mov.b32 {low,high}, %r2882;
 mov.b16 %rs1508, low;}
	// end inline asm
	// begin inline asm
	{  cvt.f32.f16 %f648, %rs1508;}

	// end inline asm
	mul.f32 	%f649, %f648, %f303;
	// begin inline asm
	{  cvt.rn.f16.f32 %rs2421, %f649;}

	// end inline asm
	// begin inline asm
	{abs.f16 %rs1511,%rs2421;
}
	// end inline asm
	mov.b16 	%rs1515, 143;
	// begin inline asm
	{ .reg .pred __$temp3;
  setp.lt.f16  __$temp3, %rs1511, %rs1515;
  selp.u16 %rs1513, 1, 0, __$temp3;}
	// end inline asm
	setp.eq.s16 	%p174, %rs1513, 0;
	@%p174 bra 	$L__BB0_236;
	mov.f32 	%f650, 0f00000000;
	// begin inline asm
	{  cvt.rn.f16.f32 %rs1516, %f650;}

	// end inline asm
	// begin inline asm
	{ .reg .pred __$temp3;
  setp.lt.f16  __$temp3, %rs1516, %rs1511;
  selp.u16 %rs1517, 1, 0, __$temp3;}
	// end inline asm
	setp.eq.s16 	%p175, %rs1517, 0;
	@%p175 bra 	$L__BB0_236;
	fma.rn.f32 	%f652, %f9, %f649, %f648;
	fma.rn.f32 	%f651, %f303, %f652, %f649;
	// begin inline asm
	{  cvt.rn.f16.f32 %rs2421, %f651;}

	// end inline asm
$L__BB0_236:
	// begin inline asm
	{.reg .f16 low,high;
 mov.b32 {low,high}, %r2882;
 mov.b16 %rs1521, high;}
	// end inline asm
	// begin inline asm
	{  cvt.f32.f16 %f653, %rs1521;}

	// end inline asm
	mul.f32 	%f654, %f653, %f306;
	// begin inline asm
	{  cvt.rn.f16.f32 %rs2422, %f654;}

	// end inline asm
	// begin inline asm
	{abs.f16 %rs1524,%rs2422;
}
	// end inline asm
	mov.b16 	%rs1528, 143;
	// begin inline asm
	{ .reg .pred __$temp3;
  setp.lt.f16  __$temp3, %rs1524, %rs1528;
  selp.u16 %rs1526, 1, 0, __$temp3;}
	// end inline asm
	setp.eq.s16 	%p176, %rs1526, 0;
	@%p176 bra 	$L__BB0_239;
	mov.f32 	%f655, 0f00000000;
	// begin inline asm
	{  cvt.rn.f16.f32 %rs1529, %f655;}

	// end inline asm
	// begin inline asm
	{ .reg .pred __$temp3;
  setp.lt.f16  __$temp3, %rs1529, %rs1524;
  selp.u16 %rs1530, 1, 0, __$temp3;}
	// end inline asm
	setp.eq.s16 	%p177, %rs1530, 0;
	@%p177 bra 	$L__BB0_239;
	fma.rn.f32 	%f657, %f11, %f654, %f653;
	fma.rn.f32 	%f656, %f306, %f657, %f654;
	// begin inline asm
	{  cvt.rn.f16.f32 %rs2422, %f656;}

	// end inline asm
$L__BB0_239:
	// begin inline asm
	{  mov.b32 %r2403, {%rs2421,%rs2422};}

	// end inline asm
	st.shared.u32 	[%r800+136], %r2403;
	// begin inline asm
	{.reg .f16 low,high;
 mov.b32 {low,high}, %r2881;
 mov.b16 %rs1536, low;}
	// end inline asm
	// begin inline asm
	{  cvt.f32.f16 %f658, %rs1536;}

	// end inline asm
	mul.f32 	%f659, %f658, %f303;
	// begin inline asm
	{  cvt.rn.f16.f32 %rs2423, %f659;}

	// end inline asm
	// begin inline asm
	{abs.f16 %rs1539,%rs2423;
}
	// end inline asm
	mov.b16 	%rs1543, 143;
	// begin inline asm
	{ .reg .pred __$temp3;
  setp.lt.f16  __$temp3, %rs1539, %rs1543;
  selp.u16 %rs1541, 1, 0, __$temp3;}
	// end inline asm
	setp.eq.s16 	%p178, %rs1541, 0;
	@%p178 bra 	$L__BB0_242;
	mov.f32 	%f660, 0f00000000;
	// begin inline asm
	{  cvt.rn.f16.f32 %rs1544, %f660;}

	// end inline asm
	// begin inline asm
	{ .reg .pred __$temp3;
  setp.lt.f16  __$temp3, %rs1544, %rs1539;
  selp.u16 %rs1545, 1, 0, __$temp3;}
	// end inline asm
	setp.eq.s16 	%p179, %rs1545, 0;
	@%p179 bra 	$L__BB0_242;
	fma.rn.f32 	%f662, %f9, %f659, %f658;
	fma.rn.f32 	%f661, %f303, %f662, %f659;
	// begin inline asm
	{  cvt.rn.f16.f32 %rs2423, %f661;}

	// end inline asm
$L__BB0_242:
	// begin inline asm
	{.reg .f16 low,high;
 mov.b32 {low,high}, %r2881;
 mov.b16 %rs1549, high;}
	// end inline asm
	// begin inline asm
	{  cvt.f32.f16 %f663, %rs1549;}

	// end inline asm
	mul.f32 	%f664, %f663, %f306;
	// begin inline asm
	{  cvt.rn.f16.f32 %rs2424, %f664;}

	// end inline asm
	// begin inline asm
	{abs.f16 %rs1552,%rs2424;
}
	// end inline asm
	mov.b16 	%rs1556, 143;
	// begin inline asm
	{ .reg .pred __$temp3;
  setp.lt.f16  __$temp3, %rs1552, %rs1556;
  selp.u16 %rs1554, 1, 0, __$temp3;}
	// end inline asm
	setp.eq.s16 	%p180, %rs1554, 0;
	@%p180 bra 	$L__BB0_245;
	mov.f32 	%f665, 0f00000000;
	// begin inline asm
	{  cvt.rn.f16.f32 %rs1557, %f665;}

	// end inline asm
	// begin inline asm
	{ .reg .pred __$temp3;
  setp.lt.f16  __$temp3, %rs1557, %rs1552;
  selp.u16 %rs1558, 1, 0, __$temp3;}
	// end inline asm
	setp.eq.s16 	%p181, %rs1558, 0;
	@%p181 bra 	$L__BB0_245;
	fma.rn.f32 	%f667, %f11, %f664, %f663;
	fma.rn.f32 	%f666, %f306, %f667, %f664;
	// begin inline asm
	{  cvt.rn.f16.f32 %rs2424, %f666;}

	// end inline asm
$L__BB0_245:
	// begin inline asm
	{  mov.b32 %r2406, {%rs2423,%rs2424};}

	// end inline asm
	st.shared.u32 	[%r800+140], %r2406;
	// begin inline asm
	{.reg .f16 low,high;
 mov.b32 {low,high}, %r2880;
 mov.b16 %rs1564, low;}
	// end inline asm
	// begin inline asm
	{  cvt.f32.f16 %f668, %rs1564;}

	// end inline asm
	mul.f32 	%f669, %f668, %f303;
	// begin inline asm
	{  cvt.rn.f16.f32 %rs2425, %f669;}

	// end inline asm
	// begin inline asm
	{abs.f16 %rs1567,%rs2425;
}
	// end inline asm
	mov.b16 	%rs1571, 143;
	// begin inline asm
	{ .reg .pred __$temp3;
  setp.lt.f16  __$temp3, %rs1567, %rs1571;
  selp.u16 %rs1569, 1, 0, __$temp3;}
	// end inline asm
	setp.eq.s16 	%p182, %rs1569, 0;
	@%p182 bra 	$L__BB0_248;
	mov.f32 	%f670, 0f00000000;
	// begin inline asm
	{  cvt.rn.f16.f32 %rs1572, %f670;}

	// end inline asm
	// begin inline asm
	{ .reg .pred __$temp3;
  setp.lt.f16  __$temp3, %rs1572, %rs1567;
  selp.u16 %rs1573, 1, 0, __$temp3;}
	// end inline asm
	setp.eq.s16 	%p183, %rs1573, 0;
	@%p183 bra 	$L__BB0_248;
	fma.rn.f32 	%f672, %f9, %f669, %f668;
	fma.rn.f32 	%f671, %f303, %f672, %f669;
	// begin inline asm
	{  cvt.rn.f16.f32 %rs2425, %f671;}

	// end inline asm
$L__BB0_248:
	// begin inline asm
	{.reg .f16 low,high;
 mov.b32 {low,high}, %r2880;
 mov.b16 %rs1577, high;}
	// end inline asm
	// begin inline asm
	{  cvt.f32.f16 %f673, %rs1577;}

	// end inline asm
	mul.f32 	%f674, %f673, %f306;
	// begin inline asm
	{  cvt.rn.f16.f32 %rs2426, %f674;}

	// end inline asm
	// begin inline asm
	{abs.f16 %rs1580,%rs2426;
}
	// end inline asm
	mov.b16 	%rs1584, 143;
	// begin inline asm
	{ .reg .pred __$temp3;
  setp.lt.f16  __$temp3, %rs1580, %rs1584;
  selp.u16 %rs1582, 1, 0, __$temp3;}
	// end inline asm
	setp.eq.s16 	%p184, %rs1582, 0;
	@%p184 bra 	$L__BB0_251;
	mov.f32 	%f675, 0f00000000;
	// begin inline asm
	{  cvt.rn.f16.f32 %rs1585, %f675;}

	// end inline asm
	// begin inline asm
	{ .reg .pred __$temp3;
  setp.lt.f16  __$temp3, %rs1585, %rs1580;
  selp.u16 %rs1586, 1, 0, __$temp3;}
	// end inline asm
	setp.eq.s16 	%p185, %rs1586, 0;
	@%p185 bra 	$L__BB0_251;
	fma.rn.f32 	%f677, %f11, %f674, %f673;
	fma.rn.f32 	%f676, %f306, %f677, %f674;
	// begin inline asm
	{  cvt.rn.f16.f32 %rs2426, %f676;}

	// end inline asm
$L__BB0_251:
	// begin inline asm
	{  mov.b32 %r2409, {%rs2425,%rs2426};}

	// end inline asm
	st.shared.u32 	[%r800+144], %r2409;
	// begin inline asm
	{.reg .f16 low,high;
 mov.b32 {low,high}, %r2879;
 mov.b16 %rs1592, low;}
	// end inline asm
	// begin inline asm
	{  cvt.f32.f16 %f678, %rs1592;}

	// end inline asm
	mul.f32 	%f679, %f678, %f303;
	// begin inline asm
	{  cvt.rn.f16.f32 %rs2427, %f679;}

	// end inline asm
	// begin inline asm
	{abs.f16 %rs1595,%rs2427;
}
	// end inline asm
	mov.b16 	%rs1599, 143;
	// begin inline asm
	{ .reg .pred __$temp3;
  setp.lt.f16  __$temp3, %rs1595, %rs1599;
  selp.u16 %rs1597, 1, 0, __$temp3;}
	// end inline asm
	setp.eq.s16 	%p186, %rs1597, 0;
	@%p186 bra 	$L__BB0_254;
	mov.f32 	%f680, 0f00000000;
	// begin inline asm
	{  cvt.rn.f16.f32 %rs1600, %f680;}

	// end inline asm
	// begin inline asm
	{ .reg .pred __$temp3;
  setp.lt.f16  __$temp3, %rs1600, %rs1595;
  selp.u16 %rs1601, 1, 0, __$temp3;}
	// end inline asm
	setp.eq.s16 	%p187, %rs1601, 0;
	@%p187 bra 	$L__BB0_254;
	fma.rn.f32 	%f682, %f9, %f679, %f678;
	fma.rn.f32 	%f681, %f303, %f682, %f679;
	// begin inline asm
	{  cvt.rn.f16.f32 %rs2427, %f681;}

	// end inline asm
$L__BB0_254:
	// begin inline asm
	{.reg .f16 low,high;
 mov.b32 {low,high}, %r2879;
 mov.b16 %rs1605, high;}
	// end inline asm
	// begin inline asm
	{  cvt.f32.f16 %f683, %rs1605;}

	// end inline asm
	mul.f32 	%f684, %f683, %f306;
	// begin inline asm
	{  cvt.rn.f16.f32 %rs2428, %f684;}

	// end inline asm
	// begin inline asm
	{abs.f16 %rs1608,%rs2428;
}
	// end inline asm
	mov.b16 	%rs1612, 143;
	// begin inline asm
	{ .reg .pred __$temp3;
  setp.lt.f16  __$temp3, %rs1608, %rs1612;
  selp.u16 %rs1610, 1, 0, __$temp3;}
	// end inline asm
	setp.eq.s16 	%p188, %rs1610, 0;
	@%p188 bra 	$L__BB0_257;
	mov.f32 	%f685, 0f00000000;
	// begin inline asm
	{  cvt.rn.f16.f32 %rs1613, %f685;}

	// end inline asm
	// begin inline asm
	{ .reg .pred __$temp3;
  setp.lt.f16  __$temp3, %rs1613, %rs1608;
  selp.u16 %rs1614, 1, 0, __$temp3;}
	// end inline asm
	setp.eq.s16 	%p189, %rs1614, 0;
	@%p189 bra 	$L__BB0_257;
	fma.rn.f32 	%f687, %f11, %f684, %f683;
	fma.rn.f32 	%f686, %f306, %f687, %f684;
	// begin inline asm
	{  cvt.rn.f16.f32 %rs2428, %f686;}

	// end inline asm
$L__BB0_257:
	// begin inline asm
	{  mov.b32 %r2412, {%rs2427,%rs2428};}

	// end inline asm
	st.shared.u32 	[%r800+148], %r2412;
	// begin inline asm
	{.reg .f16 low,high;
 mov.b32 {low,high}, %r2878;
 mov.b16 %rs1620, low;}
	// end inline asm
	// begin inline asm
	{  cvt.f32.f16 %f688, %rs1620;}

	// end inline asm
	mul.f32 	%f689, %f688, %f303;
	// begin inline asm
	{  cvt.rn.f16.f32 %rs2429, %f689;}

	// end inline asm
	// begin inline asm
	{abs.f16 %rs1623,%rs2429;
}
	// end inline asm
	mov.b16 	%rs1627, 143;
	// begin inline asm
	{ .reg .pred __$temp3;
  setp.lt.f16  __$temp3, %rs1623, %rs1627;
  selp.u16 %rs1625, 1, 0, __$temp3;}
	// end inline asm
	setp.eq.s16 	%p190, %rs1625, 0;
	@%p190 bra 	$L__BB0_260;
	mov.f32 	%f690, 0f00000000;
	// begin inline asm
	{  cvt.rn.f16.f32 %rs1628, %f690;}

	// end inline asm
	// begin inline asm
	{ .reg .pred __$temp3;
  setp.lt.f16  __$temp3, %rs1628, %rs1623;
  selp.u16 %rs1629, 1, 0, __$temp3;}
	// end inline asm
	setp.eq.s16 	%p191, %rs1629, 0;
	@%p191 bra 	$L__BB0_260;
	fma.rn.f32 	%f692, %f9, %f689, %f688;
	fma.rn.f32 	%f691, %f303, %f692, %f689;
	// begin inline asm
	{  cvt.rn.f16.f32 %rs2429, %f691;}

	// end inline asm
$L__BB0_260:
	// begin inline asm
	{.reg .f16 low,high;
 mov.b32 {low,high}, %r2878;
 mov.b16 %rs1633, high;}
	// end inline asm
	// begin inline asm
	{  cvt.f32.f16 %f693, %rs1633;}

	// end inline asm
	mul.f32 	%f694, %f693, %f306;
	// begin inline asm
	{  cvt.rn.f16.f32 %rs2430, %f694;}

	// end inline asm
	// begin inline asm
	{abs.f16 %rs1636,%rs2430;
}
	// end inline asm
	mov.b16 	%rs1640, 143;
	// begin inline asm
	{ .reg .pred __$temp3;
  setp.lt.f16  __$temp3, %rs1636, %rs1640;
  selp.u16 %rs1638, 1, 0, __$temp3;}
	// end inline asm
	setp.eq.s16 	%p192, %rs1638, 0;
	@%p192 bra 	$L__BB0_263;
	mov.f32 	%f695, 0f00000000;
	// begin inline asm
	{  cvt.rn.f16.f32 %rs1641, %f695;}

	// end inline asm
	// begin inline asm
	{ .reg .pred __$temp3;
  setp.lt.f16  __$temp3, %rs1641, %rs1636;
  selp.u16 %rs1642, 1, 0, __$temp3;}
	// end inline asm
	setp.eq.s16 	%p193, %rs1642, 0;
	@%p193 bra 	$L__BB0_263;
	fma.rn.f32 	%f697, %f11, %f694, %f693;
	fma.rn.f32 	%f696, %f306, %f697, %f694;
	// begin inline asm
	{  cvt.rn.f16.f32 %rs2430, %f696;}

	// end inline asm
$L__BB0_263:
	// begin inline asm
	{  mov.b32 %r2415, {%rs2429,%rs2430};}

	// end inline asm
	st.shared.u32 	[%r800+152], %r2415;
	// begin inline asm
	{.reg .f16 low,high;
 mov.b32 {low,high}, %r2877;
 mov.b16 %rs1648, low;}
	// end inline asm
	// begin inline asm
	{  cvt.f32.f16 %f698, %rs1648;}

	// end inline asm
	mul.f32 	%f699, %f698, %f303;
	// begin inline asm
	{  cvt.rn.f16.f32 %rs2431, %f699;}

	// end inline asm
	// begin inline asm
	{abs.f16 %rs1651,%rs2431;
}
	// end inline asm
	mov.b16 	%rs1655, 143;
	// begin inline asm
	{ .reg .pred __$temp3;
  setp.lt.f16  __$temp3, %rs1651, %rs1655;
  selp.u16 %rs1653, 1, 0, __$temp3;}
	// end inline asm
	setp.eq.s16 	%p194, %rs1653, 0;
	@%p194 bra 	$L__BB0_266;
	mov.f32 	%f700, 0f00000000;
	// begin inline asm
	{  cvt.rn.f16.f32 %rs1656, %f700;}

	// end inline asm
	// begin inline asm
	{ .reg .pred __$temp3;
  setp.lt.f16  __$temp3, %rs1656, %rs1651;
  selp.u16 %rs1657, 1, 0, __$temp3;}
	// end inline asm
	setp.eq.s16 	%p195, %rs1657, 0;
	@%p195 bra 	$L__BB0_266;
	fma.rn.f32 	%f702, %f9, %f699, %f698;
	fma.rn.f32 	%f701, %f303, %f702, %f699;
	// begin inline asm
	{  cvt.rn.f16.f32 %rs2431, %f701;}

	// end inline asm
$L__BB0_266:
	// begin inline asm
	{.reg .f16 low,high;
 mov.b32 {low,high}, %r2877;
 mov.b16 %rs1661, high;}
	// end inline asm
	// begin inline asm
	{  cvt.f32.f16 %f703, %rs1661;}

	// end inline asm
	mul.f32 	%f704, %f703, %f306;
	// begin inline asm
	{  cvt.rn.f16.f32 %rs2432, %f704;}

	// end inline asm
	// begin inline asm
	{abs.f16 %rs1664,%rs2432;
}
	// end inline asm
	mov.b16 	%rs1668, 143;
	// begin inline asm
	{ .reg .pred __$temp3;
  setp.lt.f16  __$temp3, %rs1664, %rs1668;
  selp.u16 %rs1666, 1, 0, __$temp3;}
	// end inline asm
	setp.eq.s16 	%p196, %rs1666, 0;
	@%p196 bra 	$L__BB0_269;
	mov.f32 	%f705, 0f00000000;
	// begin inline asm
	{  cvt.rn.f16.f32 %rs1669, %f705;}

	// end inline asm
	// begin inline asm
	{ .reg .pred __$temp3;
  setp.lt.f16  __$temp3, %rs1669, %rs1664;
  selp.u16 %rs1670, 1, 0, __$temp3;}
	// end inline asm
	setp.eq.s16 	%p197, %rs1670, 0;
	@%p197 bra 	$L__BB0_269;
	fma.rn.f32 	%f707, %f11, %f704, %f703;
	fma.rn.f32 	%f706, %f306, %f707, %f704;
	// begin inline asm
	{  cvt.rn.f16.f32 %rs2432, %f706;}

	// end inline asm
$L__BB0_269:
	// begin inline asm
	{  mov.b32 %r2418, {%rs2431,%rs2432};}

	// end inline asm
	st.shared.u32 	[%r800+156], %r2418;
	// begin inline asm
	{.reg .f16 low,high;
 mov.b32 {low,high}, %r2876;
 mov.b16 %rs1676, low;}
	// end inline asm
	// begin inline asm
	{  cvt.f32.f16 %f708, %rs1676;}

	// end inline asm
	mul.f32 	%f709, %f708, %f303;
	// begin inline asm
	{  cvt.rn.f16.f32 %rs2433, %f709;}

	// end inline asm
	// begin inline asm
	{abs.f16 %rs1679,%rs2433;
}
	// end inline asm
	mov.b16 	%rs1683, 143;
	// begin inline asm
	{ .reg .pred __$temp3;
  setp.lt.f16  __$temp3, %rs1679, %rs1683;
  selp.u16 %rs1681, 1, 0, __$temp3;}
	// end inline asm
	setp.eq.s16 	%p198, %rs1681, 0;
	@%p198 bra 	$L__BB0_272;
	mov.f32 	%f710, 0f00000000;
	// begin inline asm
	{  cvt.rn.f16.f32 %rs1684, %f710;}

	// end inline asm
	// begin inline asm
	{ .reg .pred __$temp3;
  setp.lt.f16  __$temp3, %rs1684, %rs1679;
  selp.u16 %rs1685, 1, 0, __$temp3;}
	// end inline asm
	setp.eq.s16 	%p199, %rs1685, 0;
	@%p199 bra 	$L__BB0_272;
	fma.rn.f32 	%f712, %f9, %f709, %f708;
	fma.rn.f32 	%f711, %f303, %f712, %f709;
	// begin inline asm
	{  cvt.rn.f16.f32 %rs2433, %f711;}

	// end inline asm
$L__BB0_272:
	// begin inline asm
	{.reg .f16 low,high;
 mov.b32 {low,high}, %r2876;
 mov.b16 %rs1689, high;}
	// end inline asm
	// begin inline asm
	{  cvt.f32.f16 %f713, %rs1689;}

	// end inline asm
	mul.f32 	%f714, %f713, %f306;
	// begin inline asm
	{  cvt.rn.f16.f32 %rs2434, %f714;}

	// end inline asm
	// begin inline asm
	{abs.f16 %rs1692,%rs2434;
}
	// end inline asm
	mov.b16 	%rs1696, 143;
	// begin inline asm
	{ .reg .pred __$temp3;
  setp.lt.f16  __$temp3, %rs1692, %rs1696;
  selp.u16 %rs1694, 1, 0, __$temp3;}
	// end inline asm
	setp.eq.s16 	%p200, %rs1694, 0;
	@%p200 bra 	$L__BB0_275;
	mov.f32 	%f715, 0f00000000;
	// begin inline asm
	{  cvt.rn.f16.f32 %rs1697, %f715;}

	// end inline asm
	// begin inline asm
	{ .reg .pred __$temp3;
  setp.lt.f16  __$temp3, %rs1697, %rs1692;
  selp.u16 %rs1698, 1, 0, __$temp3;}
	// end inline asm
	setp.eq.s16 	%p201, %rs1698, 0;
	@%p201 bra 	$L__BB0_275;
	fma.rn.f32 	%f717, %f11, %f714, %f713;
	fma.rn.f32 	%f716, %f306, %f717, %f714;
	// begin inline asm
	{  cvt.rn.f16.f32 %rs2434, %f716;}

	// end inline asm
$L__BB0_275:
	// begin inline asm
	{  mov.b32 %r2421, {%rs2433,%rs2434};}

	// end inline asm
	st.shared.u32 	[%r800+160], %r2421;
	// begin inline asm
	{.reg .f16 low,high;
 mov.b32 {low,high}, %r2875;
 mov.b16 %rs1704, low;}
	// end inline asm
	// begin inline asm
	{  cvt.f32.f16 %f718, %rs1704;}

	// end inline asm
	mul.f32 	%f719, %f718, %f303;
	// begin inline asm
	{  cvt.rn.f16.f32 %rs2435, %f719;}

	// end inline asm
	// begin inline asm
	{abs.f16 %rs1707,%rs2435;
}
	// end inline asm
	mov.b16 	%rs1711, 143;
	// begin inline asm
	{ .reg .pred __$temp3;
  setp.lt.f16  __$temp3, %rs1707, %rs1711;
  selp.u16 %rs1709, 1, 0, __$temp3;}
	// end inline asm
	setp.eq.s16 	%p202, %rs1709, 0;
	@%p202 bra 	$L__BB0_278;
	mov.f32 	%f720, 0f00000000;
	// begin inline asm
	{  cvt.rn.f16.f32 %rs1712, %f720;}

	// end inline asm
	// begin inline asm
	{ .reg .pred __$temp3;
  setp.lt.f16  __$temp3, %rs1712, %rs1707;
  selp.u16 %rs1713, 1, 0, __$temp3;}
	// end inline asm
	setp.eq.s16 	%p203, %rs1713, 0;
	@%p203 bra 	$L__BB0_278;
	fma.rn.f32 	%f722, %f9, %f719, %f718;
	fma.rn.f32 	%f721, %f303, %f722, %f719;
	// begin inline asm
	{  cvt.rn.f16.f32 %rs2435, %f721;}

	// end inline asm
$L__BB0_278:
	// begin inline asm
	{.reg .f16 low,high;
 mov.b32 {low,high}, %r2875;
 mov.b16 %rs1717, high;}
	// end inline asm
	// begin inline asm
	{  cvt.f32.f16 %f723, %rs1717;}

	// end inline asm
	mul.f32 	%f724, %f723, %f306;
	// begin inline asm
	{  cvt.rn.f16.f32 %rs2436, %f724;}

	// end inline asm
	// begin inline asm
	{abs.f16 %rs1720,%rs2436;
}
	// end inline asm
	mov.b16 	%rs1724, 143;
	// begin inline asm
	{ .reg .pred __$temp3;
  setp.lt.f16  __$temp3, %rs1720, %rs1724;
  selp.u16 %rs1722, 1, 0, __$temp3;}
	// end inline asm
	setp.eq.s16 	%p204, %rs1722, 0;
	@%p204 bra 	$L__BB0_281;
	mov.f32 	%f725, 0f00000000;
	// begin inline asm
	{  cvt.rn.f16.f32 %rs1725, %f725;}

	// end inline asm
	// begin inline asm
	{ .reg .pred __$temp3;
  setp.lt.f16  __$temp3, %rs1725, %rs1720;
  selp.u16 %rs1726, 1, 0, __$temp3;}
	// end inline asm
	setp.eq.s16 	%p205, %rs1726, 0;
	@%p205 bra 	$L__BB0_281;
	fma.rn.f32 	%f727, %f11, %f724, %f723;
	fma.rn.f32 	%f726, %f306, %f727, %f724;
	// begin inline asm
	{  cvt.rn.f16.f32 %rs2436, %f726;}

	// end inline asm
$L__BB0_281:
	// begin inline asm
	{  mov.b32 %r2424, {%rs2435,%rs2436};}

	// end inline asm
	st.shared.u32 	[%r800+164], %r2424;
	// begin inline asm
	{.reg .f16 low,high;
 mov.b32 {low,high}, %r2874;
 mov.b16 %rs1732, low;}
	// end inline asm
	// begin inline asm
	{  cvt.f32.f16 %f728, %rs1732;}

	// end inline asm
	mul.f32 	%f729, %f728, %f303;
	// begin inline asm
	{  cvt.rn.f16.f32 %rs2437, %f729;}

	// end inline asm
	// begin inline asm
	{abs.f16 %rs1735,%rs2437;
}
	// end inline asm
	mov.b16 	%rs1739, 143;
	// begin inline asm
	{ .reg .pred __$temp3;
  setp.lt.f16  __$temp3, %rs1735, %rs1739;
  selp.u16 %rs1737, 1, 0, __$temp3;}
	// end inline asm
	setp.eq.s16 	%p206, %rs1737, 0;
	@%p206 bra 	$L__BB0_284;
	mov.f32 	%f730, 0f00000000;
	// begin inline asm
	{  cvt.rn.f16.f32 %rs1740, %f730;}

	// end inline asm
	// begin inline asm
	{ .reg .pred __$temp3;
  setp.lt.f16  __$temp3, %rs1740, %rs1735;
  selp.u16 %rs1741, 1, 0, __$temp3;}
	// end inline asm
	setp.eq.s16 	%p207, %rs1741, 0;
	@%p207 bra 	$L__BB0_284;
	fma.rn.f32 	%f732, %f9, %f729, %f728;
	fma.rn.f32 	%f731, %f303, %f732, %f729;
	// begin inline asm
	{  cvt.rn.f16.f32 %rs2437, %f731;}

	// end inline asm
$L__BB0_284:
	// begin inline asm
	{.reg .f16 low,high;
 mov.b32 {low,high}, %r2874;
 mov.b16 %rs1745, high;}
	// end inline asm
	// begin inline asm
	{  cvt.f32.f16 %f733, %rs1745;}

	// end inline asm
	mul.f32 	%f734, %f733, %f306;
	// begin inline asm
	{  cvt.rn.f16.f32 %rs2438, %f734;}

	// end inline asm
	// begin inline asm
	{abs.f16 %rs1748,%rs2438;
}
	// end inline asm
	mov.b16 	%rs1752, 143;
	// begin inline asm
	{ .reg .pred __$temp3;
  setp.lt.f16  __$temp3, %rs1748, %rs1752;
  selp.u16 %rs1750, 1, 0, __$temp3;}
	// end inline asm
	setp.eq.s16 	%p208, %rs1750, 0;
	@%p208 bra 	$L__BB0_287;
	mov.f32 	%f735, 0f00000000;
	// begin inline asm
	{  cvt.rn.f16.f32 %rs1753, %f735;}

	// end inline asm
	// begin inline asm
	{ .reg .pred __$temp3;
  setp.lt.f16  __$temp3, %rs1753, %rs1748;
  selp.u16 %rs1754, 1, 0, __$temp3;}
	// end inline asm
	setp.eq.s16 	%p209, %rs1754, 0;
	@%p209 bra 	$L__BB0_287;
	fma.rn.f32 	%f737, %f11, %f734, %f733;
	fma.rn.f32 	%f736, %f306, %f737, %f734;
	// begin inline asm
	{  cvt.rn.f16.f32 %rs2438, %f736;}

	// end inline asm
$L__BB0_287:
	// begin inline asm
	{  mov.b32 %r2427, {%rs2437,%rs2438};}

	// end inline asm
	st.shared.u32 	[%r800+168], %r2427;
	// begin inline asm
	{.reg .f16 low,high;
 mov.b32 {low,high}, %r2873;
 mov.b16 %rs1760, low;}
	// end inline asm
	// begin inline asm
	{  cvt.f32.f16 %f738, %rs1760;}

	// end inline asm
	mul.f32 	%f739, %f738, %f303;
	// begin inline asm
	{  cvt.rn.f16.f32 %rs2439, %f739;}

	// end inline asm
	// begin inline asm
	{abs.f16 %rs1763,%rs2439;
}
	// end inline asm
	mov.b16 	%rs1767, 143;
	// begin inline asm
	{ .reg .pred __$temp3;
  setp.lt.f16  __$temp3, %rs1763, %rs1767;
  selp.u16 %rs1765, 1, 0, __$temp3;}
	// end inline asm
	setp.eq.s16 	%p210, %rs1765, 0;
	@%p210 bra 	$L__BB0_290;
	mov.f32 	%f740, 0f00000000;
	// begin inline asm
	{  cvt.rn.f16.f32 %rs1768, %f740;}

	// end inline asm
	// begin inline asm
	{ .reg .pred __$temp3;
  setp.lt.f16  __$temp3, %rs1768, %rs1763;
  selp.u16 %rs1769, 1, 0, __$temp3;}
	// end inline asm
	setp.eq.s16 	%p211, %rs1769, 0;
	@%p211 bra 	$L__BB0_290;
	fma.rn.f32 	%f742, %f9, %f739, %f738;
	fma.rn.f32 	%f741, %f303, %f742, %f739;
	// begin inline asm
	{  cvt.rn.f16.f32 %rs2439, %f741;}

	// end inline asm
$L__BB0_290:
	// begin inline asm
	{.reg .f16 low,high;
 mov.b32 {low,high}, %r2873;
 mov.b16 %rs1773, high;}
	// end inline asm
	// begin inline asm
	{  cvt.f32.f16 %f743, %rs1773;}

	// end inline asm
	mul.f32 	%f744, %f743, %f306;
	// begin inline asm
	{  cvt.rn.f16.f32 %rs2440, %f744;}

	// end inline asm
	// begin inline asm
	{abs.f16 %rs1776,%rs2440;
}
	// end inline asm
	mov.b16 	%rs1780, 143;
	// begin inline asm
	{ .reg .pred __$temp3;
  setp.lt.f16  __$temp3, %rs1776, %rs1780;
  selp.u16 %rs1778, 1, 0, __$temp3;}
	// end inline asm
	setp.eq.s16 	%p212, %rs1778, 0;
	@%p212 bra 	$L__BB0_293;
	mov.f32 	%f745, 0f00000000;
	// begin inline asm
	{  cvt.rn.f16.f32 %rs1781, %f745;}

	// end inline asm
	// begin inline asm
	{ .reg .pred __$temp3;
  setp.lt.f16  __$temp3, %rs1781, %rs1776;
  selp.u16 %rs1782, 1, 0, __$temp3;}
	// end inline asm
	setp.eq.s16 	%p213, %rs1782, 0;
	@%p213 bra 	$L__BB0_293;
	fma.rn.f32 	%f747, %f11, %f744, %f743;
	fma.rn.f32 	%f746, %f306, %f747, %f744;
	// begin inline asm
	{  cvt.rn.f16.f32 %rs2440, %f746;}

	// end inline asm
$L__BB0_293:
	// begin inline asm
	{  mov.b32 %r2430, {%rs2439,%rs2440};}

	// end inline asm
	st.shared.u32 	[%r800+172], %r2430;
	// begin inline asm
	{.reg .f16 low,high;
 mov.b32 {low,high}, %r2872;
 mov.b16 %rs1788, low;}
	// end inline asm
	// begin inline asm
	{  cvt.f32.f16 %f748, %rs1788;}

	// end inline asm
	mul.f32 	%f749, %f748, %f303;
	// begin inline asm
	{  cvt.rn.f16.f32 %rs2441, %f749;}

	// end inline asm
	// begin inline asm
	{abs.f16 %rs1791,%rs2441;
}
	// end inline asm
	mov.b16 	%rs1795, 143;
	// begin inline asm
	{ .reg .pred __$temp3;
  setp.lt.f16  __$temp3, %rs1791, %rs1795;
  selp.u16 %rs1793, 1, 0, __$temp3;}
	// end inline asm
	setp.eq.s16 	%p214, %rs1793, 0;
	@%p214 bra 	$L__BB0_296;
	mov.f32 	%f750, 0f00000000;
	// begin inline asm
	{  cvt.rn.f16.f32 %rs1796, %f750;}

	// end inline asm
	// begin inline asm
	{ .reg .pred __$temp3;
  setp.lt.f16  __$temp3, %rs1796, %rs1791;
  selp.u16 %rs1797, 1, 0, __$temp3;}
	// end inline asm
	setp.eq.s16 	%p215, %rs1797, 0;
	@%p215 bra 	$L__BB0_296;
	fma.rn.f32 	%f752, %f9, %f749, %f748;
	fma.rn.f32 	%f751, %f303, %f752, %f749;
	// begin inline asm
	{  cvt.rn.f16.f32 %rs2441, %f751;}

	// end inline asm
$L__BB0_296:
	// begin inline asm
	{.reg .f16 low,high;
 mov.b32 {low,high}, %r2872;
 mov.b16 %rs1801, high;}
	// end inline asm
	// begin inline asm
	{  cvt.f32.f16 %f753, %rs1801;}

	// end inline asm
	mul.f32 	%f754, %f753, %f306;
	// begin inline asm
	{  cvt.rn.f16.f32 %rs2442, %f754;}

	// end inline asm
	// begin inline asm
	{abs.f16 %rs1804,%rs2442;
}
	// end inline asm
	mov.b16 	%rs1808, 143;
	// begin inline asm
	{ .reg .pred __$temp3;
  setp.lt.f16  __$temp3, %rs1804, %rs1808;
  selp.u16 %rs1806, 1, 0, __$temp3;}
	// end inline asm
	setp.eq.s16 	%p216, %rs1806, 0;
	@%p216 bra 	$L__BB0_299;
	mov.f32 	%f755, 0f00000000;
	// begin inline asm
	{  cvt.rn.f16.f32 %rs1809, %f755;}

	// end inline asm
	// begin inline asm
	{ .reg .pred __$temp3;
  setp.lt.f16  __$temp3, %rs1809, %rs1804;
  selp.u16 %rs1810, 1, 0, __$temp3;}
	// end inline asm
	setp.eq.s16 	%p217, %rs1810, 0;
	@%p217 bra 	$L__BB0_299;
	fma.rn.f32 	%f757, %f11, %f754, %f753;
	fma.rn.f32 	%f756, %f306, %f757, %f754;
	// begin inline asm
	{  cvt.rn.f16.f32 %rs2442, %f756;}

	// end inline asm
$L__BB0_299:
	// begin inline asm
	{  mov.b32 %r2433, {%rs2441,%rs2442};}

	// end inline asm
	st.shared.u32 	[%r800+176], %r2433;
	// begin inline asm
	{.reg .f16 low,high;
 mov.b32 {low,high}, %r2871;
 mov.b16 %rs1816, low;}
	// end inline asm
	// begin inline asm
	{  cvt.f32.f16 %f758, %rs1816;}

	// end inline asm
	mul.f32 	%f759, %f758, %f303;
	// begin inline asm
	{  cvt.rn.f16.f32 %rs2443, %f759;}

	// end inline asm
	// begin inline asm
	{abs.f16 %rs1819,%rs2443;
}
	// end inline asm
	mov.b16 	%rs1823, 143;
	// begin inline asm
	{ .reg .pred __$temp3;
  setp.lt.f16  __$temp3, %rs1819, %rs1823;
  selp.u16 %rs1821, 1, 0, __$temp3;}
	// end inline asm
	setp.eq.s16 	%p218, %rs1821, 0;
	@%p218 bra 	$L__BB0_302;
	mov.f32 	%f760, 0f00000000;
	// begin inline asm
	{  cvt.rn.f16.f32 %rs1824, %f760;}

	// end inline asm
	// begin inline asm
	{ .reg .pred __$temp3;
  setp.lt.f16  __$temp3, %rs1824, %rs1819;
  selp.u16 %rs1825, 1, 0, __$temp3;}
	// end inline asm
	setp.eq.s16 	%p219, %rs1825, 0;
	@%p219 bra 	$L__BB0_302;
	fma.rn.f32 	%f762, %f9, %f759, %f758;
	fma.rn.f32 	%f761, %f303, %f762, %f759;
	// begin inline asm
	{  cvt.rn.f16.f32 %rs2443, %f761;}

	// end inline asm
$L__BB0_302:
	// begin inline asm
	{.reg .f16 low,high;
 mov.b32 {low,high}, %r2871;
 mov.b16 %rs1829, high;}
	// end inline asm
	// begin inline asm
	{  cvt.f32.f16 %f763, %rs1829;}

	// end inline asm
	mul.f32 	%f764, %f763, %f306;
	// begin inline asm
	{  cvt.rn.f16.f32 %rs2444, %f764;}

	// end inline asm
	// begin inline asm
	{abs.f16 %rs1832,%rs2444;
}
	// end inline asm
	mov.b16 	%rs1836, 143;
	// begin inline asm
	{ .reg .pred __$temp3;
  setp.lt.f16  __$temp3, %rs1832, %rs1836;
  selp.u16 %rs1834, 1, 0, __$temp3;}
	// end inline asm
	setp.eq.s16 	%p220, %rs1834, 0;
	@%p220 bra 	$L__BB0_305;
	mov.f32 	%f765, 0f00000000;
	// begin inline asm
	{  cvt.rn.f16.f32 %rs1837, %f765;}

	// end inline asm
	// begin inline asm
	{ .reg .pred __$temp3;
  setp.lt.f16  __$temp3, %rs1837, %rs1832;
  selp.u16 %rs1838, 1, 0, __$temp3;}
	// end inline asm
	setp.eq.s16 	%p221, %rs1838, 0;
	@%p221 bra 	$L__BB0_305;
	fma.rn.f32 	%f767, %f11, %f764, %f763;
	fma.rn.f32 	%f766, %f306, %f767, %f764;
	// begin inline asm
	{  cvt.rn.f16.f32 %rs2444, %f766;}

	// end inline asm
$L__BB0_305:
	// begin inline asm
	{  mov.b32 %r2436, {%rs2443,%rs2444};}

	// end inline asm
	st.shared.u32 	[%r800+180], %r2436;
	// begin inline asm
	{.reg .f16 low,high;
 mov.b32 {low,high}, %r2870;
 mov.b16 %rs1844, low;}
	// end inline asm
	// begin inline asm
	{  cvt.f32.f16 %f768, %rs1844;}

	// end inline asm
	mul.f32 	%f769, %f768, %f303;
	// begin inline asm
	{  cvt.rn.f16.f32 %rs2445, %f769;}

	// end inline asm
	// begin inline asm
	{abs.f16 %rs1847,%rs2445;
}
	// end inline asm
	mov.b16 	%rs1851, 143;
	// begin inline asm
	{ .reg .pred __$temp3;
  setp.lt.f16  __$temp3, %rs1847, %rs1851;
  selp.u16 %rs1849, 1, 0, __$temp3;}
	// end inline asm
	setp.eq.s16 	%p222, %rs1849, 0;
	@%p222 bra 	$L__BB0_308;
	mov.f32 	%f770, 0f00000000;
	// begin inline asm
	{  cvt.rn.f16.f32 %rs1852, %f770;}

	// end inline asm
	// begin inline asm
	{ .reg .pred __$temp3;
  setp.lt.f16  __$temp3, %rs1852, %rs1847;
  selp.u16 %rs1853, 1, 0, __$temp3;}
	// end inline asm
	setp.eq.s16 	%p223, %rs1853, 0;
	@%p223 bra 	$L__BB0_308;
	fma.rn.f32 	%f772, %f9, %f769, %f768;
	fma.rn.f32 	%f771, %f303, %f772, %f769;
	// begin inline asm
	{  cvt.rn.f16.f32 %rs2445, %f771;}

	// end inline asm
$L__BB0_308:
	// begin inline asm
	{.reg .f16 low,high;
 mov.b32 {low,high}, %r2870;
 mov.b16 %rs1857, high;}
	// end inline asm
	// begin inline asm
	{  cvt.f32.f16 %f773, %rs1857;}

	// end inline asm
	mul.f32 	%f774, %f773, %f306;
	// begin inline asm
	{  cvt.rn.f16.f32 %rs2446, %f774;}

	// end inline asm
	// begin inline asm
	{abs.f16 %rs1860,%rs2446;
}
	// end inline asm
	mov.b16 	%rs1864, 143;
	// begin inline asm
	{ .reg .pred __$temp3;
  setp.lt.f16  __$temp3, %rs1860, %rs1864;
  selp.u16 %rs1862, 1, 0, __$temp3;}
	// end inline asm
	setp.eq.s16 	%p224, %rs1862, 0;
	@%p224 bra 	$L__BB0_311;
	mov.f32 	%f775, 0f00000000;
	// begin inline asm
	{  cvt.rn.f16.f32 %rs1865, %f775;}

	// end inline asm
	// begin inline asm
	{ .reg .pred __$temp3;
  setp.lt.f16  __$temp3, %rs1865, %rs1860;
  selp.u16 %rs1866, 1, 0, __$temp3;}
	// end inline asm
	setp.eq.s16 	%p225, %rs1866, 0;
	@%p225 bra 	$L__BB0_311;
	fma.rn.f32 	%f777, %f11, %f774, %f773;
	fma.rn.f32 	%f776, %f306, %f777, %f774;
	// begin inline asm
	{  cvt.rn.f16.f32 %rs2446, %f776;}

	// end inline asm
$L__BB0_311:
	// begin inline asm
	{  mov.b32 %r2439, {%rs2445,%rs2446};}

	// end inline asm
	st.shared.u32 	[%r800+184], %r2439;
	// begin inline asm
	{.reg .f16 low,high;
 mov.b32 {low,high}, %r2869;
 mov.b16 %rs1872, low;}
	// end inline asm
	// begin inline asm
	{  cvt.f32.f16 %f778, %rs1872;}

	// end inline asm
	mul.f32 	%f779, %f778, %f303;
	// begin inline asm
	{  cvt.rn.f16.f32 %rs2447, %f779;}

	// end inline asm
	// begin inline asm
	{abs.f16 %rs1875,%rs2447;
}
	// end inline asm
	mov.b16 	%rs1879, 143;
	// begin inline asm
	{ .reg .pred __$temp3;
  setp.lt.f16  __$temp3, %rs1875, %rs1879;
  selp.u16 %rs1877, 1, 0, __$temp3;}
	// end inline asm
	setp.eq.s16 	%p226, %rs1877, 0;
	@%p226 bra 	$L__BB0_314;
	mov.f32 	%f780, 0f00000000;
	// begin inline asm
	{  cvt.rn.f16.f32 %rs1880, %f780;}

	// end inline asm
	// begin inline asm
	{ .reg .pred __$temp3;
  setp.lt.f16  __$temp3, %rs1880, %rs1875;
  selp.u16 %rs1881, 1, 0, __$temp3;}
	// end inline asm
	setp.eq.s16 	%p227, %rs1881, 0;
	@%p227 bra 	$L__BB0_314;
	fma.rn.f32 	%f782, %f9, %f779, %f778;
	fma.rn.f32 	%f781, %f303, %f782, %f779;
	// begin inline asm
	{  cvt.rn.f16.f32 %rs2447, %f781;}

	// end inline asm
$L__BB0_314:
	// begin inline asm
	{.reg .f16 low,high;
 mov.b32 {low,high}, %r2869;
 mov.b16 %rs1885, high;}
	// end inline asm
	// begin inline asm
	{  cvt.f32.f16 %f783, %rs1885;}

	// end inline asm
	mul.f32 	%f784, %f783, %f306;
	// begin inline asm
	{  cvt.rn.f16.f32 %rs2448, %f784;}

	// end inline asm
	// begin inline asm
	{abs.f16 %rs1888,%rs2448;
}
	// end inline asm
	mov.b16 	%rs1892, 143;
	// begin inline asm
	{ .reg .pred __$temp3;
  setp.lt.f16  __$temp3, %rs1888, %rs1892;
  selp.u16 %rs1890, 1, 0, __$temp3;}
	// end inline asm
	setp.eq.s16 	%p228, %rs1890, 0;
	@%p228 bra 	$L__BB0_317;
	mov.f32 	%f785, 0f00000000;
	// begin inline asm
	{  cvt.rn.f16.f32 %rs1893, %f785;}

	// end inline asm
	// begin inline asm
	{ .reg .pred __$temp3;
  setp.lt.f16  __$temp3, %rs1893, %rs1888;
  selp.u16 %rs1894, 1, 0, __$temp3;}
	// end inline asm
	setp.eq.s16 	%p229, %rs1894, 0;
	@%p229 bra 	$L__BB0_317;
	fma.rn.f32 	%f787, %f11, %f784, %f783;
	fma.rn.f32 	%f786, %f306, %f787, %f784;
	// begin inline asm
	{  cvt.rn.f16.f32 %rs2448, %f786;}

	// end inline asm
$L__BB0_317:
	// begin inline asm
	{  mov.b32 %r2442, {%rs2447,%rs2448};}

	// end inline asm
	st.shared.u32 	[%r800+188], %r2442;
	// begin inline asm
	{.reg .f16 low,high;
 mov.b32 {low,high}, %r2868;
 mov.b16 %rs1900, low;}
	// end inline asm
	// begin inline asm
	{  cvt.f32.f16 %f788, %rs1900;}

	// end inline asm
	mul.f32 	%f789, %f788, %f303;
	// begin inline asm
	{  cvt.rn.f16.f32 %rs2449, %f789;}

	// end inline asm
	// begin inline asm
	{abs.f16 %rs1903,%rs2449;
}
	// end inline asm
	mov.b16 	%rs1907, 143;
	// begin inline asm
	{ .reg .pred __$temp3;
  setp.lt.f16  __$temp3, %rs1903, %rs1907;
  selp.u16 %rs1905, 1, 0, __$temp3;}
	// end inline asm
	setp.eq.s16 	%p230, %rs1905, 0;
	@%p230 bra 	$L__BB0_320;
	mov.f32 	%f790, 0f00000000;
	// begin inline asm
	{  cvt.rn.f16.f32 %rs1908, %f790;}

	// end inline asm
	// begin inline asm
	{ .reg .pred __$temp3;
  setp.lt.f16  __$temp3, %rs1908, %rs1903;
  selp.u16 %rs1909, 1, 0, __$temp3;}
	// end inline asm
	setp.eq.s16 	%p231, %rs1909, 0;
	@%p231 bra 	$L__BB0_320;
	fma.rn.f32 	%f792, %f9, %f789, %f788;
	fma.rn.f32 	%f791, %f303, %f792, %f789;
	// begin inline asm
	{  cvt.rn.f16.f32 %rs2449, %f791;}

	// end inline asm
$L__BB0_320:
	// begin inline asm
	{.reg .f16 low,high;
 mov.b32 {low,high}, %r2868;
 mov.b16 %rs1913, high;}
	// end inline asm
	// begin inline asm
	{  cvt.f32.f16 %f793, %rs1913;}

	// end inline asm
	mul.f32 	%f794, %f793, %f306;
	// begin inline asm
	{  cvt.rn.f16.f32 %rs2450, %f794;}

	// end inline asm
	// begin inline asm
	{abs.f16 %rs1916,%rs2450;
}
	// end inline asm
	mov.b16 	%rs1920, 143;
	// begin inline asm
	{ .reg .pred __$temp3;
  setp.lt.f16  __$temp3, %rs1916, %rs1920;
  selp.u16 %rs1918, 1, 0, __$temp3;}
	// end inline asm
	setp.eq.s16 	%p232, %rs1918, 0;
	@%p232 bra 	$L__BB0_323;
	mov.f32 	%f795, 0f00000000;
	// begin inline asm
	{  cvt.rn.f16.f32 %rs1921, %f795;}

	// end inline asm
	// begin inline asm
	{ .reg .pred __$temp3;
  setp.lt.f16  __$temp3, %rs1921, %rs1916;
  selp.u16 %rs1922, 1, 0, __$temp3;}
	// end inline asm
	setp.eq.s16 	%p233, %rs1922, 0;
	@%p233 bra 	$L__BB0_323;
	fma.rn.f32 	%f797, %f11, %f794, %f793;
	fma.rn.f32 	%f796, %f306, %f797, %f794;
	// begin inline asm
	{  cvt.rn.f16.f32 %rs2450, %f796;}

	// end inline asm
$L__BB0_323:
	// begin inline asm
	{  mov.b32 %r2445, {%rs2449,%rs2450};}

	// end inline asm
	st.shared.u32 	[%r800+192], %r2445;
	// begin inline asm
	{.reg .f16 low,high;
 mov.b32 {low,high}, %r2867;
 mov.b16 %rs1928, low;}
	// end inline asm
	// begin inline asm
	{  cvt.f32.f16 %f798, %rs1928;}

	// end inline asm
	mul.f32 	%f799, %f798, %f303;
	// begin inline asm
	{  cvt.rn.f16.f32 %rs2451, %f799;}

	// end inline asm
	// begin inline asm
	{abs.f16 %rs1931,%rs2451;
}
	// end inline asm
	mov.b16 	%rs1935, 143;
	// begin inline asm
	{ .reg .pred __$temp3;
  setp.lt.f16  __$temp3, %rs1931, %rs1935;
  selp.u16 %rs1933, 1, 0, __$temp3;}
	// end inline asm
	setp.eq.s16 	%p234, %rs1933, 0;
	@%p234 bra 	$L__BB0_326;
	mov.f32 	%f800, 0f00000000;
	// begin inline asm
	{  cvt.rn.f16.f32 %rs1936, %f800;}

	// end inline asm
	// begin inline asm
	{ .reg .pred __$temp3;
  setp.lt.f16  __$temp3, %rs1936, %rs1931;
  selp.u16 %rs1937, 1, 0, __$temp3;}
	// end inline asm
	setp.eq.s16 	%p235, %rs1937, 0;
	@%p235 bra 	$L__BB0_326;
	fma.rn.f32 	%f802, %f9, %f799, %f798;
	fma.rn.f32 	%f801, %f303, %f802, %f799;
	// begin inline asm
	{  cvt.rn.f16.f32 %rs2451, %f801;}

	// end inline asm
$L__BB0_326:
	// begin inline asm
	{.reg .f16 low,high;
 mov.b32 {low,high}, %r2867;
 mov.b16 %rs1941, high;}
	// end inline asm
	// begin inline asm
	{  cvt.f32.f16 %f803, %rs1941;}

	// end inline asm
	mul.f32 	%f804, %f803, %f306;
	// begin inline asm
	{  cvt.rn.f16.f32 %rs2452, %f804;}

	// end inline asm
	// begin inline asm
	{abs.f16 %rs1944,%rs2452;
}
	// end inline asm
	mov.b16 	%rs1948, 143;
	// begin inline asm
	{ .reg .pred __$temp3;
  setp.lt.f16  __$temp3, %rs1944, %rs1948;
  selp.u16 %rs1946, 1, 0, __$temp3;}
	// end inline asm
	setp.eq.s16 	%p236, %rs1946, 0;
	@%p236 bra 	$L__BB0_329;
	mov.f32 	%f805, 0f00000000;
	// begin inline asm
	{  cvt.rn.f16.f32 %rs1949, %f805;}

	// end inline asm
	// begin inline asm
	{ .reg .pred __$temp3;
  setp.lt.f16  __$temp3, %rs1949, %rs1944;
  selp.u16 %rs1950, 1, 0, __$temp3;}
	// end inline asm
	setp.eq.s16 	%p237, %rs1950, 0;
	@%p237 bra 	$L__BB0_329;
	fma.rn.f32 	%f807, %f11, %f804, %f803;
	fma.rn.f32 	%f806, %f306, %f807, %f804;
	// begin inline asm
	{  cvt.rn.f16.f32 %rs2452, %f806;}

	// end inline asm
$L__BB0_329:
	// begin inline asm
	{  mov.b32 %r2448, {%rs2451,%rs2452};}

	// end inline asm
	st.shared.u32 	[%r800+196], %r2448;
	// begin inline asm
	{.reg .f16 low,high;
 mov.b32 {low,high}, %r2866;
 mov.b16 %rs1956, low;}
	// end inline asm
	// begin inline asm
	{  cvt.f32.f16 %f808, %rs1956;}

	// end inline asm
	mul.f32 	%f809, %f808, %f303;
	// begin inline asm
	{  cvt.rn.f16.f32 %rs2453, %f809;}

	// end inline asm
	// begin inline asm
	{abs.f16 %rs1959,%rs2453;
}
	// end inline asm
	mov.b16 	%rs1963, 143;
	// begin inline asm
	{ .reg .pred __$temp3;
  setp.lt.f16  __$temp3, %rs1959, %rs1963;
  selp.u16 %rs1961, 1, 0, __$temp3;}
	// end inline asm
	setp.eq.s16 	%p238, %rs1961, 0;
	@%p238 bra 	$L__BB0_332;
	mov.f32 	%f810, 0f00000000;
	// begin inline asm
	{  cvt.rn.f16.f32 %rs1964, %f810;}

	// end inline asm
	// begin inline asm
	{ .reg .pred __$temp3;
  setp.lt.f16  __$temp3, %rs1964, %rs1959;
  selp.u16 %rs1965, 1, 0, __$temp3;}
	// end inline asm
	setp.eq.s16 	%p239, %rs1965, 0;
	@%p239 bra 	$L__BB0_332;
	fma.rn.f32 	%f812, %f9, %f809, %f808;
	fma.rn.f32 	%f811, %f303, %f812, %f809;
	// begin inline asm
	{  cvt.rn.f16.f32 %rs2453, %f811;}

	// end inline asm
$L__BB0_332:
	// begin inline asm
	{.reg .f16 low,high;
 mov.b32 {low,high}, %r2866;
 mov.b16 %rs1969, high;}
	// end inline asm
	// begin inline asm
	{  cvt.f32.f16 %f813, %rs1969;}

	// end inline asm
	mul.f32 	%f814, %f813, %f306;
	// begin inline asm
	{  cvt.rn.f16.f32 %rs2454, %f814;}

	// end inline asm
	// begin inline asm
	{abs.f16 %rs1972,%rs2454;
}
	// end inline asm
	mov.b16 	%rs1976, 143;
	// begin inline asm
	{ .reg .pred __$temp3;
  setp.lt.f16  __$temp3, %rs1972, %rs1976;
  selp.u16 %rs1974, 1, 0, __$temp3;}
	// end inline asm
	setp.eq.s16 	%p240, %rs1974, 0;
	@%p240 bra 	$L__BB0_335;
	mov.f32 	%f815, 0f00000000;
	// begin inline asm
	{  cvt.rn.f16.f32 %rs1977, %f815;}

	// end inline asm
	// begin inline asm
	{ .reg .pred __$temp3;
  setp.lt.f16  __$temp3, %rs1977, %rs1972;
  selp.u16 %rs1978, 1, 0, __$temp3;}
	// end inline asm
	setp.eq.s16 	%p241, %rs1978, 0;
	@%p241 bra 	$L__BB0_335;
	fma.rn.f32 	%f817, %f11, %f814, %f813;
	fma.rn.f32 	%f816, %f306, %f817, %f814;
	// begin inline asm
	{  cvt.rn.f16.f32 %rs2454, %f816;}

	// end inline asm
$L__BB0_335:
	// begin inline asm
	{  mov.b32 %r2451, {%rs2453,%rs2454};}

	// end inline asm
	st.shared.u32 	[%r800+200], %r2451;
	// begin inline asm
	{.reg .f16 low,high;
 mov.b32 {low,high}, %r2865;
 mov.b16 %rs1984, low;}
	// end inline asm
	// begin inline asm
	{  cvt.f32.f16 %f818, %rs1984;}

	// end inline asm
	mul.f32 	%f819, %f818, %f303;
	// begin inline asm
	{  cvt.rn.f16.f32 %rs2455, %f819;}

	// end inline asm
	// begin inline asm
	{abs.f16 %rs1987,%rs2455;
}
	// end inline asm
	mov.b16 	%rs1991, 143;
	// begin inline asm
	{ .reg .pred __$temp3;
  setp.lt.f16  __$temp3, %rs1987, %rs1991;
  selp.u16 %rs1989, 1, 0, __$temp3;}
	// end inline asm
	setp.eq.s16 	%p242, %rs1989, 0;
	@%p242 bra 	$L__BB0_338;
	mov.f32 	%f820, 0f00000000;
	// begin inline asm
	{  cvt.rn.f16.f32 %rs1992, %f820;}

	// end inline asm
	// begin inline asm
	{ .reg .pred __$temp3;
  setp.lt.f16  __$temp3, %rs1992, %rs1987;
  selp.u16 %rs1993, 1, 0, __$temp3;}
	// end inline asm
	setp.eq.s16 	%p243, %rs1993, 0;
	@%p243 bra 	$L__BB0_338;
	fma.rn.f32 	%f822, %f9, %f819, %f818;
	fma.rn.f32 	%f821, %f303, %f822, %f819;
	// begin inline asm
	{  cvt.rn.f16.f32 %rs2455, %f821;}

	// end inline asm
$L__BB0_338:
	// begin inline asm
	{.reg .f16 low,high;
 mov.b32 {low,high}, %r2865;
 mov.b16 %rs1997, high;}
	// end inline asm
	// begin inline asm
	{  cvt.f32.f16 %f823, %rs1997;}

	// end inline asm
	mul.f32 	%f824, %f823, %f306;
	// begin inline asm
	{  cvt.rn.f16.f32 %rs2456, %f824;}

	// end inline asm
	// begin inline asm
	{abs.f16 %rs2000,%rs2456;
}
	// end inline asm
	mov.b16 	%rs2004, 143;
	// begin inline asm
	{ .reg .pred __$temp3;
  setp.lt.f16  __$temp3, %rs2000, %rs2004;
  selp.u16 %rs2002, 1, 0, __$temp3;}
	// end inline asm
	setp.eq.s16 	%p244, %rs2002, 0;
	@%p244 bra 	$L__BB0_341;
	mov.f32 	%f825, 0f00000000;
	// begin inline asm
	{  cvt.rn.f16.f32 %rs2005, %f825;}

	// end inline asm
	// begin inline asm
	{ .reg .pred __$temp3;
  setp.lt.f16  __$temp3, %rs2005, %rs2000;
  selp.u16 %rs2006, 1, 0, __$temp3;}
	// end inline asm
	setp.eq.s16 	%p245, %rs2006, 0;
	@%p245 bra 	$L__BB0_341;
	fma.rn.f32 	%f827, %f11, %f824, %f823;
	fma.rn.f32 	%f826, %f306, %f827, %f824;
	// begin inline asm
	{  cvt.rn.f16.f32 %rs2456, %f826;}

	// end inline asm
$L__BB0_341:
	// begin inline asm
	{  mov.b32 %r2454, {%rs2455,%rs2456};}

	// end inline asm
	st.shared.u32 	[%r800+204], %r2454;
	// begin inline asm
	{.reg .f16 low,high;
 mov.b32 {low,high}, %r2864;
 mov.b16 %rs2012, low;}
	// end inline asm
	// begin inline asm
	{  cvt.f32.f16 %f828, %rs2012;}

	// end inline asm
	mul.f32 	%f829, %f828, %f303;
	// begin inline asm
	{  cvt.rn.f16.f32 %rs2457, %f829;}

	// end inline asm
	// begin inline asm
	{abs.f16 %rs2015,%rs2457;
}
	// end inline asm
	mov.b16 	%rs2019, 143;
	// begin inline asm
	{ .reg .pred __$temp3;
  setp.lt.f16  __$temp3, %rs2015, %rs2019;
  selp.u16 %rs2017, 1, 0, __$temp3;}
	// end inline asm
	setp.eq.s16 	%p246, %rs2017, 0;
	@%p246 bra 	$L__BB0_344;
	mov.f32 	%f830, 0f00000000;
	// begin inline asm
	{  cvt.rn.f16.f32 %rs2020, %f830;}

	// end inline asm
	// begin inline asm
	{ .reg .pred __$temp3;
  setp.lt.f16  __$temp3, %rs2020, %rs2015;
  selp.u16 %rs2021, 1, 0, __$temp3;}
	// end inline asm
	setp.eq.s16 	%p247, %rs2021, 0;
	@%p247 bra 	$L__BB0_344;
	fma.rn.f32 	%f832, %f9, %f829, %f828;
	fma.rn.f32 	%f831, %f303, %f832, %f829;
	// begin inline asm
	{  cvt.rn.f16.f32 %rs2457, %f831;}

	// end inline asm
$L__BB0_344:
	// begin inline asm
	{.reg .f16 low,high;
 mov.b32 {low,high}, %r2864;
 mov.b16 %rs2025, high;}
	// end inline asm
	// begin inline asm
	{  cvt.f32.f16 %f833, %rs2025;}

	// end inline asm
	mul.f32 	%f834, %f833, %f306;
	// begin inline asm
	{  cvt.rn.f16.f32 %rs2458, %f834;}

	// end inline asm
	// begin inline asm
	{abs.f16 %rs2028,%rs2458;
}
	// end inline asm
	mov.b16 	%rs2032, 143;
	// begin inline asm
	{ .reg .pred __$temp3;
  setp.lt.f16  __$temp3, %rs2028, %rs2032;
  selp.u16 %rs2030, 1, 0, __$temp3;}
	// end inline asm
	setp.eq.s16 	%p248, %rs2030, 0;
	@%p248 bra 	$L__BB0_347;
	mov.f32 	%f835, 0f00000000;
	// begin inline asm
	{  cvt.rn.f16.f32 %rs2033, %f835;}

	// end inline asm
	// begin inline asm
	{ .reg .pred __$temp3;
  setp.lt.f16  __$temp3, %rs2033, %rs2028;
  selp.u16 %rs2034, 1, 0, __$temp3;}
	// end inline asm
	setp.eq.s16 	%p249, %rs2034, 0;
	@%p249 bra 	$L__BB0_347;
	fma.rn.f32 	%f837, %f11, %f834, %f833;
	fma.rn.f32 	%f836, %f306, %f837, %f834;
	// begin inline asm
	{  cvt.rn.f16.f32 %rs2458, %f836;}

	// end inline asm
$L__BB0_347:
	// begin inline asm
	{  mov.b32 %r2457, {%rs2457,%rs2458};}

	// end inline asm
	st.shared.u32 	[%r800+208], %r2457;
	// begin inline asm
	{.reg .f16 low,high;
 mov.b32 {low,high}, %r2863;
 mov.b16 %rs2040, low;}
	// end inline asm
	// begin inline asm
	{  cvt.f32.f16 %f838, %rs2040;}

	// end inline asm
	mul.f32 	%f839, %f838, %f303;
	// begin inline asm
	{  cvt.rn.f16.f32 %rs2459, %f839;}

	// end inline asm
	// begin inline asm
	{abs.f16 %rs2043,%rs2459;
}
	// end inline asm
	mov.b16 	%rs2047, 143;
	// begin inline asm
	{ .reg .pred __$temp3;
  setp.lt.f16  __$temp3, %rs2043, %rs2047;
  selp.u16 %rs2045, 1, 0, __$temp3;}
	// end inline asm
	setp.eq.s16 	%p250, %rs2045, 0;
	@%p250 bra 	$L__BB0_350;
	mov.f32 	%f840, 0f00000000;
	// begin inline asm
	{  cvt.rn.f16.f32 %rs2048, %f840;}

	// end inline asm
	// begin inline asm
	{ .reg .pred __$temp3;
  setp.lt.f16  __$temp3, %rs2048, %rs2043;
  selp.u16 %rs2049, 1, 0, __$temp3;}
	// end inline asm
	setp.eq.s16 	%p251, %rs2049, 0;
	@%p251 bra 	$L__BB0_350;
	fma.rn.f32 	%f842, %f9, %f839, %f838;
	fma.rn.f32 	%f841, %f303, %f842, %f839;
	// begin inline asm
	{  cvt.rn.f16.f32 %rs2459, %f841;}

	// end inline asm
$L__BB0_350:
	// begin inline asm
	{.reg .f16 low,high;
 mov.b32 {low,high}, %r2863;
 mov.b16 %rs2053, high;}
	// end inline asm
	// begin inline asm
	{  cvt.f32.f16 %f843, %rs2053;}

	// end inline asm
	mul.f32 	%f844, %f843, %f306;
	// begin inline asm
	{  cvt.rn.f16.f32 %rs2460, %f844;}

	// end inline asm
	// begin inline asm
	{abs.f16 %rs2056,%rs2460;
}
	// end inline asm
	mov.b16 	%rs2060, 143;
	// begin inline asm
	{ .reg .pred __$temp3;
  setp.lt.f16  __$temp3, %rs2056, %rs2060;
  selp.u16 %rs2058, 1, 0, __$temp3;}
	// end inline asm
	setp.eq.s16 	%p252, %rs2058, 0;
	@%p252 bra 	$L__BB0_353;
	mov.f32 	%f845, 0f00000000;
	// begin inline asm
	{  cvt.rn.f16.f32 %rs2061, %f845;}

	// end inline asm
	// begin inline asm
	{ .reg .pred __$temp3;
  setp.lt.f16  __$temp3, %rs2061, %rs2056;
  selp.u16 %rs2062, 1, 0, __$temp3;}
	// end inline asm
	setp.eq.s16 	%p253, %rs2062, 0;
	@%p253 bra 	$L__BB0_353;
	fma.rn.f32 	%f847, %f11, %f844, %f843;
	fma.rn.f32 	%f846, %f306, %f847, %f844;
	// begin inline asm
	{  cvt.rn.f16.f32 %rs2460, %f846;}

	// end inline asm
$L__BB0_353:
	// begin inline asm
	{  mov.b32 %r2460, {%rs2459,%rs2460};}

	// end inline asm
	st.shared.u32 	[%r800+212], %r2460;
	// begin inline asm
	{.reg .f16 low,high;
 mov.b32 {low,high}, %r2862;
 mov.b16 %rs2068, low;}
	// end inline asm
	// begin inline asm
	{  cvt.f32.f16 %f848, %rs2068;}

	// end inline asm
	mul.f32 	%f849, %f848, %f303;
	// begin inline asm
	{  cvt.rn.f16.f32 %rs2461, %f849;}

	// end inline asm
	// begin inline asm
	{abs.f16 %rs2071,%rs2461;
}
	// end inline asm
	mov.b16 	%rs2075, 143;
	// begin inline asm
	{ .reg .pred __$temp3;
  setp.lt.f16  __$temp3, %rs2071, %rs2075;
  selp.u16 %rs2073, 1, 0, __$temp3;}
	// end inline asm
	setp.eq.s16 	%p254, %rs2073, 0;
	@%p254 bra 	$L__BB0_356;
	mov.f32 	%f850, 0f00000000;
	// begin inline asm
	{  cvt.rn.f16.f32 %rs2076, %f850;}

	// end inline asm
	// begin inline asm
	{ .reg .pred __$temp3;
  setp.lt.f16  __$temp3, %rs2076, %rs2071;
  selp.u16 %rs2077, 1, 0, __$temp3;}
	// end inline asm
	setp.eq.s16 	%p255, %rs2077, 0;
	@%p255 bra 	$L__BB0_356;
	fma.rn.f32 	%f852, %f9, %f849, %f848;
	fma.rn.f32 	%f851, %f303, %f852, %f849;
	// begin inline asm
	{  cvt.rn.f16.f32 %rs2461, %f851;}

	// end inline asm
$L__BB0_356:
	// begin inline asm
	{.reg .f16 low,high;
 mov.b32 {low,high}, %r2862;
 mov.b16 %rs2081, high;}
	// end inline asm
	// begin inline asm
	{  cvt.f32.f16 %f853, %rs2081;}

	// end inline asm
	mul.f32 	%f854, %f853, %f306;
	// begin inline asm
	{  cvt.rn.f16.f32 %rs2462, %f854;}

	// end inline asm
	// begin inline asm
	{abs.f16 %rs2084,%rs2462;
}
	// end inline asm
	mov.b16 	%rs2088, 143;
	// begin inline asm
	{ .reg .pred __$temp3;
  setp.lt.f16  __$temp3, %rs2084, %rs2088;
  selp.u16 %rs2086, 1, 0, __$temp3;}
	// end inline asm
	setp.eq.s16 	%p256, %rs2086, 0;
	@%p256 bra 	$L__BB0_359;
	mov.f32 	%f855, 0f00000000;
	// begin inline asm
	{  cvt.rn.f16.f32 %rs2089, %f855;}

	// end inline asm
	// begin inline asm
	{ .reg .pred __$temp3;
  setp.lt.f16  __$temp3, %rs2089, %rs2084;
  selp.u16 %rs2090, 1, 0, __$temp3;}
	// end inline asm
	setp.eq.s16 	%p257, %rs2090, 0;
	@%p257 bra 	$L__BB0_359;
	fma.rn.f32 	%f857, %f11, %f854, %f853;
	fma.rn.f32 	%f856, %f306, %f857, %f854;
	// begin inline asm
	{  cvt.rn.f16.f32 %rs2462, %f856;}

	// end inline asm
$L__BB0_359:
	// begin inline asm
	{  mov.b32 %r2463, {%rs2461,%rs2462};}

	// end inline asm
	st.shared.u32 	[%r800+216], %r2463;
	// begin inline asm
	{.reg .f16 low,high;
 mov.b32 {low,high}, %r2861;
 mov.b16 %rs2096, low;}
	// end inline asm
	// begin inline asm
	{  cvt.f32.f16 %f858, %rs2096;}

	// end inline asm
	mul.f32 	%f859, %f858, %f303;
	// begin inline asm
	{  cvt.rn.f16.f32 %rs2463, %f859;}

	// end inline asm
	// begin inline asm
	{abs.f16 %rs2099,%rs2463;
}
	// end inline asm
	mov.b16 	%rs2103, 143;
	// begin inline asm
	{ .reg .pred __$temp3;
  setp.lt.f16  __$temp3, %rs2099, %rs2103;
  selp.u16 %rs2101, 1, 0, __$temp3;}
	// end inline asm
	setp.eq.s16 	%p258, %rs2101, 0;
	@%p258 bra 	$L__BB0_362;
	mov.f32 	%f860, 0f00000000;
	// begin inline asm
	{  cvt.rn.f16.f32 %rs2104, %f860;}

	// end inline asm
	// begin inline asm
	{ .reg .pred __$temp3;
  setp.lt.f16  __$temp3, %rs2104, %rs2099;
  selp.u16 %rs2105, 1, 0, __$temp3;}
	// end inline asm
	setp.eq.s16 	%p259, %rs2105, 0;
	@%p259 bra 	$L__BB0_362;
	fma.rn.f32 	%f862, %f9, %f859, %f858;
	fma.rn.f32 	%f861, %f303, %f862, %f859;
	// begin inline asm
	{  cvt.rn.f16.f32 %rs2463, %f861;}

	// end inline asm
$L__BB0_362:
	// begin inline asm
	{.reg .f16 low,high;
 mov.b32 {low,high}, %r2861;
 mov.b16 %rs2109, high;}
	// end inline asm
	// begin inline asm
	{  cvt.f32.f16 %f863, %rs2109;}

	// end inline asm
	mul.f32 	%f864, %f863, %f306;
	// begin inline asm
	{  cvt.rn.f16.f32 %rs2464, %f864;}

	// end inline asm
	// begin inline asm
	{abs.f16 %rs2112,%rs2464;
}
	// end inline asm
	mov.b16 	%rs2116, 143;
	// begin inline asm
	{ .reg .pred __$temp3;
  setp.lt.f16  __$temp3, %rs2112, %rs2116;
  selp.u16 %rs2114, 1, 0, __$temp3;}
	// end inline asm
	setp.eq.s16 	%p260, %rs2114, 0;
	@%p260 bra 	$L__BB0_365;
	mov.f32 	%f865, 0f00000000;
	// begin inline asm
	{  cvt.rn.f16.f32 %rs2117, %f865;}

	// end inline asm
	// begin inline asm
	{ .reg .pred __$temp3;
  setp.lt.f16  __$temp3, %rs2117, %rs2112;
  selp.u16 %rs2118, 1, 0, __$temp3;}
	// end inline asm
	setp.eq.s16 	%p261, %rs2118, 0;
	@%p261 bra 	$L__BB0_365;
	fma.rn.f32 	%f867, %f11, %f864, %f863;
	fma.rn.f32 	%f866, %f306, %f867, %f864;
	// begin inline asm
	{  cvt.rn.f16.f32 %rs2464, %f866;}

	// end inline asm
$L__BB0_365:
	// begin inline asm
	{  mov.b32 %r2466, {%rs2463,%rs2464};}

	// end inline asm
	st.shared.u32 	[%r800+220], %r2466;
	// begin inline asm
	{.reg .f16 low,high;
 mov.b32 {low,high}, %r2860;
 mov.b16 %rs2124, low;}
	// end inline asm
	// begin inline asm
	{  cvt.f32.f16 %f868, %rs2124;}

	// end inline asm
	mul.f32 	%f869, %f868, %f303;
	// begin inline asm
	{  cvt.rn.f16.f32 %rs2465, %f869;}

	// end inline asm
	// begin inline asm
	{abs.f16 %rs2127,%rs2465;
}
	// end inline asm
	mov.b16 	%rs2131, 143;
	// begin inline asm
	{ .reg .pred __$temp3;
  setp.lt.f16  __$temp3, %rs2127, %rs2131;
  selp.u16 %rs2129, 1, 0, __$temp3;}
	// end inline asm
	setp.eq.s16 	%p262, %rs2129, 0;
	@%p262 bra 	$L__BB0_368;
	mov.f32 	%f870, 0f00000000;
	// begin inline asm
	{  cvt.rn.f16.f32 %rs2132, %f870;}

	// end inline asm
	// begin inline asm
	{ .reg .pred __$temp3;
  setp.lt.f16  __$temp3, %rs2132, %rs2127;
  selp.u16 %rs2133, 1, 0, __$temp3;}
	// end inline asm
	setp.eq.s16 	%p263, %rs2133, 0;
	@%p263 bra 	$L__BB0_368;
	fma.rn.f32 	%f872, %f9, %f869, %f868;
	fma.rn.f32 	%f871, %f303, %f872, %f869;
	// begin inline asm
	{  cvt.rn.f16.f32 %rs2465, %f871;}

	// end inline asm
$L__BB0_368:
	// begin inline asm
	{.reg .f16 low,high;
 mov.b32 {low,high}, %r2860;
 mov.b16 %rs2137, high;}
	// end inline asm
	// begin inline asm
	{  cvt.f32.f16 %f873, %rs2137;}

	// end inline asm
	mul.f32 	%f874, %f873, %f306;
	// begin inline asm
	{  cvt.rn.f16.f32 %rs2466, %f874;}

	// end inline asm
	// begin inline asm
	{abs.f16 %rs2140,%rs2466;
}
	// end inline asm
	mov.b16 	%rs2144, 143;
	// begin inline asm
	{ .reg .pred __$temp3;
  setp.lt.f16  __$temp3, %rs2140, %rs2144;
  selp.u16 %rs2142, 1, 0, __$temp3;}
	// end inline asm
	setp.eq.s16 	%p264, %rs2142, 0;
	@%p264 bra 	$L__BB0_371;
	mov.f32 	%f875, 0f00000000;
	// begin inline asm
	{  cvt.rn.f16.f32 %rs2145, %f875;}

	// end inline asm
	// begin inline asm
	{ .reg .pred __$temp3;
  setp.lt.f16  __$temp3, %rs2145, %rs2140;
  selp.u16 %rs2146, 1, 0, __$temp3;}
	// end inline asm
	setp.eq.s16 	%p265, %rs2146, 0;
	@%p265 bra 	$L__BB0_371;
	fma.rn.f32 	%f877, %f11, %f874, %f873;
	fma.rn.f32 	%f876, %f306, %f877, %f874;
	// begin inline asm
	{  cvt.rn.f16.f32 %rs2466, %f876;}

	// end inline asm
$L__BB0_371:
	// begin inline asm
	{  mov.b32 %r2469, {%rs2465,%rs2466};}

	// end inline asm
	st.shared.u32 	[%r800+224], %r2469;
	// begin inline asm
	{.reg .f16 low,high;
 mov.b32 {low,high}, %r2859;
 mov.b16 %rs2152, low;}
	// end inline asm
	// begin inline asm
	{  cvt.f32.f16 %f878, %rs2152;}

	// end inline asm
	mul.f32 	%f879, %f878, %f303;
	// begin inline asm
	{  cvt.rn.f16.f32 %rs2467, %f879;}

	// end inline asm
	// begin inline asm
	{abs.f16 %rs2155,%rs2467;
}
	// end inline asm
	mov.b16 	%rs2159, 143;
	// begin inline asm
	{ .reg .pred __$temp3;
  setp.lt.f16  __$temp3, %rs2155, %rs2159;
  selp.u16 %rs2157, 1, 0, __$temp3;}
	// end inline asm
	setp.eq.s16 	%p266, %rs2157, 0;
	@%p266 bra 	$L__BB0_374;
	mov.f32 	%f880, 0f00000000;
	// begin inline asm
	{  cvt.rn.f16.f32 %rs2160, %f880;}

	// end inline asm
	// begin inline asm
	{ .reg .pred __$temp3;
  setp.lt.f16  __$temp3, %rs2160, %rs2155;
  selp.u16 %rs2161, 1, 0, __$temp3;}
	// end inline asm
	setp.eq.s16 	%p267, %rs2161, 0;
	@%p267 bra 	$L__BB0_374;
	fma.rn.f32 	%f882, %f9, %f879, %f878;
	fma.rn.f32 	%f881, %f303, %f882, %f879;
	// begin inline asm
	{  cvt.rn.f16.f32 %rs2467, %f881;}

	// end inline asm
$L__BB0_374:
	// begin inline asm
	{.reg .f16 low,high;
 mov.b32 {low,high}, %r2859;
 mov.b16 %rs2165, high;}
	// end inline asm
	// begin inline asm
	{  cvt.f32.f16 %f883, %rs2165;}

	// end inline asm
	mul.f32 	%f884, %f883, %f306;
	// begin inline asm
	{  cvt.rn.f16.f32 %rs2468, %f884;}

	// end inline asm
	// begin inline asm
	{abs.f16 %rs2168,%rs2468;
}
	// end inline asm
	mov.b16 	%rs2172, 143;
	// begin inline asm
	{ .reg .pred __$temp3;
  setp.lt.f16  __$temp3, %rs2168, %rs2172;
  selp.u16 %rs2170, 1, 0, __$temp3;}
	// end inline asm
	setp.eq.s16 	%p268, %rs2170, 0;
	@%p268 bra 	$L__BB0_377;
	mov.f32 	%f885, 0f00000000;
	// begin inline asm
	{  cvt.rn.f16.f32 %rs2173, %f885;}

	// end inline asm
	// begin inline asm
	{ .reg .pred __$temp3;
  setp.lt.f16  __$temp3, %rs2173, %rs2168;
  selp.u16 %rs2174, 1, 0, __$temp3;}
	// end inline asm
	setp.eq.s16 	%p269, %rs2174, 0;
	@%p269 bra 	$L__BB0_377;
	fma.rn.f32 	%f887, %f11, %f884, %f883;
	fma.rn.f32 	%f886, %f306, %f887, %f884;
	// begin inline asm
	{  cvt.rn.f16.f32 %rs2468, %f886;}

	// end inline asm
$L__BB0_377:
	// begin inline asm
	{  mov.b32 %r2472, {%rs2467,%rs2468};}

	// end inline asm
	st.shared.u32 	[%r800+228], %r2472;
	// begin inline asm
	{.reg .f16 low,high;
 mov.b32 {low,high}, %r2858;
 mov.b16 %rs2180, low;}
	// end inline asm
	// begin inline asm
	{  cvt.f32.f16 %f888, %rs2180;}

	// end inline asm
	mul.f32 	%f889, %f888, %f303;
	// begin inline asm
	{  cvt.rn.f16.f32 %rs2469, %f889;}

	// end inline asm
	// begin inline asm
	{abs.f16 %rs2183,%rs2469;
}
	// end inline asm
	mov.b16 	%rs2187, 143;
	// begin inline asm
	{ .reg .pred __$temp3;
  setp.lt.f16  __$temp3, %rs2183, %rs2187;
  selp.u16 %rs2185, 1, 0, __$temp3;}
	// end inline asm
	setp.eq.s16 	%p270, %rs2185, 0;
	@%p270 bra 	$L__BB0_380;
	mov.f32 	%f890, 0f00000000;
	// begin inline asm
	{  cvt.rn.f16.f32 %rs2188, %f890;}

	// end inline asm
	// begin inline asm
	{ .reg .pred __$temp3;
  setp.lt.f16  __$temp3, %rs2188, %rs2183;
  selp.u16 %rs2189, 1, 0, __$temp3;}
	// end inline asm
	setp.eq.s16 	%p271, %rs2189, 0;
	@%p271 bra 	$L__BB0_380;
	fma.rn.f32 	%f892, %f9, %f889, %f888;
	fma.rn.f32 	%f891, %f303, %f892, %f889;
	// begin inline asm
	{  cvt.rn.f16.f32 %rs2469, %f891;}

	// end inline asm
$L__BB0_380:
	// begin inline asm
	{.reg .f16 low,high;
 mov.b32 {low,high}, %r2858;
 mov.b16 %rs2193, high;}
	// end inline asm
	// begin inline asm
	{  cvt.f32.f16 %f893, %rs2193;}

	// end inline asm
	mul.f32 	%f894, %f893, %f306;
	// begin inline asm
	{  cvt.rn.f16.f32 %rs2470, %f894;}

	// end inline asm
	// begin inline asm
	{abs.f16 %rs2196,%rs2470;
}
	// end inline asm
	mov.b16 	%rs2200, 143;
	// begin inline asm
	{ .reg .pred __$temp3;
  setp.lt.f16  __$temp3, %rs2196, %rs2200;
  selp.u16 %rs2198, 1, 0, __$temp3;}
	// end inline asm
	setp.eq.s16 	%p272, %rs2198, 0;
	@%p272 bra 	$L__BB0_383;
	mov.f32 	%f895, 0f00000000;
	// begin inline asm
	{  cvt.rn.f16.f32 %rs2201, %f895;}

	// end inline asm
	// begin inline asm
	{ .reg .pred __$temp3;
  setp.lt.f16  __$temp3, %rs2201, %rs2196;
  selp.u16 %rs2202, 1, 0, __$temp3;}
	// end inline asm
	setp.eq.s16 	%p273, %rs2202, 0;
	@%p273 bra 	$L__BB0_383;
	fma.rn.f32 	%f897, %f11, %f894, %f893;
	fma.rn.f32 	%f896, %f306, %f897, %f894;
	// begin inline asm
	{  cvt.rn.f16.f32 %rs2470, %f896;}

	// end inline asm
$L__BB0_383:
	// begin inline asm
	{  mov.b32 %r2475, {%rs2469,%rs2470};}

	// end inline asm
	st.shared.u32 	[%r800+232], %r2475;
	// begin inline asm
	{.reg .f16 low,high;
 mov.b32 {low,high}, %r2857;
 mov.b16 %rs2208, low;}
	// end inline asm
	// begin inline asm
	{  cvt.f32.f16 %f898, %rs2208;}

	// end inline asm
	mul.f32 	%f899, %f898, %f303;
	// begin inline asm
	{  cvt.rn.f16.f32 %rs2471, %f899;}

	// end inline asm
	// begin inline asm
	{abs.f16 %rs2211,%rs2471;
}
	// end inline asm
	mov.b16 	%rs2215, 143;
	// begin inline asm
	{ .reg .pred __$temp3;
  setp.lt.f16  __$temp3, %rs2211, %rs2215;
  selp.u16 %rs2213, 1, 0, __$temp3;}
	// end inline asm
	setp.eq.s16 	%p274, %rs2213, 0;
	@%p274 bra 	$L__BB0_386;
	mov.f32 	%f900, 0f00000000;
	// begin inline asm
	{  cvt.rn.f16.f32 %rs2216, %f900;}

	// end inline asm
	// begin inline asm
	{ .reg .pred __$temp3;
  setp.lt.f16  __$temp3, %rs2216, %rs2211;
  selp.u16 %rs2217, 1, 0, __$temp3;}
	// end inline asm
	setp.eq.s16 	%p275, %rs2217, 0;
	@%p275 bra 	$L__BB0_386;
	fma.rn.f32 	%f902, %f9, %f899, %f898;
	fma.rn.f32 	%f901, %f303, %f902, %f899;
	// begin inline asm
	{  cvt.rn.f16.f32 %rs2471, %f901;}

	// end inline asm
$L__BB0_386:
	// begin inline asm
	{.reg .f16 low,high;
 mov.b32 {low,high}, %r2857;
 mov.b16 %rs2221, high;}
	// end inline asm
	// begin inline asm
	{  cvt.f32.f16 %f903, %rs2221;}

	// end inline asm
	mul.f32 	%f904, %f903, %f306;
	// begin inline asm
	{  cvt.rn.f16.f32 %rs2472, %f904;}

	// end inline asm
	// begin inline asm
	{abs.f16 %rs2224,%rs2472;
}
	// end inline asm
	mov.b16 	%rs2228, 143;
	// begin inline asm
	{ .reg .pred __$temp3;
  setp.lt.f16  __$temp3, %rs2224, %rs2228;
  selp.u16 %rs2226, 1, 0, __$temp3;}
	// end inline asm
	setp.eq.s16 	%p276, %rs2226, 0;
	@%p276 bra 	$L__BB0_389;
	mov.f32 	%f905, 0f00000000;
	// begin inline asm
	{  cvt.rn.f16.f32 %rs2229, %f905;}

	// end inline asm
	// begin inline asm
	{ .reg .pred __$temp3;
  setp.lt.f16  __$temp3, %rs2229, %rs2224;
  selp.u16 %rs2230, 1, 0, __$temp3;}
	// end inline asm
	setp.eq.s16 	%p277, %rs2230, 0;
	@%p277 bra 	$L__BB0_389;
	fma.rn.f32 	%f907, %f11, %f904, %f903;
	fma.rn.f32 	%f906, %f306, %f907, %f904;
	// begin inline asm
	{  cvt.rn.f16.f32 %rs2472, %f906;}

	// end inline asm
$L__BB0_389:
	// begin inline asm
	{  mov.b32 %r2478, {%rs2471,%rs2472};}

	// end inline asm
	st.shared.u32 	[%r800+236], %r2478;
	// begin inline asm
	{.reg .f16 low,high;
 mov.b32 {low,high}, %r2856;
 mov.b16 %rs2236, low;}
	// end inline asm
	// begin inline asm
	{  cvt.f32.f16 %f908, %rs2236;}

	// end inline asm
	mul.f32 	%f909, %f908, %f303;
	// begin inline asm
	{  cvt.rn.f16.f32 %rs2473, %f909;}

	// end inline asm
	// begin inline asm
	{abs.f16 %rs2239,%rs2473;
}
	// end inline asm
	mov.b16 	%rs2243, 143;
	// begin inline asm
	{ .reg .pred __$temp3;
  setp.lt.f16  __$temp3, %rs2239, %rs2243;
  selp.u16 %rs2241, 1, 0, __$temp3;}
	// end inline asm
	setp.eq.s16 	%p278, %rs2241, 0;
	@%p278 bra 	$L__BB0_392;
	mov.f32 	%f910, 0f00000000;
	// begin inline asm
	{  cvt.rn.f16.f32 %rs2244, %f910;}

	// end inline asm
	// begin inline asm
	{ .reg .pred __$temp3;
  setp.lt.f16  __$temp3, %rs2244, %rs2239;
  selp.u16 %rs2245, 1, 0, __$temp3;}
	// end inline asm
	setp.eq.s16 	%p279, %rs2245, 0;
	@%p279 bra 	$L__BB0_392;
	fma.rn.f32 	%f912, %f9, %f909, %f908;
	fma.rn.f32 	%f911, %f303, %f912, %f909;
	// begin inline asm
	{  cvt.rn.f16.f32 %rs2473, %f911;}

	// end inline asm
$L__BB0_392:
	// begin inline asm
	{.reg .f16 low,high;
 mov.b32 {low,high}, %r2856;
 mov.b16 %rs2249, high;}
	// end inline asm
	// begin inline asm
	{  cvt.f32.f16 %f913, %rs2249;}

	// end inline asm
	mul.f32 	%f914, %f913, %f306;
	// begin inline asm
	{  cvt.rn.f16.f32 %rs2474, %f914;}

	// end inline asm
	// begin inline asm
	{abs.f16 %rs2252,%rs2474;
}
	// end inline asm
	mov.b16 	%rs2256, 143;
	// begin inline asm
	{ .reg .pred __$temp3;
  setp.lt.f16  __$temp3, %rs2252, %rs2256;
  selp.u16 %rs2254, 1, 0, __$temp3;}
	// end inline asm
	setp.eq.s16 	%p280, %rs2254, 0;
	@%p280 bra 	$L__BB0_395;
	mov.f32 	%f915, 0f00000000;
	// begin inline asm
	{  cvt.rn.f16.f32 %rs2257, %f915;}

	// end inline asm
	// begin inline asm
	{ .reg .pred __$temp3;
  setp.lt.f16  __$temp3, %rs2257, %rs2252;
  selp.u16 %rs2258, 1, 0, __$temp3;}
	// end inline asm
	setp.eq.s16 	%p281, %rs2258, 0;
	@%p281 bra 	$L__BB0_395;
	fma.rn.f32 	%f917, %f11, %f914, %f913;
	fma.rn.f32 	%f916, %f306, %f917, %f914;
	// begin inline asm
	{  cvt.rn.f16.f32 %rs2474, %f916;}

	// end inline asm
$L__BB0_395:
	// begin inline asm
	{  mov.b32 %r2481, {%rs2473,%rs2474};}

	// end inline asm
	st.shared.u32 	[%r800+240], %r2481;
	// begin inline asm
	{.reg .f16 low,high;
 mov.b32 {low,high}, %r2855;
 mov.b16 %rs2264, low;}
	// end inline asm
	// begin inline asm
	{  cvt.f32.f16 %f918, %rs2264;}

	// end inline asm
	mul.f32 	%f919, %f918, %f303;
	// begin inline asm
	{  cvt.rn.f16.f32 %rs2475, %f919;}

	// end inline asm
	// begin inline asm
	{abs.f16 %rs2267,%rs2475;
}
	// end inline asm
	mov.b16 	%rs2271, 143;
	// begin inline asm
	{ .reg .pred __$temp3;
  setp.lt.f16  __$temp3, %rs2267, %rs2271;
  selp.u16 %rs2269, 1, 0, __$temp3;}
	// end inline asm
	setp.eq.s16 	%p282, %rs2269, 0;
	@%p282 bra 	$L__BB0_398;
	mov.f32 	%f920, 0f00000000;
	// begin inline asm
	{  cvt.rn.f16.f32 %rs2272, %f920;}

	// end inline asm
	// begin inline asm
	{ .reg .pred __$temp3;
  setp.lt.f16  __$temp3, %rs2272, %rs2267;
  selp.u16 %rs2273, 1, 0, __$temp3;}
	// end inline asm
	setp.eq.s16 	%p283, %rs2273, 0;
	@%p283 bra 	$L__BB0_398;
	fma.rn.f32 	%f922, %f9, %f919, %f918;
	fma.rn.f32 	%f921, %f303, %f922, %f919;
	// begin inline asm
	{  cvt.rn.f16.f32 %rs2475, %f921;}

	// end inline asm
$L__BB0_398:
	// begin inline asm
	{.reg .f16 low,high;
 mov.b32 {low,high}, %r2855;
 mov.b16 %rs2277, high;}
	// end inline asm
	// begin inline asm
	{  cvt.f32.f16 %f923, %rs2277;}

	// end inline asm
	mul.f32 	%f924, %f923, %f306;
	// begin inline asm
	{  cvt.rn.f16.f32 %rs2476, %f924;}

	// end inline asm
	// begin inline asm
	{abs.f16 %rs2280,%rs2476;
}
	// end inline asm
	mov.b16 	%rs2284, 143;
	// begin inline asm
	{ .reg .pred __$temp3;
  setp.lt.f16  __$temp3, %rs2280, %rs2284;
  selp.u16 %rs2282, 1, 0, __$temp3;}
	// end inline asm
	setp.eq.s16 	%p284, %rs2282, 0;
	@%p284 bra 	$L__BB0_401;
	mov.f32 	%f925, 0f00000000;
	// begin inline asm
	{  cvt.rn.f16.f32 %rs2285, %f925;}

	// end inline asm
	// begin inline asm
	{ .reg .pred __$temp3;
  setp.lt.f16  __$temp3, %rs2285, %rs2280;
  selp.u16 %rs2286, 1, 0, __$temp3;}
	// end inline asm
	setp.eq.s16 	%p285, %rs2286, 0;
	@%p285 bra 	$L__BB0_401;
	fma.rn.f32 	%f927, %f11, %f924, %f923;
	fma.rn.f32 	%f926, %f306, %f927, %f924;
	// begin inline asm
	{  cvt.rn.f16.f32 %rs2476, %f926;}

	// end inline asm
$L__BB0_401:
	// begin inline asm
	{  mov.b32 %r2484, {%rs2475,%rs2476};}

	// end inline asm
	st.shared.u32 	[%r800+244], %r2484;
	// begin inline asm
	{.reg .f16 low,high;
 mov.b32 {low,high}, %r2854;
 mov.b16 %rs2292, low;}
	// end inline asm
	// begin inline asm
	{  cvt.f32.f16 %f928, %rs2292;}

	// end inline asm
	mul.f32 	%f929, %f928, %f303;
	// begin inline asm
	{  cvt.rn.f16.f32 %rs2477, %f929;}

	// end inline asm
	// begin inline asm
	{abs.f16 %rs2295,%rs2477;
}
	// end inline asm
	mov.b16 	%rs2299, 143;
	// begin inline asm
	{ .reg .pred __$temp3;
  setp.lt.f16  __$temp3, %rs2295, %rs2299;
  selp.u16 %rs2297, 1, 0, __$temp3;}
	// end inline asm
	setp.eq.s16 	%p286, %rs2297, 0;
	@%p286 bra 	$L__BB0_404;
	mov.f32 	%f930, 0f00000000;
	// begin inline asm
	{  cvt.rn.f16.f32 %rs2300, %f930;}

	// end inline asm
	// begin inline asm
	{ .reg .pred __$temp3;
  setp.lt.f16  __$temp3, %rs2300, %rs2295;
  selp.u16 %rs2301, 1, 0, __$temp3;}
	// end inline asm
	setp.eq.s16 	%p287, %rs2301, 0;
	@%p287 bra 	$L__BB0_404;
	fma.rn.f32 	%f932, %f9, %f929, %f928;
	fma.rn.f32 	%f931, %f303, %f932, %f929;
	// begin inline asm
	{  cvt.rn.f16.f32 %rs2477, %f931;}

	// end inline asm
$L__BB0_404:
	// begin inline asm
	{.reg .f16 low,high;
 mov.b32 {low,high}, %r2854;
 mov.b16 %rs2305, high;}
	// end inline asm
	// begin inline asm
	{  cvt.f32.f16 %f933, %rs2305;}

	// end inline asm
	mul.f32 	%f934, %f933, %f306;
	// begin inline asm
	{  cvt.rn.f16.f32 %rs2478, %f934;}

	// end inline asm
	// begin inline asm
	{abs.f16 %rs2308,%rs2478;
}
	// end inline asm
	mov.b16 	%rs2312, 143;
	// begin inline asm
	{ .reg .pred __$temp3;
  setp.lt.f16  __$temp3, %rs2308, %rs2312;
  selp.u16 %rs2310, 1, 0, __$temp3;}
	// end inline asm
	setp.eq.s16 	%p288, %rs2310, 0;
	@%p288 bra 	$L__BB0_407;
	mov.f32 	%f935, 0f00000000;
	// begin inline asm
	{  cvt.rn.f16.f32 %rs2313, %f935;}

	// end inline asm
	// begin inline asm
	{ .reg .pred __$temp3;
  setp.lt.f16  __$temp3, %rs2313, %rs2308;
  selp.u16 %rs2314, 1, 0, __$temp3;}
	// end inline asm
	setp.eq.s16 	%p289, %rs2314, 0;
	@%p289 bra 	$L__BB0_407;
	fma.rn.f32 	%f937, %f11, %f934, %f933;
	fma.rn.f32 	%f936, %f306, %f937, %f934;
	// begin inline asm
	{  cvt.rn.f16.f32 %rs2478, %f936;}

	// end inline asm
$L__BB0_407:
	// begin inline asm
	{  mov.b32 %r2487, {%rs2477,%rs2478};}

	// end inline asm
	st.shared.u32 	[%r800+248], %r2487;
	// begin inline asm
	{.reg .f16 low,high;
 mov.b32 {low,high}, %r2853;
 mov.b16 %rs2320, low;}
	// end inline asm
	// begin inline asm
	{  cvt.f32.f16 %f938, %rs2320;}

	// end inline asm
	mul.f32 	%f939, %f938, %f303;
	// begin inline asm
	{  cvt.rn.f16.f32 %rs2479, %f939;}

	// end inline asm
	// begin inline asm
	{abs.f16 %rs2323,%rs2479;
}
	// end inline asm
	mov.b16 	%rs2327, 143;
	// begin inline asm
	{ .reg .pred __$temp3;
  setp.lt.f16  __$temp3, %rs2323, %rs2327;
  selp.u16 %rs2325, 1, 0, __$temp3;}
	// end inline asm
	setp.eq.s16 	%p290, %rs2325, 0;
	@%p290 bra 	$L__BB0_410;
	mov.f32 	%f940, 0f00000000;
	// begin inline asm
	{  cvt.rn.f16.f32 %rs2328, %f940;}

	// end inline asm
	// begin inline asm
	{ .reg .pred __$temp3;
  setp.lt.f16  __$temp3, %rs2328, %rs2323;
  selp.u16 %rs2329, 1, 0, __$temp3;}
	// end inline asm
	setp.eq.s16 	%p291, %rs2329, 0;
	@%p291 bra 	$L__BB0_410;
	fma.rn.f32 	%f942, %f9, %f939, %f938;
	fma.rn.f32 	%f941, %f303, %f942, %f939;
	// begin inline asm
	{  cvt.rn.f16.f32 %rs2479, %f941;}

	// end inline asm
$L__BB0_410:
	// begin inline asm
	{.reg .f16 low,high;
 mov.b32 {low,high}, %r2853;
 mov.b16 %rs2333, high;}
	// end inline asm
	// begin inline asm
	{  cvt.f32.f16 %f943, %rs2333;}

	// end inline asm
	mul.f32 	%f944, %f943, %f306;
	// begin inline asm
	{  cvt.rn.f16.f32 %rs2480, %f944;}

	// end inline asm
	// begin inline asm
	{abs.f16 %rs2336,%rs2480;
}
	// end inline asm
	mov.b16 	%rs2340, 143;
	// begin inline asm
	{ .reg .pred __$temp3;
  setp.lt.f16  __$temp3, %rs2336, %rs2340;
  selp.u16 %rs2338, 1, 0, __$temp3;}
	// end inline asm
	setp.eq.s16 	%p292, %rs2338, 0;
	@%p292 bra 	$L__BB0_413;
	mov.f32 	%f945, 0f00000000;
	// begin inline asm
	{  cvt.rn.f16.f32 %rs2341, %f945;}

	// end inline asm
	// begin inline asm
	{ .reg .pred __$temp3;
  setp.lt.f16  __$temp3, %rs2341, %rs2336;
  selp.u16 %rs2342, 1, 0, __$temp3;}
	// end inline asm
	setp.eq.s16 	%p293, %rs2342, 0;
	@%p293 bra 	$L__BB0_413;
	fma.rn.f32 	%f947, %f11, %f944, %f943;
	fma.rn.f32 	%f946, %f306, %f947, %f944;
	// begin inline asm
	{  cvt.rn.f16.f32 %rs2480, %f946;}

	// end inline asm
$L__BB0_413:
	// begin inline asm
	{  mov.b32 %r2490, {%rs2479,%rs2480};}

	// end inline asm
	st.shared.u32 	[%r800+252], %r2490;
$L__BB0_414:
	setp.gt.u32 	%p294, %r4, 15;
	barrier.sync 	0;
	@%p294 bra 	$L__BB0_425;
	add.s32 	%r2491, %r1, %r3045;
	shl.b32 	%r2492, %r2491, 6;
	mul.wide.s32 	%rd54, %r2492, 4;
	add.s64 	%rd19, %rd1, %rd54;
	shr.s32 	%r2493, %r798, 31;
	shr.u32 	%r2494, %r2493, 29;
	add.s32 	%r2495, %r798, %r2494;
	shr.s32 	%r801, %r2495, 3;
	setp.lt.s32 	%p295, %r797, 8;
	@%p295 bra 	$L__BB0_423;
	max.s32 	%r802, %r801, 1;
	and.b32  	%r803, %r802, 3;
	setp.lt.u32 	%p296, %r797, 32;
	mov.b32 	%r3047, 0;
	@%p296 bra 	$L__BB0_419;
	and.b32  	%r3047, %r802, 12;
	mov.b32 	%r3046, 0;
$L__BB0_418:
	shl.b32 	%r2498, %r3046, 9;
	add.s32 	%r2499, %r2498, %r6;
	shl.b32 	%r2500, %r2499, 2;
	mov.u32 	%r2501, _ZZ11flashKernelP7__half2S0_S0_S0_S0_iiE2sK;
	add.s32 	%r2502, %r2501, %r2500;
	ld.shared.u32 	%r2503, [%r2502];
	mul.wide.u32 	%rd55, %r2499, 4;
	add.s64 	%rd56, %rd19, %rd55;
	st.global.u32 	[%rd56], %r2503;
	add.s32 	%r2504, %r2499, 512;
	ld.shared.u32 	%r2505, [%r2502+2048];
	mul.wide.u32 	%rd57, %r2504, 4;
	add.s64 	%rd58, %rd19, %rd57;
	st.global.u32 	[%rd58], %r2505;
	add.s32 	%r2506, %r2499, 1024;
	ld.shared.u32 	%r2507, [%r2502+4096];
	mul.wide.u32 	%rd59, %r2506, 4;
	add.s64 	%rd60, %rd19, %rd59;
	st.global.u32 	[%rd60], %r2507;
	add.s32 	%r2508, %r2499, 1536;
	ld.shared.u32 	%r2509, [%r2502+6144];
	mul.wide.u32 	%rd61, %r2508, 4;
	add.s64 	%rd62, %rd19, %rd61;
	st.global.u32 	[%rd62], %r2509;
	add.s32 	%r3046, %r3046, 4;
	setp.ne.s32 	%p297, %r3046, %r3047;
	@%p297 bra 	$L__BB0_418;
$L__BB0_419:
	setp.eq.s32 	%p298, %r803, 0;
	@%p298 bra 	$L__BB0_423;
	shl.b32 	%r2510, %r3047, 9;
	add.s32 	%r2511, %r2510, %r6;
	shl.b32 	%r2512, %r2511, 2;
	mov.u32 	%r2513, _ZZ11flashKernelP7__half2S0_S0_S0_S0_iiE2sK;
	add.s32 	%r808, %r2513, %r2512;
	ld.shared.u32 	%r2514, [%r808];
	mul.wide.u32 	%rd63, %r2511, 4;
	add.s64 	%rd20, %rd19, %rd63;
	st.global.u32 	[%rd20], %r2514;
	setp.eq.s32 	%p299, %r803, 1;
	@%p299 bra 	$L__BB0_423;
	ld.shared.u32 	%r2515, [%r808+2048];
	st.global.u32 	[%rd20+2048], %r2515;
	setp.eq.s32 	%p300, %r803, 2;
	@%p300 bra 	$L__BB0_423;
	ld.shared.u32 	%r2516, [%r808+4096];
	st.global.u32 	[%rd20+4096], %r2516;
$L__BB0_423:
	shl.b32 	%r2517, %r798, 6;
	shr.s32 	%r2518, %r2517, 31;
	shr.u32 	%r2519, %r2518, 23;
	add.s32 	%r2520, %r2517, %r2519;
	and.b32  	%r2521, %r2520, -512;
	sub.s32 	%r2522, %r2517, %r2521;
	setp.ge.s32 	%p301, %r6, %r2522;
	@%p301 bra 	$L__BB0_425;
	shl.b32 	%r2523, %r801, 9;
	add.s32 	%r2524, %r2523, %r6;
	shl.b32 	%r2525, %r2524, 2;
	mov.u32 	%r2526, _ZZ11flashKernelP7__half2S0_S0_S0_S0_iiE2sK;
	add.s32 	%r2527, %r2526, %r2525;
	ld.shared.u32 	%r2528, [%r2527];
	mul.wide.s32 	%rd64, %r2524, 4;
	add.s64 	%rd65, %rd19, %rd64;
	st.global.u32 	[%rd65], %r2528;
$L__BB0_425:
	// begin inline asm
	cp.async.wait_group 0;
	// end inline asm
	barrier.sync 	0;
	add.s32 	%r3045, %r3045, 96;
	setp.lt.s32 	%p302, %r3045, %r3;
	@%p302 bra 	$L__BB0_28;
	bra.uni 	$L__BB0_442;
$L__BB0_426:
	setp.lt.s32 	%p21, %r2, 1;
	mul.lo.s32 	%r810, %r825, %r268;
	add.s32 	%r2245, %r6, %r1;
	add.s32 	%r2246, %r2245, %r810;
	mul.wide.u32 	%rd38, %r2246, 4;
	add.s64 	%rd39, %rd2, %rd38;
	st.global.u32 	[%rd39], %r2244;
	@%p21 bra 	$L__BB0_442;
	add.s32 	%r811, %r810, %r1;
	mov.b32 	%r3048, 0;
$L__BB0_428:
	sub.s32 	%r813, %r3, %r3048;
	min.s32 	%r814, %r813, 96;
	setp.lt.u32 	%p22, %r6, %r3048;
	sub.s32 	%r815, %r6, %r3048;
	setp.ge.s32 	%p23, %r815, %r814;
	or.pred  	%p24, %p22, %p23;
	@%p24 bra 	$L__BB0_430;
	shl.b32 	%r2249, %r815, 8;
	mov.u32 	%r2250, _ZZ11flashKernelP7__half2S0_S0_S0_S0_iiE2sK;
	add.s32 	%r2251, %r2250, %r2249;
	st.shared.u32 	[%r2251], %r2916;
	st.shared.u32 	[%r2251+4], %r2915;
	st.shared.u32 	[%r2251+8], %r2914;
	st.shared.u32 	[%r2251+12], %r2913;
	st.shared.u32 	[%r2251+16], %r2912;
	st.shared.u32 	[%r2251+20], %r2911;
	st.shared.u32 	[%r2251+24], %r2910;
	st.shared.u32 	[%r2251+28], %r2909;
	st.shared.u32 	[%r2251+32], %r2908;
	st.shared.u32 	[%r2251+36], %r2907;
	st.shared.u32 	[%r2251+40], %r2906;
	st.shared.u32 	[%r2251+44], %r2905;
	st.shared.u32 	[%r2251+48], %r2904;
	st.shared.u32 	[%r2251+52], %r2903;
	st.shared.u32 	[%r2251+56], %r2902;
	st.shared.u32 	[%r2251+60], %r2901;
	st.shared.u32 	[%r2251+64], %r2900;
	st.shared.u32 	[%r2251+68], %r2899;
	st.shared.u32 	[%r2251+72], %r2898;
	st.shared.u32 	[%r2251+76], %r2897;
	st.shared.u32 	[%r2251+80], %r2896;
	st.shared.u32 	[%r2251+84], %r2895;
	st.shared.u32 	[%r2251+88], %r2894;
	st.shared.u32 	[%r2251+92], %r2893;
	st.shared.u32 	[%r2251+96], %r2892;
	st.shared.u32 	[%r2251+100], %r2891;
	st.shared.u32 	[%r2251+104], %r2890;
	st.shared.u32 	[%r2251+108], %r2889;
	st.shared.u32 	[%r2251+112], %r2888;
	st.shared.u32 	[%r2251+116], %r2887;
	st.shared.u32 	[%r2251+120], %r2886;
	st.shared.u32 	[%r2251+124], %r2885;
	st.shared.u32 	[%r2251+128], %r2884;
	st.shared.u32 	[%r2251+132], %r2883;
	st.shared.u32 	[%r2251+136], %r2882;
	st.shared.u32 	[%r2251+140], %r2881;
	st.shared.u32 	[%r2251+144], %r2880;
	st.shared.u32 	[%r2251+148], %r2879;
	st.shared.u32 	[%r2251+152], %r2878;
	st.shared.u32 	[%r2251+156], %r2877;
	st.shared.u32 	[%r2251+160], %r2876;
	st.shared.u32 	[%r2251+164], %r2875;
	st.shared.u32 	[%r2251+168], %r2874;
	st.shared.u32 	[%r2251+172], %r2873;
	st.shared.u32 	[%r2251+176], %r2872;
	st.shared.u32 	[%r2251+180], %r2871;
	st.shared.u32 	[%r2251+184], %r2870;
	st.shared.u32 	[%r2251+188], %r2869;
	st.shared.u32 	[%r2251+192], %r2868;
	st.shared.u32 	[%r2251+196], %r2867;
	st.shared.u32 	[%r2251+200], %r2866;
	st.shared.u32 	[%r2251+204], %r2865;
	st.shared.u32 	[%r2251+208], %r2864;
	st.shared.u32 	[%r2251+212], %r2863;
	st.shared.u32 	[%r2251+216], %r2862;
	st.shared.u32 	[%r2251+220], %r2861;
	st.shared.u32 	[%r2251+224], %r2860;
	st.shared.u32 	[%r2251+228], %r2859;
	st.shared.u32 	[%r2251+232], %r2858;
	st.shared.u32 	[%r2251+236], %r2857;
	st.shared.u32 	[%r2251+240], %r2856;
	st.shared.u32 	[%r2251+244], %r2855;
	st.shared.u32 	[%r2251+248], %r2854;
	st.shared.u32 	[%r2251+252], %r2853;
$L__BB0_430:
	setp.gt.u32 	%p25, %r4, 15;
	barrier.sync 	0;
	@%p25 bra 	$L__BB0_441;
	add.s32 	%r2252, %r811, %r3048;
	shl.b32 	%r2253, %r2252, 6;
	mul.wide.u32 	%rd40, %r2253, 4;
	add.s64 	%rd21, %rd1, %rd40;
	shr.s32 	%r2254, %r814, 31;
	shr.u32 	%r2255, %r2254, 29;
	add.s32 	%r2256, %r814, %r2255;
	shr.s32 	%r816, %r2256, 3;
	setp.lt.s32 	%p26, %r813, 8;
	@%p26 bra 	$L__BB0_439;
	max.s32 	%r817, %r816, 1;
	and.b32  	%r818, %r817, 3;
	setp.lt.u32 	%p27, %r813, 32;
	mov.b32 	%r3050, 0;
	@%p27 bra 	$L__BB0_435;
	and.b32  	%r3050, %r817, 12;
	mov.b32 	%r3049, 0;
$L__BB0_434:
	shl.b32 	%r2259, %r3049, 9;
	add.s32 	%r2260, %r2259, %r6;
	shl.b32 	%r2261, %r2260, 2;
	mov.u32 	%r2262, _ZZ11flashKernelP7__half2S0_S0_S0_S0_iiE2sK;
	add.s32 	%r2263, %r2262, %r2261;
	ld.shared.u32 	%r2264, [%r2263];
	mul.wide.u32 	%rd41, %r2260, 4;
	add.s64 	%rd42, %rd21, %rd41;
	st.global.u32 	[%rd42], %r2264;
	add.s32 	%r2265, %r2260, 512;
	ld.shared.u32 	%r2266, [%r2263+2048];
	mul.wide.u32 	%rd43, %r2265, 4;
	add.s64 	%rd44, %rd21, %rd43;
	st.global.u32 	[%rd44], %r2266;
	add.s32 	%r2267, %r2260, 1024;
	ld.shared.u32 	%r2268, [%r2263+4096];
	mul.wide.u32 	%rd45, %r2267, 4;
	add.s64 	%rd46, %rd21, %rd45;
	st.global.u32 	[%rd46], %r2268;
	add.s32 	%r2269, %r2260, 1536;
	ld.shared.u32 	%r2270, [%r2263+6144];
	mul.wide.u32 	%rd47, %r2269, 4;
	add.s64 	%rd48, %rd21, %rd47;
	st.global.u32 	[%rd48], %r2270;
	add.s32 	%r3049, %r3049, 4;
	setp.ne.s32 	%p28, %r3049, %r3050;
	@%p28 bra 	$L__BB0_434;
$L__BB0_435:
	setp.eq.s32 	%p29, %r818, 0;
	@%p29 bra 	$L__BB0_439;
	shl.b32 	%r2271, %r3050, 9;
	add.s32 	%r2272, %r2271, %r6;
	shl.b32 	%r2273, %r2272, 2;
	mov.u32 	%r2274, _ZZ11flashKernelP7__half2S0_S0_S0_S0_iiE2sK;
	add.s32 	%r823, %r2274, %r2273;
	ld.shared.u32 	%r2275, [%r823];
	mul.wide.u32 	%rd49, %r2272, 4;
	add.s64 	%rd22, %rd21, %rd49;
	st.global.u32 	[%rd22], %r2275;
	setp.eq.s32 	%p30, %r818, 1;
	@%p30 bra 	$L__BB0_439;
	ld.shared.u32 	%r2276, [%r823+2048];
	st.global.u32 	[%rd22+2048], %r2276;
	setp.eq.s32 	%p31, %r818, 2;
	@%p31 bra 	$L__BB0_439;
	ld.shared.u32 	%r2277, [%r823+4096];
	st.global.u32 	[%rd22+4096], %r2277;
$L__BB0_439:
	shl.b32 	%r2278, %r814, 6;
	shr.s32 	%r2279, %r2278, 31;
	shr.u32 	%r2280, %r2279, 23;
	add.s32 	%r2281, %r2278, %r2280;
	and.b32  	%r2282, %r2281, -512;
	sub.s32 	%r2283, %r2278, %r2282;
	setp.ge.s32 	%p32, %r6, %r2283;
	@%p32 bra 	$L__BB0_441;
	shl.b32 	%r2284, %r816, 9;
	add.s32 	%r2285, %r2284, %r6;
	shl.b32 	%r2286, %r2285, 2;
	mov.u32 	%r2287, _ZZ11flashKernelP7__half2S0_S0_S0_S0_iiE2sK;
	add.s32 	%r2288, %r2287, %r2286;
	ld.shared.u32 	%r2289, [%r2288];
	mul.wide.s32 	%rd50, %r2285, 4;
	add.s64 	%rd51, %rd21, %rd50;
	st.global.u32 	[%rd51], %r2289;
$L__BB0_441:
	// begin inline asm
	cp.async.wait_group 0;
	// end inline asm
	barrier.sync 	0;
	add.s32 	%r3048, %r3048, 96;
	setp.lt.s32 	%p33, %r3048, %r3;
	@%p33 bra 	$L__BB0_428;
$L__BB0_442:
	ret;

}


// ===== COMPILED SASS (sm_100) =====

	.target	sm_100

	.elftype	@"ET_EXEC"


//--------------------- .note.nv.tkinfo           --------------------------
	.section	.note.nv.tkinfo,"",@"SHT_NOTE"
	.sectionflags	@"SHF_NOTE_NV_TKINFO"
	.tkinfo
        /*0018*/ 	.word	0x00000002
        /*0030*/ 	.string	""
        /*0030*/ 	.string	"ptxas"
        /*0030*/ 	.string	"Cuda compilation tools, release 13.0, V13.0.88"
        /*0030*/ 	.string	"Build cuda_13.0.r13.0/compiler.36424714_0"
        /*0030*/ 	.string	"-arch sm_100 -m 64 "



//--------------------- .note.nv.cuinfo           --------------------------
	.section	.note.nv.cuinfo,"",@"SHT_NOTE"
	.sectionflags	@"SHF_NOTE_NV_CUINFO"
        /*0018*/ 	.short	0x0002
        /*001a*/ 	.short	0x0064
        /*001c*/ 	.short	0x0082
	.zero		2


//--------------------- .nv.info                  --------------------------
	.section	.nv.info,"",@"SHT_CUDA_INFO"
	.align	4


	//----- nvinfo : EIATTR_REGCOUNT
	.align		4
        /*0000*/ 	.byte	0x04, 0x2f
        /*0002*/ 	.short	(.L_1 - .L_0)
	.align		4
.L_0:
        /*0004*/ 	.word	index@(_Z11flashKernelP7__half2S0_S0_S0_S0_ii)
        /*0008*/ 	.word	0x000000e2


	//----- nvinfo : EIATTR_FRAME_SIZE
	.align		4
.L_1:
        /*000c*/ 	.byte	0x04, 0x11
        /*000e*/ 	.short	(.L_3 - .L_2)
	.align		4
.L_2:
        /*0010*/ 	.word	index@(_Z11flashKernelP7__half2S0_S0_S0_S0_ii)
        /*0014*/ 	.word	0x00000000


	//----- nvinfo : EIATTR_MIN_STACK_SIZE
	.align		4
.L_3:
        /*0018*/ 	.byte	0x04, 0x12
        /*001a*/ 	.short	(.L_5 - .L_4)
	.align		4
.L_4:
        /*001c*/ 	.word	index@(_Z11flashKernelP7__half2S0_S0_S0_S0_ii)
        /*0020*/ 	.word	0x00000000
.L_5:


//--------------------- .nv.compat                --------------------------
	.section	.nv.compat,"",@"SHT_CUDA_COMPAT_INFO"
	.align	4
        /*0000*/ 	.byte	0x02, 0x09, 0x00, 0x00, 0x02, 0x02, 0x01, 0x00, 0x02, 0x05, 0x05, 0x00, 0x03, 0x07, 0x01, 0x01
        /*0010*/ 	.byte	0x02, 0x03, 0x00, 0x00, 0x02, 0x06, 0x01, 0x00, 0x04, 0x0b, 0x08, 0x00, 0x09, 0x00, 0x00, 0x00
        /*0020*/ 	.byte	0x00, 0x00, 0x00, 0x00


//--------------------- .nv.info._Z11flashKernelP7__half2S0_S0_S0_S0_ii --------------------------
	.section	.nv.info._Z11flashKernelP7__half2S0_S0_S0_S0_ii,"",@"SHT_CUDA_INFO"
	.sectionflags	@""
	.align	4


	//----- nvinfo : EIATTR_CUDA_API_VERSION
	.align		4
        /*0000*/ 	.byte	0x04, 0x37
        /*0002*/ 	.short	(.L_7 - .L_6)
.L_6:
        /*0004*/ 	.word	0x00000082


	//----- nvinfo : EIATTR_KPARAM_INFO
	.align		4
.L_7:
        /*0008*/ 	.byte	0x04, 0x17
        /*000a*/ 	.short	(.L_9 - .L_8)
.L_8:
        /*000c*/ 	.word	0x00000000
        /*0010*/ 	.short	0x0006
        /*0012*/ 	.short	0x002c
        /*0014*/ 	.byte	0x00, 0xf0, 0x11, 0x00


	//----- nvinfo : EIATTR_KPARAM_INFO
	.align		4
.L_9:
        /*0018*/ 	.byte	0x04, 0x17
        /*001a*/ 	.short	(.L_11 - .L_10)
.L_10:
        /*001c*/ 	.word	0x00000000
        /*0020*/ 	.short	0x0005
        /*0022*/ 	.short	0x0028
        /*0024*/ 	.byte	0x00, 0xf0, 0x11, 0x00


	//----- nvinfo : EIATTR_KPARAM_INFO
	.align		4
.L_11:
        /*0028*/ 	.byte	0x04, 0x17
        /*002a*/ 	.short	(.L_13 - .L_12)
.L_12:
        /*002c*/ 	.word	0x00000000
        /*0030*/ 	.short	0x0004
        /*0032*/ 	.short	0x0020
        /*0034*/ 	.byte	0x00, 0xf5, 0x21, 0x00


	//----- nvinfo : EIATTR_KPARAM_INFO
	.align		4
.L_13:
        /*0038*/ 	.byte	0x04, 0x17
        /*003a*/ 	.short	(.L_15 - .L_14)
.L_14:
        /*003c*/ 	.word	0x00000000
        /*0040*/ 	.short	0x0003
        /*0042*/ 	.short	0x0018
        /*0044*/ 	.byte	0x00, 0xf5, 0x21, 0x00


	//----- nvinfo : EIATTR_KPARAM_INFO
	.align		4
.L_15:
        /*0048*/ 	.byte	0x04, 0x17
        /*004a*/ 	.short	(.L_17 - .L_16)
.L_16:
        /*004c*/ 	.word	0x00000000
        /*0050*/ 	.short	0x0002
        /*0052*/ 	.short	0x0010
        /*0054*/ 	.byte	0x00, 0xf5, 0x21, 0x00


	//----- nvinfo : EIATTR_KPARAM_INFO
	.align		4
.L_17:
        /*0058*/ 	.byte	0x04, 0x17
        /*005a*/ 	.short	(.L_19 - .L_18)
.L_18:
        /*005c*/ 	.word	0x00000000
        /*0060*/ 	.short	0x0001
        /*0062*/ 	.short	0x0008
        /*0064*/ 	.byte	0x00, 0xf5, 0x21, 0x00


	//----- nvinfo : EIATTR_KPARAM_INFO
	.align		4
.L_19:
        /*0068*/ 	.byte	0x04, 0x17
        /*006a*/ 	.short	(.L_21 - .L_20)
.L_20:
        /*006c*/ 	.word	0x00000000
        /*0070*/ 	.short	0x0000
        /*0072*/ 	.short	0x0000
        /*0074*/ 	.byte	0x00, 0xf5, 0x21, 0x00


	//----- nvinfo : EIATTR_SPARSE_MMA_MASK
	.align		4
.L_21:
        /*0078*/ 	.byte	0x03, 0x50
        /*007a*/ 	.short	0x0000


	//----- nvinfo : EIATTR_MAXREG_COUNT
	.align		4
        /*007c*/ 	.byte	0x03, 0x1b
        /*007e*/ 	.short	0x00ff


	//----- nvinfo : EIATTR_NUM_BARRIERS
	.align		4
        /*0080*/ 	.byte	0x02, 0x4c
        /*0082*/ 	.byte	0x01
	.zero		1


	//----- nvinfo : EIATTR_MERCURY_ISA_VERSION
	.align		4
        /*0084*/ 	.byte	0x03, 0x5f
        /*0086*/ 	.short	0x0101


	//----- nvinfo : EIATTR_COOP_GROUP_MASK_REGIDS
	.align		4
        /*0088*/ 	.byte	0x04, 0x29
        /*008a*/ 	.short	(.L_23 - .L_22)


	//   ....[0]....
.L_22:
        /*008c*/ 	.word	0xffffffff


	//   ....[1]....
        /*0090*/ 	.word	0xffffffff


	//   ....[2]....
        /*0094*/ 	.word	0xffffffff


	//   ....[3]....
        /*0098*/ 	.word	0xffffffff


	//   ....[4]....
        /*009c*/ 	.word	0xffffffff


	//   ....[5]....
        /*00a0*/ 	.word	0xffffffff


	//   ....[6]....
        /*00a4*/ 	.word	0xffffffff


	//   ....[7]....
        /*00a8*/ 	.word	0xffffffff


	//----- nvinfo : EIATTR_COOP_GROUP_INSTR_OFFSETS
	.align		4
.L_23:
        /*00ac*/ 	.byte	0x04, 0x28
        /*00ae*/ 	.short	(.L_25 - .L_24)


	//   ....[0]....
.L_24:
        /*00b0*/ 	.word	0x000003a0


	//   ....[1]....
        /*00b4*/ 	.word	0x00000520


	//   ....[2]....
        /*00b8*/ 	.word	0x00000d60


	//   ....[3]....
        /*00bc*/ 	.word	0x00002630


	//   ....[4]....
        /*00c0*/ 	.word	0x00007e90


	//   ....[5]....
        /*00c4*/ 	.word	0x00008b00


	//   ....[6]....
        /*00c8*/ 	.word	0x00008da0


	//   ....[7]....
        /*00cc*/ 	.word	0x00009a10


	//----- nvinfo : EIATTR_VRC_CTA_INIT_COUNT
	.align		4
.L_25:
        /*00d0*/ 	.byte	0x02, 0x4a
	.zero		1
	.zero		1


	//----- nvinfo : EIATTR_EXIT_INSTR_OFFSETS
	.align		4
        /*00d4*/ 	.byte	0x04, 0x1c
        /*00d6*/ 	.short	(.L_27 - .L_26)


	//   ....[0]....
.L_26:
        /*00d8*/ 	.word	0x00002720


	//   ....[1]....
        /*00dc*/ 	.word	0x00008b30


	//   ....[2]....
        /*00e0*/ 	.word	0x00008bb0


	//   ....[3]....
        /*00e4*/ 	.word	0x00009a40


	//----- nvinfo : EIATTR_CRS_STACK_SIZE
	.align		4
.L_27:
        /*00e8*/ 	.byte	0x04, 0x1e
        /*00ea*/ 	.short	(.L_29 - .L_28)
.L_28:
        /*00ec*/ 	.word	0x00000000


	//----- nvinfo : EIATTR_CBANK_PARAM_SIZE
	.align		4
.L_29:
        /*00f0*/ 	.byte	0x03, 0x19
        /*00f2*/ 	.short	0x0030


	//----- nvinfo : EIATTR_PARAM_CBANK
	.align		4
        /*00f4*/ 	.byte	0x04, 0x0a
        /*00f6*/ 	.short	(.L_31 - .L_30)
	.align		4
.L_30:
        /*00f8*/ 	.word	index@(.nv.constant0._Z11flashKernelP7__half2S0_S0_S0_S0_ii)
        /*00fc*/ 	.short	0x0380
        /*00fe*/ 	.short	0x0030


	//----- nvinfo : EIATTR_SW_WAR
	.align		4
.L_31:
        /*0100*/ 	.byte	0x04, 0x36
        /*0102*/ 	.short	(.L_33 - .L_32)
.L_32:
        /*0104*/ 	.word	0x00000008
.L_33:


//--------------------- .nv.callgraph             --------------------------
	.section	.nv.callgraph,"",@"SHT_CUDA_CALLGRAPH"
	.align	4
	.sectionentsize	8
	.align		4
        /*0000*/ 	.word	0x00000000
	.align		4
        /*0004*/ 	.word	0xffffffff
	.align		4
        /*0008*/ 	.word	0x00000000
	.align		4
        /*000c*/ 	.word	0xfffffffe
	.align		4
        /*0010*/ 	.word	0x00000000
	.align		4
        /*0014*/ 	.word	0xfffffffd
	.align		4
        /*0018*/ 	.word	0x00000000
	.align		4
        /*001c*/ 	.word	0xfffffffc


//--------------------- .text._Z11flashKernelP7__half2S0_S0_S0_S0_ii --------------------------
	.section	.text._Z11flashKernelP7__half2S0_S0_S0_S0_ii,"ax",@progbits
	.align	128
        .global         _Z11flashKernelP7__half2S0_S0_S0_S0_ii
        .type           _Z11flashKernelP7__half2S0_S0_S0_S0_ii,@function
        .size           _Z11flashKernelP7__half2S0_S0_S0_S0_ii,(.L_x_48 - _Z11flashKernelP7__half2S0_S0_S0_S0_ii)
        .other          _Z11flashKernelP7__half2S0_S0_S0_S0_ii,@"STO_CUDA_ENTRY STV_DEFAULT"
_Z11flashKernelP7__half2S0_S0_S0_S0_ii:
.text._Z11flashKernelP7__half2S0_S0_S0_S0_ii:
[----:B------:R-:W-:Y:S01]  /*0000*/  LDC R1, c[0x0][0x37c] ;  /* 0x0000df00ff017b82 */ /* 0x000fe20000000800 */
[----:B------:R-:W1:Y:S07]  /*0010*/  S2R R132, SR_CTAID.X ;  /* 0x0000000000847919 */ /* 0x000e6e0000002500 */
[----:B------:R-:W1:Y:S01]  /*0020*/  LDC R133, c[0x0][0x3a8] ;  /* 0x0000ea00ff857b82 */ /* 0x000e620000000800 */
[----:B------:R-:W2:Y:S01]  /*0030*/  LDCU.64 UR8, c[0x0][0x358] ;  /* 0x00006b00ff0877ac */ /* 0x000ea20008000a00 */
[----:B------:R-:W3:Y:S01]  /*0040*/  S2R R2, SR_TID.Y ;  /* 0x0000000000027919 */ /* 0x000ee20000002200 */
[----:B------:R-:W3:Y:S01]  /*0050*/  S2R R141, SR_TID.X ;  /* 0x00000000008d7919 */ /* 0x000ee20000002100 */
[----:B-1----:R-:W-:-:S02]  /*0060*/  IMAD R133, R132, -0x200, R133 ;  /* 0xfffffe0084857824 */ /* 0x002fc400078e0285 */
[----:B------:R-:W-:-:S03]  /*0070*/  IMAD.SHL.U32 R134, R132, 0x200, RZ ;  /* 0x0000020084867824 */ /* 0x000fc600078e00ff */
[C---:B------:R-:W-:Y:S02]  /*0080*/  ISETP.GE.AND P0, PT, R133.reuse, 0x1, PT ;  /* 0x000000018500780c */ /* 0x040fe40003f06270 */
[----:B------:R-:W-:Y:S01]  /*0090*/  VIMNMX R0, PT, PT, R133, 0x200, PT ;  /* 0x0000020085007848 */ /* 0x000fe20003fe0100 */
[----:B---3--:R-:W-:-:S10]  /*00a0*/  IMAD R3, R2, 0x20, R141 ;  /* 0x0000002002037824 */ /* 0x008fd400078e028d */
[----:B--2---:R-:W-:Y:S05]  /*00b0*/  @!P0 BRA `(.L_x_0) ;  /* 0x0000000400248947 */ /* 0x004fea0003800000 */
[----:B------:R-:W1:Y:S01]  /*00c0*/  S2R R5, SR_TID.Z ;  /* 0x0000000000057919 */ /* 0x000e620000002300 */
[----:B------:R-:W2:Y:S01]  /*00d0*/  LDCU UR6, c[0x0][0x360] ;  /* 0x00006c00ff0677ac */ /* 0x000ea20008000800 */
[----:B------:R-:W-:Y:S01]  /*00e0*/  IMAD.MOV.U32 R9, RZ, RZ, RZ ;  /* 0x000000ffff097224 */ /* 0x000fe200078e00ff */
[----:B------:R-:W2:Y:S01]  /*00f0*/  LDCU UR7, c[0x0][0x364] ;  /* 0x00006c80ff0777ac */ /* 0x000ea20008000800 */
[----:B------:R-:W3:Y:S01]  /*0100*/  LDCU UR5, c[0x0][0x368] ;  /* 0x00006d00ff0577ac */ /* 0x000ee20008000800 */
[----:B--2---:R-:W-:-:S04]  /*0110*/  UIMAD UR4, UR6, UR7, URZ ;  /* 0x00000007060472a4 */ /* 0x004fc8000f8e02ff */
[----:B---3--:R-:W-:Y:S01]  /*0120*/  UIMAD UR4, UR4, UR5, URZ ;  /* 0x00000005040472a4 */ /* 0x008fe2000f8e02ff */
[----:B-1----:R-:W-:-:S04]  /*0130*/  IMAD R4, R5, UR7, R2 ;  /* 0x0000000705047c24 */ /* 0x002fc8000f8e0202 */
[----:B------:R-:W-:-:S07]  /*0140*/  IMAD R8, R4, UR6, R141 ;  /* 0x0000000604087c24 */ /* 0x000fce000f8e028d */
.L_x_6:
[----:B------:R-:W-:Y:S01]  /*0150*/  VIADDMNMX R14, R0, -R9, 0x60, PT ;  /* 0x00000060000e7446 */ /* 0x000fe20003800909 */
[----:B------:R-:W-:Y:S04]  /*0160*/  BSSY.RECONVERGENT B0, `(.L_x_1) ;  /* 0x000001d000007945 */ /* 0x000fe80003800200 */
[----:B-1----:R-:W-:-:S05]  /*0170*/  IMAD.SHL.U32 R4, R14, 0x80, RZ ;  /* 0x000000800e047824 */ /* 0x002fca00078e00ff */
[----:B------:R-:W-:-:S04]  /*0180*/  SHF.R.S32.HI R5, RZ, 0x1f, R4 ;  /* 0x0000001fff057819 */ /* 0x000fc80000011404 */
[--C-:B------:R-:W-:Y:S02]  /*0190*/  SHF.R.U64 R15, R4, 0x2, R5.reuse ;  /* 0x00000002040f7819 */ /* 0x100fe40000001205 */
[----:B------:R-:W-:Y:S02]  /*01a0*/  SHF.R.U32.HI R17, RZ, 0x2, R5 ;  /* 0x00000002ff117819 */ /* 0x000fe40000011605 */
[----:B------:R-:W-:-:S04]  /*01b0*/  ISETP.GT.U32.AND P0, PT, R15, R8, PT ;  /* 0x000000080f00720c */ /* 0x000fc80003f04070 */
[----:B------:R-:W-:-:S13]  /*01c0*/  ISETP.GT.U32.AND.EX P0, PT, R17, RZ, PT, P0 ;  /* 0x000000ff1100720c */ /* 0x000fda0003f04100 */
[----:B------:R-:W-:Y:S05]  /*01d0*/  @!P0 BRA `(.L_x_2) ;  /* 0x0000000000548947 */ /* 0x000fea0003800000 */
[----:B------:R-:W1:Y:S01]  /*01e0*/  S2R R11, SR_CgaCtaId ;  /* 0x00000000000b7919 */ /* 0x000e620000008800 */
[----:B------:R-:W2:Y:S01]  /*01f0*/  LDC.64 R4, c[0x0][0x380] ;  /* 0x0000e000ff047b82 */ /* 0x000ea20000000a00 */
[----:B------:R-:W-:Y:S01]  /*0200*/  IMAD R6, R132, 0x200, R9 ;  /* 0x0000020084067824 */ /* 0x000fe200078e0209 */
[----:B------:R-:W-:Y:S01]  /*0210*/  MOV R10, 0x400 ;  /* 0x00000400000a7802 */ /* 0x000fe20000000f00 */
[----:B------:R-:W-:Y:S01]  /*0220*/  IMAD.MOV.U32 R12, RZ, RZ, RZ ;  /* 0x000000ffff0c7224 */ /* 0x000fe200078e00ff */
[----:B------:R-:W-:Y:S01]  /*0230*/  MOV R13, R8 ;  /* 0x00000008000d7202 */ /* 0x000fe20000000f00 */
[----:B------:R-:W-:-:S04]  /*0240*/  IMAD.SHL.U32 R7, R6, 0x40, RZ ;  /* 0x0000004006077824 */ /* 0x000fc800078e00ff */
[----:B--2---:R-:W-:Y:S01]  /*0250*/  IMAD.WIDE R6, R7, 0x4, R4 ;  /* 0x0000000407067825 */ /* 0x004fe200078e0204 */
[----:B-1----:R-:W-:-:S07]  /*0260*/  LEA R10, R11, R10, 0x18 ;  /* 0x0000000a0b0a7211 */ /* 0x002fce00078ec0ff */
.L_x_3:
[C---:B------:R-:W-:Y:S01]  /*0270*/  LEA R4, P0, R13.reuse, R6, 0x2 ;  /* 0x000000060d047211 */ /* 0x040fe200078010ff */
[----:B------:R-:W-:-:S03]  /*0280*/  IMAD R11, R13, 0x4, R10 ;  /* 0x000000040d0b7824 */ /* 0x000fc600078e020a */
[C---:B------:R-:W-:Y:S02]  /*0290*/  LEA.HI.X R5, R13.reuse, R7, R12, 0x2, P0 ;  /* 0x000000070d057211 */ /* 0x040fe400000f140c */
[----:B------:R-:W-:-:S03]  /*02a0*/  IADD3 R13, P0, PT, R13, UR4, RZ ;  /* 0x000000040d0d7c10 */ /* 0x000fc6000ff1e0ff */
[----:B------:R-:W-:Y:S01]  /*02b0*/  @!PT LDS RZ, [RZ] ;  /* 0x00000000fffff984 */ /* 0x000fe20000000800 */
[----:B------:R-:W-:Y:S01]  /*02c0*/  @!PT LDS RZ, [RZ] ;  /* 0x00000000fffff984 */ /* 0x000fe20000000800 */
[----:B------:R-:W-:Y:S01]  /*02d0*/  @!PT LDS RZ, [RZ] ;  /* 0x00000000fffff984 */ /* 0x000fe20000000800 */
[----:B------:R1:W-:Y:S02]  /*02e0*/  LDGSTS.E [R11], desc[UR8][R4.64] ;  /* 0x00000000040b7fae */ /* 0x0003e4000b9a1008 */
[----:B------:R-:W-:Y:S01]  /*02f0*/  IMAD.X R12, RZ, RZ, R12, P0 ;  /* 0x000000ffff0c7224 */ /* 0x000fe200000e060c */
[----:B------:R-:W-:-:S04]  /*0300*/  ISETP.GE.U32.AND P0, PT, R13, R15, PT ;  /* 0x0000000f0d00720c */ /* 0x000fc80003f06070 */
[----:B------:R-:W-:-:S13]  /*0310*/  ISETP.GE.U32.AND.EX P0, PT, R12, R17, PT, P0 ;  /* 0x000000110c00720c */ /* 0x000fda0003f06100 */
[----:B-1----:R-:W-:Y:S05]  /*0320*/  @!P0 BRA `(.L_x_3) ;  /* 0xfffffffc00d08947 */ /* 0x002fea000383ffff */
.L_x_2:
[----:B------:R-:W-:Y:S05]  /*0330*/  BSYNC.RECONVERGENT B0 ;  /* 0x0000000000007941 */ /* 0x000fea0003800200 */
.L_x_1:
[----:B------:R-:W0:Y:S01]  /*0340*/  LDGDEPBAR ;  /* 0x00000000000079af */ /* 0x000e220000000000 */
[----:B------:R-:W-:Y:S01]  /*0350*/  IMAD.IADD R5, R3, 0x1, -R9 ;  /* 0x0000000103057824 */ /* 0x000fe200078e0a09 */
[----:B------:R-:W-:Y:S04]  /*0360*/  BSSY.RECONVERGENT B0, `(.L_x_4) ;  /* 0x000001a000007945 */ /* 0x000fe80003800200 */
[----:B------:R-:W-:-:S04]  /*0370*/  ISETP.GE.AND P0, PT, R5, R14, PT ;  /* 0x0000000e0500720c */ /* 0x000fc80003f06270 */
[----:B------:R-:W-:Y:S01]  /*0380*/  ISETP.LT.U32.OR P0, PT, R3, R9, P0 ;  /* 0x000000090300720c */ /* 0x000fe20000701470 */
[----:B------:R-:W-:-:S04]  /*0390*/  DEPBAR.LE SB0, 0x0 ;  /* 0x000080000000791a */ /* 0x000fc80000000000 */
[----:B------:R-:W-:Y:S08]  /*03a0*/  BAR.SYNC.DEFER_BLOCKING 0x0 ;  /* 0x0000000000007b1d */ /* 0x000ff00000010000 */
[----:B------:R-:W-:Y:S05]  /*03b0*/  @P0 BRA `(.L_x_5) ;  /* 0x0000000000500947 */ /* 0x000fea0003800000 */
[----:B------:R-:W1:Y:S01]  /*03c0*/  S2UR UR6, SR_CgaCtaId ;  /* 0x00000000000679c3 */ /* 0x000e620000008800 */
[----:B------:R-:W-:Y:S02]  /*03d0*/  UMOV UR5, 0x400 ;  /* 0x0000040000057882 */ /* 0x000fe40000000000 */
[----:B-1----:R-:W-:-:S06]  /*03e0*/  ULEA UR5, UR6, UR5, 0x18 ;  /* 0x0000000506057291 */ /* 0x002fcc000f8ec0ff */
[----:B------:R-:W-:-:S05]  /*03f0*/  LEA R4, R5, UR5, 0x8 ;  /* 0x0000000505047c11 */ /* 0x000fca000f8e40ff */
[----:B------:R1:W2:Y:S04]  /*0400*/  LDS.128 R20, [R4] ;  /* 0x0000000004147984 */ /* 0x0002a80000000c00 */
[----:B------:R1:W3:Y:S04]  /*0410*/  LDS.128 R24, [R4+0x10] ;  /* 0x0000100004187984 */ /* 0x0002e80000000c00 */
[----:B------:R1:W4:Y:S04]  /*0420*/  LDS.128 R28, [R4+0x20] ;  /* 0x00002000041c7984 */ /* 0x0003280000000c00 */
[----:B------:R1:W5:Y:S04]  /*0430*/  LDS.128 R32, [R4+0x30] ;  /* 0x0000300004207984 */ /* 0x0003680000000c00 */
[----:B------:R1:W1:Y:S04]  /*0440*/  LDS.128 R36, [R4+0x40] ;  /* 0x0000400004247984 */ /* 0x0002680000000c00 */
        /* <DEDUP_REMOVED lines=10> */
[----:B--2345:R1:W1:Y:S02]  /*04f0*/  LDS.128 R80, [R4+0xf0] ;  /* 0x0000f00004507984 */ /* 0x03c2640000000c00 */
.L_x_5:
[----:B------:R-:W-:Y:S05]  /*0500*/  BSYNC.RECONVERGENT B0 ;  /* 0x0000000000007941 */ /* 0x000fea0003800200 */
.L_x_4:
[----:B------:R-:W-:Y:S01]  /*0510*/  VIADD R9, R9, 0x60 ;  /* 0x0000006009097836 */ /* 0x000fe20000000000 */
[----:B------:R-:W-:Y:S04]  /*0520*/  BAR.SYNC.DEFER_BLOCKING 0x0 ;  /* 0x0000000000007b1d */ /* 0x000fe80000010000 */
[----:B------:R-:W-:-:S13]  /*0530*/  ISETP.GE.AND P0, PT, R9, R0, PT ;  /* 0x000000000900720c */ /* 0x000fda0003f06270 */
[----:B------:R-:W-:Y:S05]  /*0540*/  @!P0 BRA `(.L_x_6) ;  /* 0xfffffffc00008947 */ /* 0x000fea000383ffff */
.L_x_0:
[----:B------:R-:W2:Y:S01]  /*0550*/  LDC R136, c[0x0][0x374] ;  /* 0x0000dd00ff887b82 */ /* 0x000ea20000000800 */
[----:B------:R-:W3:Y:S01]  /*0560*/  LDCU UR5, c[0x0][0x3ac] ;  /* 0x00007580ff0577ac */ /* 0x000ee20008000800 */
[----:B------:R-:W4:Y:S01]  /*0570*/  S2R R135, SR_CTAID.Y ;  /* 0x0000000000877919 */ /* 0x000f220000002600 */
[----:B------:R-:W-:Y:S02]  /*0580*/  CS2R R114, SRZ ;  /* 0x0000000000727805 */ /* 0x000fe4000001ff00 */
[----:B------:R-:W-:Y:S02]  /*0590*/  CS2R R112, SRZ ;  /* 0x0000000000707805 */ /* 0x000fe4000001ff00 */
[----:B------:R-:W-:Y:S02]  /*05a0*/  CS2R R118, SRZ ;  /* 0x0000000000767805 */ /* 0x000fe4000001ff00 */
[----:B------:R-:W-:Y:S02]  /*05b0*/  CS2R R116, SRZ ;  /* 0x0000000000747805 */ /* 0x000fe4000001ff00 */
[----:B------:R-:W-:-:S02]  /*05c0*/  CS2R R122, SRZ ;  /* 0x00000000007a7805 */ /* 0x000fc4000001ff00 */
[----:B------:R-:W-:Y:S02]  /*05d0*/  CS2R R120, SRZ ;  /* 0x0000000000787805 */ /* 0x000fe4000001ff00 */
        /* <DEDUP_REMOVED lines=9> */
[----:B------:R-:W-:Y:S01]  /*0670*/  CS2R R92, SRZ ;  /* 0x00000000005c7805 */ /* 0x000fe2000001ff00 */
[----:B---3--:R-:W-:Y:S01]  /*0680*/  UIADD3 UR4, UPT, UPT, UR5, -0x1, URZ ;  /* 0xffffffff05047890 */ /* 0x008fe2000fffe0ff */
[----:B------:R-:W-:-:S02]  /*0690*/  CS2R R110, SRZ ;  /* 0x00000000006e7805 */ /* 0x000fc4000001ff00 */
[----:B------:R-:W-:Y:S02]  /*06a0*/  CS2R R108, SRZ ;  /* 0x00000000006c7805 */ /* 0x000fe4000001ff00 */
[----:B------:R-:W-:Y:S02]  /*06b0*/  CS2R R106, SRZ ;  /* 0x00000000006a7805 */ /* 0x000fe4000001ff00 */
[----:B------:R-:W-:Y:S01]  /*06c0*/  CS2R R104, SRZ ;  /* 0x0000000000687805 */ /* 0x000fe2000001ff00 */
[----:B--2---:R-:W2:Y:S01]  /*06d0*/  I2F.U32.RP R6, R136 ;  /* 0x0000008800067306 */ /* 0x004ea20000209000 */
[----:B------:R-:W-:Y:S02]  /*06e0*/  ISETP.NE.U32.AND P2, PT, R136, RZ, PT ;  /* 0x000000ff8800720c */ /* 0x000fe40003f45070 */
        /* <DEDUP_REMOVED lines=8> */
[----:B------:R-:W-:Y:S01]  /*0770*/  CS2R R16, SRZ ;  /* 0x0000000000107805 */ /* 0x000fe2000001ff00 */
[----:B--2---:R-:W1:Y:S02]  /*0780*/  MUFU.RCP R6, R6 ;  /* 0x0000000600067308 */ /* 0x004e640000001000 */
[----:B-1----:R-:W-:-:S06]  /*0790*/  IADD3 R4, PT, PT, R6, 0xffffffe, RZ ;  /* 0x0ffffffe06047810 */ /* 0x002fcc0007ffe0ff */
[----:B------:R1:W2:Y:S02]  /*07a0*/  F2I.FTZ.U32.TRUNC.NTZ R5, R4 ;  /* 0x0000000400057305 */ /* 0x0002a4000021f000 */
[----:B-1----:R-:W-:Y:S02]  /*07b0*/  IMAD.MOV.U32 R4, RZ, RZ, RZ ;  /* 0x000000ffff047224 */ /* 0x002fe400078e00ff */
[----:B--2---:R-:W-:-:S04]  /*07c0*/  IMAD.MOV R7, RZ, RZ, -R5 ;  /* 0x000000ffff077224 */ /* 0x004fc800078e0a05 */
[----:B------:R-:W-:-:S04]  /*07d0*/  IMAD R7, R7, R136, RZ ;  /* 0x0000008807077224 */ /* 0x000fc800078e02ff */
[----:B------:R-:W-:Y:S01]  /*07e0*/  IMAD.HI.U32 R5, R5, R7, R4 ;  /* 0x0000000705057227 */ /* 0x000fe200078e0004 */
[----:B------:R-:W-:-:S05]  /*07f0*/  CS2R R6, SRZ ;  /* 0x0000000000067805 */ /* 0x000fca000001ff00 */
[----:B------:R-:W-:-:S04]  /*0800*/  IMAD.HI.U32 R8, R5, UR4, RZ ;  /* 0x0000000405087c27 */ /* 0x000fc8000f8e00ff */
[----:B------:R-:W-:-:S04]  /*0810*/  IMAD.MOV R5, RZ, RZ, -R8 ;  /* 0x000000ffff057224 */ /* 0x000fc800078e0a08 */
[----:B------:R-:W-:-:S05]  /*0820*/  IMAD R5, R136, R5, UR4 ;  /* 0x0000000488057e24 */ /* 0x000fca000f8e0205 */
[----:B------:R-:W-:-:S13]  /*0830*/  ISETP.GE.U32.AND P0, PT, R5, R136, PT ;  /* 0x000000880500720c */ /* 0x000fda0003f06070 */
[----:B------:R-:W-:Y:S02]  /*0840*/  @P0 IMAD.IADD R5, R5, 0x1, -R136 ;  /* 0x0000000105050824 */ /* 0x000fe400078e0a88 */
[----:B------:R-:W-:-:S03]  /*0850*/  @P0 VIADD R8, R8, 0x1 ;  /* 0x0000000108080836 */ /* 0x000fc60000000000 */
[----:B------:R-:W-:Y:S01]  /*0860*/  ISETP.GE.U32.AND P1, PT, R5, R136, PT ;  /* 0x000000880500720c */ /* 0x000fe20003f26070 */
[----:B------:R-:W-:-:S12]  /*0870*/  IMAD.MOV.U32 R5, RZ, RZ, RZ ;  /* 0x000000ffff057224 */ /* 0x000fd800078e00ff */
[----:B------:R-:W-:Y:S02]  /*0880*/  @P1 IADD3 R8, PT, PT, R8, 0x1, RZ ;  /* 0x0000000108081810 */ /* 0x000fe40007ffe0ff */
[----:B------:R-:W-:-:S05]  /*0890*/  @!P2 LOP3.LUT R8, RZ, R136, RZ, 0x33, !PT ;  /* 0x00000088ff08a212 */ /* 0x000fca00078e33ff */
[----:B----4-:R-:W-:-:S05]  /*08a0*/  IMAD R146, R8, R135, R135 ;  /* 0x0000008708927224 */ /* 0x010fca00078e0287 */
[----:B------:R-:W-:-:S04]  /*08b0*/  IADD3 R137, PT, PT, -R146, UR5, RZ ;  /* 0x0000000592897c10 */ /* 0x000fc8000fffe1ff */
[----:B------:R-:W-:Y:S02]  /*08c0*/  VIADDMNMX R137, R8, 0x1, R137, PT ;  /* 0x0000000108897846 */ /* 0x000fe40003800189 */
[----:B------:R-:W-:Y:S02]  /*08d0*/  CS2R R8, SRZ ;  /* 0x0000000000087805 */ /* 0x000fe4000001ff00 */
[----:B------:R-:W-:-:S13]  /*08e0*/  ISETP.NE.AND P0, PT, R137, RZ, PT ;  /* 0x000000ff8900720c */ /* 0x000fda0003f05270 */
[----:B------:R-:W-:Y:S05]  /*08f0*/  @!P0 BRA `(.L_x_7) ;  /* 0x0000001c005c8947 */ /* 0x000fea0003800000 */
[----:B------:R-:W1:Y:S01]  /*0900*/  S2R R139, SR_TID.Z ;  /* 0x00000000008b7919 */ /* 0x000e620000002300 */
[----:B------:R-:W2:Y:S01]  /*0910*/  LDCU UR6, c[0x0][0x360] ;  /* 0x00006c00ff0677ac */ /* 0x000ea20008000800 */
[----:B------:R-:W-:Y:S02]  /*0920*/  IMAD.MOV.U32 R138, RZ, RZ, R137 ;  /* 0x000000ffff8a7224 */ /* 0x000fe400078e0089 */
[----:B------:R-:W-:Y:S01]  /*0930*/  IMAD.MOV.U32 R115, RZ, RZ, RZ ;  /* 0x000000ffff737224 */ /* 0x000fe200078e00ff */
[----:B------:R-:W2:Y:S01]  /*0940*/  LDCU UR7, c[0x0][0x364] ;  /* 0x00006c80ff0777ac */ /* 0x000ea20008000800 */
[----:B------:R-:W3:Y:S01]  /*0950*/  LDCU UR5, c[0x0][0x368] ;  /* 0x00006d00ff0577ac */ /* 0x000ee20008000800 */
[----:B--2---:R-:W-:-:S04]  /*0960*/  UIMAD UR4, UR6, UR7, URZ ;  /* 0x00000007060472a4 */ /* 0x004fc8000f8e02ff */
[----:B---3--:R-:W-:-:S03]  /*0970*/  UIMAD UR5, UR4, UR5, URZ ;  /* 0x00000005040572a4 */ /* 0x008fc6000f8e02ff */
[----:B------:R-:W-:Y:S01]  /*0980*/  UMOV UR4, URZ ;  /* 0x000000ff00047c82 */ /* 0x000fe20008000000 */
[----:B-1----:R-:W-:-:S04]  /*0990*/  IMAD R139, R139, UR7, R2 ;  /* 0x000000078b8b7c24 */ /* 0x002fc8000f8e0202 */
[----:B------:R-:W-:-:S07]  /*09a0*/  IMAD R139, R139, UR6, R141 ;  /* 0x000000068b8b7c24 */ /* 0x000fce000f8e028d */
.L_x_21:
[----:B------:R-:W-:Y:S01]  /*09b0*/  VIADD R153, R137, -UR4 ;  /* 0x8000000489997c36 */ /* 0x000fe20008000000 */
[----:B------:R-:W-:Y:S04]  /*09c0*/  BSSY.RECONVERGENT B0, `(.L_x_8) ;  /* 0x000001b000007945 */ /* 0x000fe80003800200 */
[----:B------:R-:W-:-:S05]  /*09d0*/  VIMNMX.U32 R140, PT, PT, R153, 0x60, PT ;  /* 0x00000060998c7848 */ /* 0x000fca0003fe0000 */
[----:B------:R-:W-:Y:S01]  /*09e0*/  IMAD.SHL.U32 R150, R140, 0x20, RZ ;  /* 0x000000208c967824 */ /* 0x000fe200078e00ff */
[----:B------:R-:W-:-:S04]  /*09f0*/  IADD3 R140, PT, PT, R146, UR4, RZ ;  /* 0x00000004928c7c10 */ /* 0x000fc8000fffe0ff */
[CC--:B------:R-:W-:Y:S01]  /*0a00*/  ISETP.GE.U32.AND P0, PT, R139.reuse, R150.reuse, PT ;  /* 0x000000968b00720c */ /* 0x0c0fe20003f06070 */
[----:B------:R-:W-:Y:S01]  /*0a10*/  IMAD.SHL.U32 R151, R140, 0x40, RZ ;  /* 0x000000408c977824 */ /* 0x000fe200078e00ff */
[----:B------:R-:W-:-:S11]  /*0a20*/  ISETP.GE.U32.AND P1, PT, R139, R150, PT ;  /* 0x000000968b00720c */ /* 0x000fd60003f26070 */
[----:B------:R-:W-:Y:S05]  /*0a30*/  @P0 BRA `(.L_x_9) ;  /* 0x00000000004c0947 */ /* 0x000fea0003800000 */
[----:B------:R-:W1:Y:S01]  /*0a40*/  S2R R143, SR_CgaCtaId ;  /* 0x00000000008f7919 */ /* 0x000e620000008800 */
[----:B------:R-:W2:Y:S01]  /*0a50*/  LDC.64 R140, c[0x0][0x388] ;  /* 0x0000e200ff8c7b82 */ /* 0x000ea20000000a00 */
[----:B------:R-:W-:Y:S01]  /*0a60*/  MOV R142, 0x400 ;  /* 0x00000400008e7802 */ /* 0x000fe20000000f00 */
[----:B------:R-:W-:Y:S02]  /*0a70*/  IMAD.MOV.U32 R149, RZ, RZ, R139 ;  /* 0x000000ffff957224 */ /* 0x000fe400078e008b */
[----:B------:R-:W-:Y:S01]  /*0a80*/  IMAD.MOV.U32 R148, RZ, RZ, RZ ;  /* 0x000000ffff947224 */ /* 0x000fe200078e00ff */
[----:B-1----:R-:W-:Y:S01]  /*0a90*/  LEA R152, R143, R142, 0x18 ;  /* 0x0000008e8f987211 */ /* 0x002fe200078ec0ff */
[----:B--2---:R-:W-:-:S07]  /*0aa0*/  IMAD.WIDE.U32 R142, R151, 0x4, R140 ;  /* 0x00000004978e7825 */ /* 0x004fce00078e008c */
.L_x_10:
        /* <DEDUP_REMOVED lines=10> */
[----:B------:R-:W-:-:S13]  /*0b50*/  ISETP.GE.U32.AND.EX P0, PT, R148, RZ, PT, P0 ;  /* 0x000000ff9400720c */ /* 0x000fda0003f06100 */
[----:B-1----:R-:W-:Y:S05]  /*0b60*/  @!P0 BRA `(.L_x_10) ;  /* 0xfffffffc00d08947 */ /* 0x002fea000383ffff */
.L_x_9:
[----:B------:R-:W-:Y:S05]  /*0b70*/  BSYNC.RECONVERGENT B0 ;  /* 0x0000000000007941 */ /* 0x000fea0003800200 */
.L_x_8:
[----:B------:R-:W0:Y:S01]  /*0b80*/  LDGDEPBAR ;  /* 0x00000000000079af */ /* 0x000e220000000000 */
[----:B------:R-:W-:Y:S04]  /*0b90*/  BSSY.RECONVERGENT B0, `(.L_x_11) ;  /* 0x0000017000007945 */ /* 0x000fe80003800200 */
[----:B------:R-:W-:Y:S05]  /*0ba0*/  @P1 BRA `(.L_x_12) ;  /* 0x0000000000541947 */ /* 0x000fea0003800000 */
[----:B------:R-:W1:Y:S01]  /*0bb0*/  S2R R141, SR_CgaCtaId ;  /* 0x00000000008d7919 */ /* 0x000e620000008800 */
[----:B------:R-:W2:Y:S01]  /*0bc0*/  LDCU.64 UR6, c[0x0][0x390] ;  /* 0x00007200ff0677ac */ /* 0x000ea20008000a00 */
[----:B------:R-:W-:Y:S01]  /*0bd0*/  MOV R140, 0x400 ;  /* 0x00000400008c7802 */ /* 0x000fe20000000f00 */
[----:B------:R-:W-:Y:S02]  /*0be0*/  IMAD.MOV.U32 R147, RZ, RZ, R139 ;  /* 0x000000ffff937224 */ /* 0x000fe400078e008b */
[----:B------:R-:W-:Y:S01]  /*0bf0*/  IMAD.MOV.U32 R148, RZ, RZ, RZ ;  /* 0x000000ffff947224 */ /* 0x000fe200078e00ff */
[----:B------:R-:W-:Y:S02]  /*0c00*/  IADD3 R140, PT, PT, R140, 0x6000, RZ ;  /* 0x000060008c8c7810 */ /* 0x000fe40007ffe0ff */
[----:B--2---:R-:W-:-:S04]  /*0c10*/  LEA R152, P0, R151, UR6, 0x2 ;  /* 0x0000000697987c11 */ /* 0x004fc8000f8010ff */
[----:B------:R-:W-:Y:S02]  /*0c20*/  LEA.HI.X R151, R151, UR7, RZ, 0x2, P0 ;  /* 0x0000000797977c11 */ /* 0x000fe400080f14ff */
[----:B-1----:R-:W-:-:S07]  /*0c30*/  LEA R142, R141, R140, 0x18 ;  /* 0x0000008c8d8e7211 */ /* 0x002fce00078ec0ff */
.L_x_13:
        /* <DEDUP_REMOVED lines=12> */
.L_x_12:
[----:B------:R-:W-:Y:S05]  /*0d00*/  BSYNC.RECONVERGENT B0 ;  /* 0x0000000000007941 */ /* 0x000fea0003800200 */
.L_x_11:
[----:B------:R-:W0:Y:S01]  /*0d10*/  LDGDEPBAR ;  /* 0x00000000000079af */ /* 0x000e220000000000 */
[----:B------:R-:W-:Y:S01]  /*0d20*/  ISETP.NE.AND P0, PT, R153, RZ, PT ;  /* 0x000000ff9900720c */ /* 0x000fe20003f05270 */
[----:B------:R-:W-:Y:S03]  /*0d30*/  BSSY.RECONVERGENT B0, `(.L_x_14) ;  /* 0x000018e000007945 */ /* 0x000fe60003800200 */
[----:B------:R-:W-:Y:S01]  /*0d40*/  ISETP.GE.OR P0, PT, R3, R0, !P0 ;  /* 0x000000000300720c */ /* 0x000fe20004706670 */
[----:B------:R-:W-:-:S04]  /*0d50*/  DEPBAR.LE SB0, 0x0 ;  /* 0x000080000000791a */ /* 0x000fc80000000000 */
[----:B------:R-:W-:Y:S08]  /*0d60*/  BAR.SYNC.DEFER_BLOCKING 0x0 ;  /* 0x0000000000007b1d */ /* 0x000ff00000010000 */
[----:B------:R-:W-:Y:S05]  /*0d70*/  @P0 BRA `(.L_x_15) ;  /* 0x0000001800240947 */ /* 0x000fea0003800000 */
[----:B------:R-:W1:Y:S01]  /*0d80*/  S2R R147, SR_CgaCtaId ;  /* 0x0000000000937919 */ /* 0x000e620000008800 */
[----:B------:R-:W-:Y:S01]  /*0d90*/  UMOV UR6, 0x400 ;  /* 0x0000040000067882 */ /* 0x000fe20000000000 */
[----:B------:R-:W-:Y:S01]  /*0da0*/  VIMNMX.U32 R141, PT, PT, R138, 0x60, PT ;  /* 0x000000608a8d7848 */ /* 0x000fe20003fe0000 */
[----:B------:R-:W-:Y:S02]  /*0db0*/  IMAD.U32 R140, RZ, RZ, UR6 ;  /* 0x00000006ff8c7e24 */ /* 0x000fe4000f8e00ff */
[----:B------:R-:W-:Y:S01]  /*0dc0*/  HFMA2 R143, -RZ, RZ, 0, 0 ;  /* 0x00000000ff8f7431 */ /* 0x000fe200000001ff */
[----:B------:R-:W-:Y:S02]  /*0dd0*/  VIMNMX.U32 R141, PT, PT, R141, 0x1, !PT ;  /* 0x000000018d8d7848 */ /* 0x000fe40007fe0000 */
[----:B-1----:R-:W-:-:S07]  /*0de0*/  LEA R142, R147, R140, 0x18 ;  /* 0x0000008c938e7211 */ /* 0x002fce00078ec0ff */
.L_x_20:
[----:B------:R-:W-:Y:S01]  /*0df0*/  IMAD R147, R143, 0x100, R142 ;  /* 0x000001008f937824 */ /* 0x000fe200078e028e */
[----:B------:R-:W-:Y:S01]  /*0e00*/  BSSY.RECONVERGENT B1, `(.L_x_16) ;  /* 0x000017f000017945 */ /* 0x000fe20003800200 */
[----:B------:R-:W-:-:S03]  /*0e10*/  IMAD.MOV.U32 R189, RZ, RZ, R144 ;  /* 0x000000ffffbd7224 */ /* 0x000fc600078e0090 */
[----:B------:R-:W1:Y:S04]  /*0e20*/  LDS.128 R160, [R147] ;  /* 0x0000000093a07984 */ /* 0x000e680000000c00 */
[----:B------:R-:W2:Y:S04]  /*0e30*/  LDS.128 R152, [R147+0x10] ;  /* 0x0000100093987984 */ /* 0x000ea80000000c00 */
[----:B------:R-:W3:Y:S04]  /*0e40*/  LDS.128 R148, [R147+0x20] ;  /* 0x0000200093947984 */ /* 0x000ee80000000c00 */
[----:B------:R-:W4:Y:S01]  /*0e50*/  LDS.128 R156, [R147+0x30] ;  /* 0x00003000939c7984 */ /* 0x000f220000000c00 */
[----:B-1----:R-:W-:-:S04]  /*0e60*/  HFMA2 R160, R20, R160, RZ ;  /* 0x000000a014a07231 */ /* 0x002fc800000000ff */
[----:B------:R-:W-:-:S04]  /*0e70*/  HFMA2 R160, R21, R161, R160 ;  /* 0x000000a115a07231 */ /* 0x000fc800000000a0 */
[----:B------:R-:W-:-:S04]  /*0e80*/  HFMA2 R160, R22, R162, R160 ;  /* 0x000000a216a07231 */ /* 0x000fc800000000a0 */
[----:B------:R-:W-:-:S04]  /*0e90*/  HFMA2 R160, R23, R163, R160 ;  /* 0x000000a317a07231 */ /* 0x000fc800000000a0 */
[----:B--2---:R-:W-:-:S04]  /*0ea0*/  HFMA2 R160, R24, R152, R160 ;  /* 0x0000009818a07231 */ /* 0x004fc800000000a0 */
[----:B------:R-:W-:-:S04]  /*0eb0*/  HFMA2 R160, R25, R153, R160 ;  /* 0x0000009919a07231 */ /* 0x000fc800000000a0 */
[----:B------:R-:W-:Y:S02]  /*0ec0*/  HFMA2 R154, R26, R154, R160 ;  /* 0x0000009a1a9a7231 */ /* 0x000fe400000000a0 */
[----:B------:R-:W1:Y:S02]  /*0ed0*/  LDS.128 R160, [R147+0x40] ;  /* 0x0000400093a07984 */ /* 0x000e640000000c00 */
[----:B------:R-:W-:-:S04]  /*0ee0*/  HFMA2 R154, R27, R155, R154 ;  /* 0x0000009b1b9a7231 */ /* 0x000fc8000000009a */
[----:B---3--:R-:W-:-:S04]  /*0ef0*/  HFMA2 R154, R28, R148, R154 ;  /* 0x000000941c9a7231 */ /* 0x008fc8000000009a */
[----:B------:R-:W-:-:S04]  /*0f00*/  HFMA2 R154, R29, R149, R154 ;  /* 0x000000951d9a7231 */ /* 0x000fc8000000009a */
[----:B------:R-:W-:Y:S02]  /*0f10*/  HFMA2 R150, R30, R150, R154 ;  /* 0x000000961e967231 */ /* 0x000fe4000000009a */
[----:B------:R-:W2:Y:S02]  /*0f20*/  LDS.128 R152, [R147+0x50] ;  /* 0x0000500093987984 */ /* 0x000ea40000000c00 */
[----:B------:R-:W-:-:S04]  /*0f30*/  HFMA2 R150, R31, R151, R150 ;  /* 0x000000971f967231 */ /* 0x000fc80000000096 */
[----:B----4-:R-:W-:-:S04]  /*0f40*/  HFMA2 R150, R32, R156, R150 ;  /* 0x0000009c20967231 */ /* 0x010fc80000000096 */
[----:B------:R-:W-:-:S04]  /*0f50*/  HFMA2 R150, R33, R157, R150 ;  /* 0x0000009d21967231 */ /* 0x000fc80000000096 */
[----:B------:R-:W-:Y:S02]  /*0f60*/  HFMA2 R158, R34, R158, R150 ;  /* 0x0000009e229e7231 */ /* 0x000fe40000000096 */
[----:B------:R-:W3:Y:S02]  /*0f70*/  LDS.128 R148, [R147+0x60] ;  /* 0x0000600093947984 */ /* 0x000ee40000000c00 */
[----:B------:R-:W-:-:S04]  /*0f80*/  HFMA2 R158, R35, R159, R158 ;  /* 0x0000009f239e7231 */ /* 0x000fc8000000009e */
[----:B-1----:R-:W-:-:S04]  /*0f90*/  HFMA2 R158, R36, R160, R158 ;  /* 0x000000a0249e7231 */ /* 0x002fc8000000009e */
[----:B------:R-:W-:-:S04]  /*0fa0*/  HFMA2 R158, R37, R161, R158 ;  /* 0x000000a1259e7231 */ /* 0x000fc8000000009e */
[----:B------:R-:W-:Y:S02]  /*0fb0*/  HFMA2 R162, R38, R162, R158 ;  /* 0x000000a226a27231 */ /* 0x000fe4000000009e */
[----:B------:R-:W1:Y:S02]  /*0fc0*/  LDS.128 R156, [R147+0x70] ;  /* 0x00007000939c7984 */ /* 0x000e640000000c00 */
[----:B------:R-:W-:-:S04]  /*0fd0*/  HFMA2 R162, R39, R163, R162 ;  /* 0x000000a327a27231 */ /* 0x000fc800000000a2 */
[----:B--2---:R-:W-:-:S04]  /*0fe0*/  HFMA2 R162, R40, R152, R162 ;  /* 0x0000009828a27231 */ /* 0x004fc800000000a2 */
[----:B------:R-:W-:-:S04]  /*0ff0*/  HFMA2 R162, R41, R153, R162 ;  /* 0x0000009929a27231 */ /* 0x000fc800000000a2 */
[----:B------:R-:W-:Y:S02]  /*1000*/  HFMA2 R154, R42, R154, R162 ;  /* 0x0000009a2a9a7231 */ /* 0x000fe400000000a2 */
[----:B------:R-:W2:Y:S02]  /*1010*/  LDS.128 R160, [R147+0x80] ;  /* 0x0000800093a07984 */ /* 0x000ea40000000c00 */
[----:B------:R-:W-:-:S04]  /*1020*/  HFMA2 R154, R43, R155, R154 ;  /* 0x0000009b2b9a7231 */ /* 0x000fc8000000009a */
[----:B---3--:R-:W-:-:S04]  /*1030*/  HFMA2 R154, R44, R148, R154 ;  /* 0x000000942c9a7231 */ /* 0x008fc8000000009a */
        /* <DEDUP_REMOVED lines=32> */
[----:B------:R3:W4:Y:S02]  /*1240*/  LDS.128 R156, [R147+0xf0] ;  /* 0x0000f000939c7984 */ /* 0x0007240000000c00 */
[----:B------:R-:W-:Y:S02]  /*1250*/  HFMA2 R162, R71, R163, R162 ;  /* 0x000000a347a27231 */ /* 0x000fe400000000a2 */
[----:B---3--:R-:W-:Y:S02]  /*1260*/  IMAD.MOV R147, RZ, RZ, -R143 ;  /* 0x000000ffff937224 */ /* 0x008fe400078e0a8f */
[----:B-1----:R-:W-:-:S03]  /*1270*/  HFMA2 R162, R72, R152, R162 ;  /* 0x0000009848a27231 */ /* 0x002fc600000000a2 */
[----:B------:R-:W-:Y:S01]  /*1280*/  ISETP.NE.AND P0, PT, R147, UR4, PT ;  /* 0x0000000493007c0c */ /* 0x000fe2000bf05270 */
[----:B------:R-:W-:-:S04]  /*1290*/  HFMA2 R162, R73, R153, R162 ;  /* 0x0000009949a27231 */ /* 0x000fc800000000a2 */
[----:B------:R-:W-:-:S04]  /*12a0*/  HFMA2 R162, R74, R154, R162 ;  /* 0x0000009a4aa27231 */ /* 0x000fc800000000a2 */
[----:B------:R-:W-:-:S04]  /*12b0*/  HFMA2 R162, R75, R155, R162 ;  /* 0x0000009b4ba27231 */ /* 0x000fc800000000a2 */
[----:B--2---:R-:W-:-:S04]  /*12c0*/  HFMA2 R162, R76, R148, R162 ;  /* 0x000000944ca27231 */ /* 0x004fc800000000a2 */
[----:B------:R-:W-:-:S04]  /*12d0*/  HFMA2 R162, R77, R149, R162 ;  /* 0x000000954da27231 */ /* 0x000fc800000000a2 */
[----:B------:R-:W-:Y:S02]  /*12e0*/  HFMA2 R162, R78, R150, R162 ;  /* 0x000000964ea27231 */ /* 0x000fe400000000a2 */
[----:B------:R-:W-:Y:S02]  /*12f0*/  IMAD.MOV.U32 R150, RZ, RZ, R143 ;  /* 0x000000ffff967224 */ /* 0x000fe400078e008f */
[----:B------:R-:W-:-:S05]  /*1300*/  VIADD R143, R143, 0x1 ;  /* 0x000000018f8f7836 */ /* 0x000fca0000000000 */
[----:B------:R-:W-:Y:S01]  /*1310*/  ISETP.NE.AND P1, PT, R143, R141, PT ;  /* 0x0000008d8f00720c */ /* 0x000fe20003f25270 */
[----:B------:R-:W-:-:S04]  /*1320*/  HFMA2 R162, R79, R151, R162 ;  /* 0x000000974fa27231 */ /* 0x000fc800000000a2 */
[----:B----4-:R-:W-:-:S04]  /*1330*/  HFMA2 R162, R80, R156, R162 ;  /* 0x0000009c50a27231 */ /* 0x010fc800000000a2 */
[----:B------:R-:W-:-:S04]  /*1340*/  HFMA2 R162, R81, R157, R162 ;  /* 0x0000009d51a27231 */ /* 0x000fc800000000a2 */
[----:B------:R-:W-:-:S04]  /*1350*/  HFMA2 R162, R82, R158, R162 ;  /* 0x0000009e52a27231 */ /* 0x000fc800000000a2 */
[----:B------:R-:W-:-:S04]  /*1360*/  HFMA2 R162, R83, R159, R162 ;  /* 0x0000009f53a27231 */ /* 0x000fc800000000a2 */
[----:B------:R-:W-:-:S04]  /*1370*/  HADD2 R147, R162.H0_H0, R162.H1_H1 ;  /* 0x300000a2a2937230 */ /* 0x000fc80000000800 */
[----:B------:R-:W-:Y:S01]  /*1380*/  HMUL2 R147, R147.H0_H0, 0.08837890625, 0.08837890625 ;  /* 0x2da82da893937832 */ /* 0x000fe20000000800 */
[----:B------:R-:W-:Y:S06]  /*1390*/  @P0 BRA `(.L_x_17) ;  /* 0x00000004005c0947 */ /* 0x000fec0003800000 */
[----:B------:R-:W1:Y:S01]  /*13a0*/  S2R R145, SR_CgaCtaId ;  /* 0x0000000000917919 */ /* 0x000e620000008800 */
[----:B------:R-:W-:-:S04]  /*13b0*/  IADD3 R144, PT, PT, R140, 0x6000, RZ ;  /* 0x000060008c907810 */ /* 0x000fc80007ffe0ff */
[----:B-1----:R-:W-:-:S05]  /*13c0*/  LEA R145, R145, R144, 0x18 ;  /* 0x0000009091917211 */ /* 0x002fca00078ec0ff */
[----:B------:R-:W-:Y:S01]  /*13d0*/  IMAD R144, R150, 0x100, R145 ;  /* 0x0000010096907824 */ /* 0x000fe200078e0291 */
[----:B------:R-:W-:-:S04]  /*13e0*/  PRMT R145, R145, 0x5410, R147 ;  /* 0x0000541091917816 */ /* 0x000fc80000000093 */
[----:B------:R-:W1:Y:S04]  /*13f0*/  LDS.128 R176, [R144] ;  /* 0x0000000090b07984 */ /* 0x000e680000000c00 */
[----:B------:R-:W2:Y:S04]  /*1400*/  LDS.128 R180, [R144+0x10] ;  /* 0x0000100090b47984 */ /* 0x000ea80000000c00 */
[----:B------:R-:W3:Y:S04]  /*1410*/  LDS.128 R184, [R144+0x20] ;  /* 0x0000200090b87984 */ /* 0x000ee80000000c00 */
[----:B------:R-:W4:Y:S04]  /*1420*/  LDS.128 R148, [R144+0x30] ;  /* 0x0000300090947984 */ /* 0x000f280000000c00 */
[----:B------:R-:W5:Y:S04]  /*1430*/  LDS.128 R152, [R144+0x40] ;  /* 0x0000400090987984 */ /* 0x000f680000000c00 */
[----:B------:R-:W5:Y:S04]  /*1440*/  LDS.128 R156, [R144+0x50] ;  /* 0x00005000909c7984 */ /* 0x000f680000000c00 */
[----:B------:R-:W5:Y:S04]  /*1450*/  LDS.128 R160, [R144+0x60] ;  /* 0x0000600090a07984 */ /* 0x000f680000000c00 */
[----:B------:R-:W5:Y:S04]  /*1460*/  LDS.128 R164, [R144+0x70] ;  /* 0x0000700090a47984 */ /* 0x000f680000000c00 */
[----:B------:R-:W5:Y:S04]  /*1470*/  LDS.128 R168, [R144+0x80] ;  /* 0x0000800090a87984 */ /* 0x000f680000000c00 */
[----:B------:R-:W5:Y:S01]  /*1480*/  LDS.128 R172, [R144+0x90] ;  /* 0x0000900090ac7984 */ /* 0x000f620000000c00 */
[----:B-1----:R-:W-:-:S02]  /*1490*/  HFMA2 R16, R16, 1, 1, R176 ;  /* 0x3c003c0010107831 */ /* 0x002fc400000000b0 */
[----:B------:R-:W-:Y:S02]  /*14a0*/  HADD2 R17, R17, R177 ;  /* 0x000000b111117230 */ /* 0x000fe40000000000 */
[----:B------:R-:W-:Y:S02]  /*14b0*/  HFMA2 R18, R18, 1, 1, R178 ;  /* 0x3c003c0012127831 */ /* 0x000fe400000000b2 */
[----:B------:R-:W-:Y:S02]  /*14c0*/  HADD2 R19, R19, R179 ;  /* 0x000000b313137230 */ /* 0x000fe40000000000 */
[----:B--2---:R-:W-:Y:S02]  /*14d0*/  HFMA2 R12, R12, 1, 1, R180 ;  /* 0x3c003c000c0c7831 */ /* 0x004fe400000000b4 */
[----:B------:R-:W-:Y:S02]  /*14e0*/  HADD2 R13, R13, R181 ;  /* 0x000000b50d0d7230 */ /* 0x000fe40000000000 */
[----:B------:R-:W-:-:S02]  /*14f0*/  HFMA2 R14, R14, 1, 1, R182 ;  /* 0x3c003c000e0e7831 */ /* 0x000fc400000000b6 */
[----:B------:R-:W-:Y:S02]  /*1500*/  HADD2 R15, R15, R183 ;  /* 0x000000b70f0f7230 */ /* 0x000fe40000000000 */
[----:B---3--:R-:W-:Y:S02]  /*1510*/  HFMA2 R8, R8, 1, 1, R184 ;  /* 0x3c003c0008087831 */ /* 0x008fe400000000b8 */
[----:B------:R-:W-:Y:S02]  /*1520*/  HADD2 R9, R9, R185 ;  /* 0x000000b909097230 */ /* 0x000fe40000000000 */
[----:B------:R-:W-:Y:S02]  /*1530*/  HFMA2 R10, R10, 1, 1, R186 ;  /* 0x3c003c000a0a7831 */ /* 0x000fe400000000ba */
[----:B------:R-:W-:Y:S02]  /*1540*/  HADD2 R11, R11, R187 ;  /* 0x000000bb0b0b7230 */ /* 0x000fe40000000000 */
[----:B----4-:R-:W-:-:S02]  /*1550*/  HFMA2 R4, R4, 1, 1, R148 ;  /* 0x3c003c0004047831 */ /* 0x010fc40000000094 */
[----:B------:R-:W-:Y:S02]  /*1560*/  HADD2 R5, R5, R149 ;  /* 0x0000009505057230 */ /* 0x000fe40000000000 */
[----:B------:R-:W-:Y:S02]  /*1570*/  HFMA2 R6, R6, 1, 1, R150 ;  /* 0x3c003c0006067831 */ /* 0x000fe40000000096 */
[----:B------:R-:W-:Y:S02]  /*1580*/  HADD2 R7, R7, R151 ;  /* 0x0000009707077230 */ /* 0x000fe40000000000 */
[----:B-----5:R-:W-:Y:S02]  /*1590*/  HFMA2 R88, R88, 1, 1, R152 ;  /* 0x3c003c0058587831 */ /* 0x020fe40000000098 */
[----:B------:R-:W-:Y:S02]  /*15a0*/  HADD2 R89, R89, R153 ;  /* 0x0000009959597230 */ /* 0x000fe40000000000 */
[----:B------:R-:W-:-:S02]  /*15b0*/  HFMA2 R90, R90, 1, 1, R154 ;  /* 0x3c003c005a5a7831 */ /* 0x000fc4000000009a */
[----:B------:R-:W-:Y:S01]  /*15c0*/  HADD2 R91, R91, R155 ;  /* 0x0000009b5b5b7230 */ /* 0x000fe20000000000 */
[----:B------:R-:W1:Y:S01]  /*15d0*/  LDS.128 R176, [R144+0xa0] ;  /* 0x0000a00090b07984 */ /* 0x000e620000000c00 */
[----:B------:R-:W-:Y:S02]  /*15e0*/  HFMA2 R84, R84, 1, 1, R156 ;  /* 0x3c003c0054547831 */ /* 0x000fe4000000009c */
[----:B------:R-:W-:Y:S02]  /*15f0*/  HADD2 R85, R85, R157 ;  /* 0x0000009d55557230 */ /* 0x000fe40000000000 */
[----:B------:R-:W-:Y:S01]  /*1600*/  HFMA2 R86, R86, 1, 1, R158 ;  /* 0x3c003c0056567831 */ /* 0x000fe2000000009e */
[----:B------:R-:W2:Y:S01]  /*1610*/  LDS.128 R180, [R144+0xb0] ;  /* 0x0000b00090b47984 */ /* 0x000ea20000000c00 */
[----:B------:R-:W-:Y:S02]  /*1620*/  HFMA2 R104, R104, 1, 1, R160 ;  /* 0x3c003c0068687831 */ /* 0x000fe400000000a0 */
[----:B------:R-:W-:-:S02]  /*1630*/  HADD2 R87, R87, R159 ;  /* 0x0000009f57577230 */ /* 0x000fc40000000000 */
[----:B------:R-:W-:Y:S01]  /*1640*/  HFMA2 R106, R106, 1, 1, R162 ;  /* 0x3c003c006a6a7831 */ /* 0x000fe200000000a2 */
[----:B------:R-:W3:Y:S01]  /*1650*/  LDS.128 R188, [R144+0xc0] ;  /* 0x0000c00090bc7984 */ /* 0x000ee20000000c00 */
[----:B------:R-:W-:Y:S02]  /*1660*/  HFMA2 R108, R108, 1, 1, R164 ;  /* 0x3c003c006c6c7831 */ /* 0x000fe400000000a4 */
[----:B------:R-:W-:Y:S02]  /*1670*/  HADD2 R105, R105, R161 ;  /* 0x000000a169697230 */ /* 0x000fe40000000000 */
[----:B------:R-:W-:Y:S01]  /*1680*/  HFMA2 R110, R110, 1, 1, R166 ;  /* 0x3c003c006e6e7831 */ /* 0x000fe200000000a6 */
[----:B------:R-:W4:Y:S01]  /*1690*/  LDS.128 R184, [R144+0xd0] ;  /* 0x0000d00090b87984 */ /* 0x000f220000000c00 */
[----:B------:R-:W-:Y:S02]  /*16a0*/  HFMA2 R92, R92, 1, 1, R168 ;  /* 0x3c003c005c5c7831 */ /* 0x000fe400000000a8 */
[----:B------:R-:W-:-:S02]  /*16b0*/  HADD2 R107, R107, R163 ;  /* 0x000000a36b6b7230 */ /* 0x000fc40000000000 */
[----:B------:R-:W-:Y:S01]  /*16c0*/  HFMA2 R94, R94, 1, 1, R170 ;  /* 0x3c003c005e5e7831 */ /* 0x000fe200000000aa */
[----:B------:R-:W5:Y:S01]  /*16d0*/  LDS.128 R148, [R144+0xe0] ;  /* 0x0000e00090947984 */ /* 0x000f620000000c00 */
[----:B------:R-:W-:Y:S02]  /*16e0*/  HFMA2 R96, R96, 1, 1, R172 ;  /* 0x3c003c0060607831 */ /* 0x000fe400000000ac */
[----:B------:R-:W-:Y:S02]  /*16f0*/  HADD2 R109, R109, R165 ;  /* 0x000000a56d6d7230 */ /* 0x000fe40000000000 */
[----:B------:R-:W-:Y:S01]  /*1700*/  HFMA2 R98, R98, 1, 1, R174 ;  /* 0x3c003c0062627831 */ /* 0x000fe200000000ae */
[----:B------:R1:W5:Y:S01]  /*1710*/  LDS.128 R152, [R144+0xf0] ;  /* 0x0000f00090987984 */ /* 0x0003620000000c00 */
[----:B------:R-:W-:Y:S02]  /*1720*/  HADD2 R111, R111, R167 ;  /* 0x000000a76f6f7230 */ /* 0x000fe40000000000 */
[----:B------:R-:W-:-:S02]  /*1730*/  HADD2 R93, R93, R169 ;  /* 0x000000a95d5d7230 */ /* 0x000fc40000000000 */
[----:B------:R-:W-:Y:S02]  /*1740*/  HADD2 R95, R95, R171 ;  /* 0x000000ab5f5f7230 */ /* 0x000fe40000000000 */
[----:B------:R-:W-:Y:S02]  /*1750*/  HADD2 R97, R97, R173 ;  /* 0x000000ad61617230 */ /* 0x000fe40000000000 */
[----:B-1----:R-:W-:Y:S02]  /*1760*/  IMAD.MOV.U32 R144, RZ, RZ, 0x3f800000 ;  /* 0x3f800000ff907424 */ /* 0x002fe400078e00ff */
[----:B------:R-:W-:Y:S02]  /*1770*/  HADD2 R99, R99, R175 ;  /* 0x000000af63637230 */ /* 0x000fe40000000000 */
[----:B------:R-:W-:Y:S02]  /*1780*/  HFMA2 R100, R100, 1, 1, R176 ;  /* 0x3c003c0064647831 */ /* 0x000fe400000000b0 */
[----:B------:R-:W-:-:S02]  /*1790*/  HADD2 R101, R101, R177 ;  /* 0x000000b165657230 */ /* 0x000fc40000000000 */
[----:B------:R-:W-:Y:S02]  /*17a0*/  HFMA2 R102, R102, 1, 1, R178 ;  /* 0x3c003c0066667831 */ /* 0x000fe400000000b2 */
[----:B------:R-:W-:Y:S02]  /*17b0*/  HADD2 R103, R103, R179 ;  /* 0x000000b367677230 */ /* 0x000fe40000000000 */
[----:B--2---:R-:W-:Y:S02]  /*17c0*/  HFMA2 R128, R128, 1, 1, R180 ;  /* 0x3c003c0080807831 */ /* 0x004fe400000000b4 */
[----:B------:R-:W-:Y:S02]  /*17d0*/  HADD2 R129, R129, R181 ;  /* 0x000000b581817230 */ /* 0x000fe40000000000 */
[----:B------:R-:W-:Y:S02]  /*17e0*/  HFMA2 R130, R130, 1, 1, R182 ;  /* 0x3c003c0082827831 */ /* 0x000fe400000000b6 */
[----:B------:R-:W-:-:S02]  /*17f0*/  HADD2 R131, R131, R183 ;  /* 0x000000b783837230 */ /* 0x000fc40000000000 */
[----:B---3--:R-:W-:Y:S02]  /*1800*/  HFMA2 R124, R124, 1, 1, R188 ;  /* 0x3c003c007c7c7831 */ /* 0x008fe400000000bc */
[----:B------:R-:W-:Y:S02]  /*1810*/  HADD2 R125, R125, R189 ;  /* 0x000000bd7d7d7230 */ /* 0x000fe40000000000 */
[----:B------:R-:W-:Y:S02]  /*1820*/  HFMA2 R126, R126, 1, 1, R190 ;  /* 0x3c003c007e7e7831 */ /* 0x000fe400000000be */
[----:B------:R-:W-:Y:S02]  /*1830*/  HADD2 R127, R127, R191 ;  /* 0x000000bf7f7f7230 */ /* 0x000fe40000000000 */
[----:B----4-:R-:W-:Y:S02]  /*1840*/  HFMA2 R120, R120, 1, 1, R184 ;  /* 0x3c003c0078787831 */ /* 0x010fe400000000b8 */
[----:B------:R-:W-:-:S02]  /*1850*/  HADD2 R121, R121, R185 ;  /* 0x000000b979797230 */ /* 0x000fc40000000000 */
[----:B------:R-:W-:Y:S02]  /*1860*/  HFMA2 R122, R122, 1, 1, R186 ;  /* 0x3c003c007a7a7831 */ /* 0x000fe400000000ba */
[----:B------:R-:W-:Y:S02]  /*1870*/  HADD2 R123, R123, R187 ;  /* 0x000000bb7b7b7230 */ /* 0x000fe40000000000 */
[----:B-----5:R-:W-:Y:S02]  /*1880*/  HFMA2 R116, R116, 1, 1, R148 ;  /* 0x3c003c0074747831 */ /* 0x020fe40000000094 */
[----:B------:R-:W-:Y:S02]  /*1890*/  HADD2 R117, R117, R149 ;  /* 0x0000009575757230 */ /* 0x000fe40000000000 */
[----:B------:R-:W-:Y:S02]  /*18a0*/  HFMA2 R118, R118, 1, 1, R150 ;  /* 0x3c003c0076767831 */ /* 0x000fe40000000096 */
[----:B------:R-:W-:-:S02]  /*18b0*/  HADD2 R119, R119, R151 ;  /* 0x0000009777777230 */ /* 0x000fc40000000000 */
[----:B------:R-:W-:Y:S02]  /*18c0*/  HFMA2 R112, R112, 1, 1, R152 ;  /* 0x3c003c0070707831 */ /* 0x000fe40000000098 */
[----:B------:R-:W-:Y:S02]  /*18d0*/  HADD2 R113, R113, R153 ;  /* 0x0000009971717230 */ /* 0x000fe40000000000 */
[----:B------:R-:W-:Y:S02]  /*18e0*/  HFMA2 R114, R114, 1, 1, R154 ;  /* 0x3c003c0072727831 */ /* 0x000fe4000000009a */
[----:B------:R-:W-:Y:S01]  /*18f0*/  HADD2 R115, R115, R155 ;  /* 0x0000009b73737230 */ /* 0x000fe20000000000 */
[----:B------:R-:W-:Y:S06]  /*1900*/  BRA `(.L_x_18) ;  /* 0x0000000c00387947 */ /* 0x000fec0003800000 */
.L_x_17:
[----:B------:R-:W-:-:S13]  /*1910*/  HSETP2.GEU.AND P0, PT, R147.H0_H0, R145.H1_H1, PT ;  /* 0x3000009193007234 */ /* 0x000fda0003f0e800 */
[----:B------:R-:W-:Y:S05]  /*1920*/  @P0 BRA `(.L_x_19) ;  /* 0x0000000400980947 */ /* 0x000fea0003800000 */
[----:B------:R-:W1:Y:S01]  /*1930*/  S2R R152, SR_CgaCtaId ;  /* 0x0000000000987919 */ /* 0x000e620000008800 */
[----:B------:R-:W-:Y:S01]  /*1940*/  HADD2 R140, R147.H0_H0, -R145.H1_H1 ;  /* 0xb0000091938c7230 */ /* 0x000fe20000000800 */
[----:B------:R-:W-:Y:S01]  /*1950*/  UMOV UR6, 0x400 ;  /* 0x0000040000067882 */ /* 0x000fe20000000000 */
[----:B------:R-:W-:Y:S02]  /*1960*/  IMAD.MOV.U32 R147, RZ, RZ, 0x3bbb989d ;  /* 0x3bbb989dff937424 */ /* 0x000fe400078e00ff */
[----:B------:R-:W-:Y:S02]  /*1970*/  IMAD.MOV.U32 R148, RZ, RZ, 0x437c0000 ;  /* 0x437c0000ff947424 */ /* 0x000fe400078e00ff */
[----:B------:R-:W-:Y:S02]  /*1980*/  HADD2.F32 R144, -RZ, R140.H0_H0 ;  /* 0x2000008cff907230 */ /* 0x000fe40000004100 */
[----:B------:R-:W-:-:S03]  /*1990*/  IMAD.U32 R140, RZ, RZ, UR6 ;  /* 0x00000006ff8c7e24 */ /* 0x000fc6000f8e00ff */
[----:B------:R-:W-:Y:S02]  /*19a0*/  FFMA.SAT R147, R144, R147, 0.5 ;  /* 0x3f00000090937423 */ /* 0x000fe40000002093 */
[----:B------:R-:W-:Y:S02]  /*19b0*/  IADD3 R149, PT, PT, R140, 0x6000, RZ ;  /* 0x000060008c957810 */ /* 0x000fe40007ffe0ff */
[----:B------:R-:W-:Y:S02]  /*19c0*/  FFMA.RM R147, R147, R148, 12582913 ;  /* 0x4b40000193937423 */ /* 0x000fe40000004094 */
[----:B-1----:R-:W-:Y:S02]  /*19d0*/  LEA R151, R152, R149, 0x18 ;  /* 0x0000009598977211 */ /* 0x002fe400078ec0ff */
[C---:B------:R-:W-:Y:S01]  /*19e0*/  FADD R149, R147.reuse, -12583039 ;  /* 0xcb40007f93957421 */ /* 0x040fe20000000000 */
[----:B------:R-:W-:Y:S02]  /*19f0*/  IMAD.SHL.U32 R147, R147, 0x800000, RZ ;  /* 0x0080000093937824 */ /* 0x000fe400078e00ff */
[----:B------:R-:W-:-:S02]  /*1a00*/  IMAD R192, R150, 0x100, R151 ;  /* 0x0000010096c07824 */ /* 0x000fc400078e0297 */
[----:B------:R-:W-:-:S03]  /*1a10*/  FFMA R149, R144, 1.4426950216293334961, -R149 ;  /* 0x3fb8aa3b90957823 */ /* 0x000fc60000000895 */
[----:B------:R-:W1:Y:S01]  /*1a20*/  LDS.128 R176, [R192] ;  /* 0x00000000c0b07984 */ /* 0x000e620000000c00 */
[----:B------:R-:W-:-:S03]  /*1a30*/  FFMA R144, R144, 1.925963033500011079e-08, R149 ;  /* 0x32a5706090907823 */ /* 0x000fc60000000095 */
[----:B------:R-:W2:Y:S03]  /*1a40*/  LDS.128 R180, [R192+0x10] ;  /* 0x00001000c0b47984 */ /* 0x000ea60000000c00 */
[----:B------:R-:W3:Y:S01]  /*1a50*/  MUFU.EX2 R144, R144 ;  /* 0x0000009000907308 */ /* 0x000ee20000000800 */
[----:B------:R-:W4:Y:S04]  /*1a60*/  LDS.128 R184, [R192+0x20] ;  /* 0x00002000c0b87984 */ /* 0x000f280000000c00 */
[----:B------:R-:W5:Y:S04]  /*1a70*/  LDS.128 R172, [R192+0x30] ;  /* 0x00003000c0ac7984 */ /* 0x000f680000000c00 */
[----:B------:R-:W5:Y:S04]  /*1a80*/  LDS.128 R156, [R192+0x40] ;  /* 0x00004000c09c7984 */ /* 0x000f680000000c00 */
[----:B------:R-:W5:Y:S01]  /*1a90*/  LDS.128 R152, [R192+0x50] ;  /* 0x00005000c0987984 */ /* 0x000f620000000c00 */
[----:B---3--:R-:W-:-:S03]  /*1aa0*/  FMUL R147, R147, R144 ;  /* 0x0000009093937220 */ /* 0x008fc60000400000 */
[----:B------:R-:W3:Y:S02]  /*1ab0*/  LDS.128 R148, [R192+0x60] ;  /* 0x00006000c0947984 */ /* 0x000ee40000000c00 */
[----:B------:R-:W-:Y:S02]  /*1ac0*/  F2FP.F16.F32.PACK_AB R147, RZ, R147 ;  /* 0x00000093ff93723e */ /* 0x000fe400000000ff */
[----:B------:R-:W3:Y:S03]  /*1ad0*/  LDS.128 R168, [R192+0x70] ;  /* 0x00007000c0a87984 */ /* 0x000ee60000000c00 */
[----:B------:R-:W-:Y:S01]  /*1ae0*/  HADD2.F32 R160, -RZ, R147.H0_H0 ;  /* 0x20000093ffa07230 */ /* 0x000fe20000004100 */
[----:B------:R-:W3:Y:S04]  /*1af0*/  LDS.128 R164, [R192+0x80] ;  /* 0x00008000c0a47984 */ /* 0x000ee80000000c00 */
[----:B------:R-:W-:Y:S01]  /*1b00*/  FADD R144, R160, R189 ;  /* 0x000000bda0907221 */ /* 0x000fe20000000000 */
[C---:B-1----:R-:W-:Y:S01]  /*1b10*/  HFMA2 R16, R147.reuse.H0_H0, R176, R16 ;  /* 0x000000b093107231 */ /* 0x042fe20000000810 */
[----:B------:R-:W1:Y:S01]  /*1b20*/  LDS.128 R160, [R192+0x90] ;  /* 0x00009000c0a07984 */ /* 0x000e620000000c00 */
[----:B------:R-:W-:-:S02]  /*1b30*/  HFMA2 R17, R147.H0_H0, R177, R17 ;  /* 0x000000b193117231 */ /* 0x000fc40000000811 */
[C---:B------:R-:W-:Y:S01]  /*1b40*/  HFMA2 R18, R147.reuse.H0_H0, R178, R18 ;  /* 0x000000b293127231 */ /* 0x040fe20000000812 */
[----:B------:R-:W-:Y:S01]  /*1b50*/  LDS.128 R188, [R192+0xd0] ;  /* 0x0000d000c0bc7984 */ /* 0x000fe20000000c00 */
[C---:B------:R-:W-:Y:S02]  /*1b60*/  HFMA2 R19, R147.reuse.H0_H0, R179, R19 ;  /* 0x000000b393137231 */ /* 0x040fe40000000813 */
[C---:B--2---:R-:W-:Y:S01]  /*1b70*/  HFMA2 R12, R147.reuse.H0_H0, R180, R12 ;  /* 0x000000b4930c7231 */ /* 0x044fe2000000080c */
[----:B------:R-:W2:Y:S01]  /*1b80*/  LDS.128 R176, [R192+0xa0] ;  /* 0x0000a000c0b07984 */ /* 0x000ea20000000c00 */
[C---:B------:R-:W-:Y:S02]  /*1b90*/  HFMA2 R13, R147.reuse.H0_H0, R181, R13 ;  /* 0x000000b5930d7231 */ /* 0x040fe4000000080d */
[C---:B------:R-:W-:Y:S02]  /*1ba0*/  HFMA2 R14, R147.reuse.H0_H0, R182, R14 ;  /* 0x000000b6930e7231 */ /* 0x040fe4000000080e */
[----:B------:R-:W-:-:S02]  /*1bb0*/  HFMA2 R15, R147.H0_H0, R183, R15 ;  /* 0x000000b7930f7231 */ /* 0x000fc4000000080f */
[C---:B----4-:R-:W-:Y:S01]  /*1bc0*/  HFMA2 R8, R147.reuse.H0_H0, R184, R8 ;  /* 0x000000b893087231 */ /* 0x050fe20000000808 */
[----:B------:R-:W4:Y:S01]  /*1bd0*/  LDS.128 R180, [R192+0xb0] ;  /* 0x0000b000c0b47984 */ /* 0x000f220000000c00 */
[C---:B------:R-:W-:Y:S02]  /*1be0*/  HFMA2 R9, R147.reuse.H0_H0, R185, R9 ;  /* 0x000000b993097231 */ /* 0x040fe40000000809 */
[C---:B------:R-:W-:Y:S02]  /*1bf0*/  HFMA2 R10, R147.reuse.H0_H0, R186, R10 ;  /* 0x000000ba930a7231 */ /* 0x040fe4000000080a */
[C---:B------:R-:W-:Y:S02]  /*1c00*/  HFMA2 R11, R147.reuse.H0_H0, R187, R11 ;  /* 0x000000bb930b7231 */ /* 0x040fe4000000080b */
[C---:B-----5:R-:W-:Y:S01]  /*1c10*/  HFMA2 R4, R147.reuse.H0_H0, R172, R4 ;  /* 0x000000ac93047231 */ /* 0x060fe20000000804 */
[----:B------:R-:W5:Y:S01]  /*1c20*/  LDS.128 R184, [R192+0xc0] ;  /* 0x0000c000c0b87984 */ /* 0x000f620000000c00 */
[----:B------:R-:W-:-:S02]  /*1c30*/  HFMA2 R5, R147.H0_H0, R173, R5 ;  /* 0x000000ad93057231 */ /* 0x000fc40000000805 */
[C---:B------:R-:W-:Y:S02]  /*1c40*/  HFMA2 R6, R147.reuse.H0_H0, R174, R6 ;  /* 0x000000ae93067231 */ /* 0x040fe40000000806 */
[C---:B------:R-:W-:Y:S02]  /*1c50*/  HFMA2 R7, R147.reuse.H0_H0, R175, R7 ;  /* 0x000000af93077231 */ /* 0x040fe40000000807 */
[C---:B------:R-:W-:Y:S01]  /*1c60*/  HFMA2 R88, R147.reuse.H0_H0, R156, R88 ;  /* 0x0000009c93587231 */ /* 0x040fe20000000858 */
[----:B------:R-:W5:Y:S01]  /*1c70*/  LDS.128 R172, [R192+0xe0] ;  /* 0x0000e000c0ac7984 */ /* 0x000f620000000c00 */
[C---:B------:R-:W-:Y:S02]  /*1c80*/  HFMA2 R89, R147.reuse.H0_H0, R157, R89 ;  /* 0x0000009d93597231 */ /* 0x040fe40000000859 */
[C---:B------:R-:W-:Y:S02]  /*1c90*/  HFMA2 R90, R147.reuse.H0_H0, R158, R90 ;  /* 0x0000009e935a7231 */ /* 0x040fe4000000085a */
[----:B------:R-:W-:-:S02]  /*1ca0*/  HFMA2 R91, R147.H0_H0, R159, R91 ;  /* 0x0000009f935b7231 */ /* 0x000fc4000000085b */
[----:B------:R-:W5:Y:S01]  /*1cb0*/  LDS.128 R156, [R192+0xf0] ;  /* 0x0000f000c09c7984 */ /* 0x000f620000000c00 */
[C---:B------:R-:W-:Y:S02]  /*1cc0*/  HFMA2 R84, R147.reuse.H0_H0, R152, R84 ;  /* 0x0000009893547231 */ /* 0x040fe40000000854 */
[C---:B------:R-:W-:Y:S02]  /*1cd0*/  HFMA2 R85, R147.reuse.H0_H0, R153, R85 ;  /* 0x0000009993557231 */ /* 0x040fe40000000855 */
[C---:B------:R-:W-:Y:S02]  /*1ce0*/  HFMA2 R86, R147.reuse.H0_H0, R154, R86 ;  /* 0x0000009a93567231 */ /* 0x040fe40000000856 */
[C---:B------:R-:W-:Y:S02]  /*1cf0*/  HFMA2 R87, R147.reuse.H0_H0, R155, R87 ;  /* 0x0000009b93577231 */ /* 0x040fe40000000857 */
[C---:B---3--:R-:W-:Y:S02]  /*1d00*/  HFMA2 R104, R147.reuse.H0_H0, R148, R104 ;  /* 0x0000009493687231 */ /* 0x048fe40000000868 */
[----:B------:R-:W-:-:S02]  /*1d10*/  HFMA2 R105, R147.H0_H0, R149, R105 ;  /* 0x0000009593697231 */ /* 0x000fc40000000869 */
[C---:B------:R-:W-:Y:S02]  /*1d20*/  HFMA2 R106, R147.reuse.H0_H0, R150, R106 ;  /* 0x00000096936a7231 */ /* 0x040fe4000000086a */
[C---:B------:R-:W-:Y:S02]  /*1d30*/  HFMA2 R107, R147.reuse.H0_H0, R151, R107 ;  /* 0x00000097936b7231 */ /* 0x040fe4000000086b */
[C---:B------:R-:W-:Y:S02]  /*1d40*/  HFMA2 R108, R147.reuse.H0_H0, R168, R108 ;  /* 0x000000a8936c7231 */ /* 0x040fe4000000086c */
[C---:B------:R-:W-:Y:S02]  /*1d50*/  HFMA2 R109, R147.reuse.H0_H0, R169, R109 ;  /* 0x000000a9936d7231 */ /* 0x040fe4000000086d */
[C---:B------:R-:W-:Y:S02]  /*1d60*/  HFMA2 R110, R147.reuse.H0_H0, R170, R110 ;  /* 0x000000aa936e7231 */ /* 0x040fe4000000086e */
[----:B------:R-:W-:-:S02]  /*1d70*/  HFMA2 R111, R147.H0_H0, R171, R111 ;  /* 0x000000ab936f7231 */ /* 0x000fc4000000086f */
[C---:B------:R-:W-:Y:S02]  /*1d80*/  HFMA2 R92, R147.reuse.H0_H0, R164, R92 ;  /* 0x000000a4935c7231 */ /* 0x040fe4000000085c */
[C---:B------:R-:W-:Y:S02]  /*1d90*/  HFMA2 R93, R147.reuse.H0_H0, R165, R93 ;  /* 0x000000a5935d7231 */ /* 0x040fe4000000085d */
[C---:B------:R-:W-:Y:S02]  /*1da0*/  HFMA2 R94, R147.reuse.H0_H0, R166, R94 ;  /* 0x000000a6935e7231 */ /* 0x040fe4000000085e */
[C---:B------:R-:W-:Y:S02]  /*1db0*/  HFMA2 R95, R147.reuse.H0_H0, R167, R95 ;  /* 0x000000a7935f7231 */ /* 0x040fe4000000085f */
[C---:B-1----:R-:W-:Y:S02]  /*1dc0*/  HFMA2 R96, R147.reuse.H0_H0, R160, R96 ;  /* 0x000000a093607231 */ /* 0x042fe40000000860 */
[----:B------:R-:W-:-:S02]  /*1dd0*/  HFMA2 R97, R147.H0_H0, R161, R97 ;  /* 0x000000a193617231 */ /* 0x000fc40000000861 */
[C---:B------:R-:W-:Y:S02]  /*1de0*/  HFMA2 R98, R147.reuse.H0_H0, R162, R98 ;  /* 0x000000a293627231 */ /* 0x040fe40000000862 */
[C---:B------:R-:W-:Y:S02]  /*1df0*/  HFMA2 R99, R147.reuse.H0_H0, R163, R99 ;  /* 0x000000a393637231 */ /* 0x040fe40000000863 */
[C---:B--2---:R-:W-:Y:S02]  /*1e00*/  HFMA2 R100, R147.reuse.H0_H0, R176, R100 ;  /* 0x000000b093647231 */ /* 0x044fe40000000864 */
[C---:B------:R-:W-:Y:S02]  /*1e10*/  HFMA2 R101, R147.reuse.H0_H0, R177, R101 ;  /* 0x000000b193657231 */ /* 0x040fe40000000865 */
[C---:B------:R-:W-:Y:S02]  /*1e20*/  HFMA2 R102, R147.reuse.H0_H0, R178, R102 ;  /* 0x000000b293667231 */ /* 0x040fe40000000866 */
[----:B------:R-:W-:-:S02]  /*1e30*/  HFMA2 R103, R147.H0_H0, R179, R103 ;  /* 0x000000b393677231 */ /* 0x000fc40000000867 */
[C---:B----4-:R-:W-:Y:S02]  /*1e40*/  HFMA2 R128, R147.reuse.H0_H0, R180, R128 ;  /* 0x000000b493807231 */ /* 0x050fe40000000880 */
[C---:B------:R-:W-:Y:S02]  /*1e50*/  HFMA2 R129, R147.reuse.H0_H0, R181, R129 ;  /* 0x000000b593817231 */ /* 0x040fe40000000881 */
[C---:B------:R-:W-:Y:S02]  /*1e60*/  HFMA2 R130, R147.reuse.H0_H0, R182, R130 ;  /* 0x000000b693827231 */ /* 0x040fe40000000882 */
[C---:B------:R-:W-:Y:S02]  /*1e70*/  HFMA2 R131, R147.reuse.H0_H0, R183, R131 ;  /* 0x000000b793837231 */ /* 0x040fe40000000883 */
[C---:B-----5:R-:W-:Y:S02]  /*1e80*/  HFMA2 R124, R147.reuse.H0_H0, R184, R124 ;  /* 0x000000b8937c7231 */ /* 0x060fe4000000087c */
        /* <DEDUP_REMOVED lines=14> */
[----:B------:R-:W-:Y:S01]  /*1f70*/  HFMA2 R115, R147.H0_H0, R159, R115 ;  /* 0x0000009f93737231 */ /* 0x000fe20000000873 */
[----:B------:R-:W-:Y:S06]  /*1f80*/  BRA `(.L_x_18) ;  /* 0x0000000400987947 */ /* 0x000fec0003800000 */
.L_x_19:
[----:B------:R-:W1:Y:S01]  /*1f90*/  S2R R152, SR_CgaCtaId ;  /* 0x0000000000987919 */ /* 0x000e620000008800 */
[----:B------:R-:W-:Y:S01]  /*1fa0*/  HADD2 R140, R145.H1_H1, -R147.H0_H0 ;  /* 0xa0000093918c7230 */ /* 0x000fe20000000c00 */
        /* <DEDUP_REMOVED lines=15> */
[----:B------:R-:W2:Y:S01]  /*20a0*/  LDS.128 R180, [R192+0x10] ;  /* 0x00001000c0b47984 */ /* 0x000ea20000000c00 */
[----:B------:R-:W3:Y:S03]  /*20b0*/  MUFU.EX2 R144, R149 ;  /* 0x0000009500907308 */ /* 0x000ee60000000800 */
        /* <DEDUP_REMOVED lines=10> */
[----:B------:R-:W-:Y:S01]  /*2160*/  FFMA R144, R144, R189, 1 ;  /* 0x3f80000090907423 */ /* 0x000fe200000000bd */
[----:B------:R-:W3:Y:S01]  /*2170*/  LDS.128 R148, [R192+0x90] ;  /* 0x00009000c0947984 */ /* 0x000ee20000000c00 */
[----:B-1----:R-:W-:-:S02]  /*2180*/  HFMA2 R16, R145.H0_H0, R16, R176 ;  /* 0x0000001091107231 */ /* 0x002fc400000008b0 */
[C---:B------:R-:W-:Y:S01]  /*2190*/  HFMA2 R17, R145.reuse.H0_H0, R17, R177 ;  /* 0x0000001191117231 */ /* 0x040fe200000008b1 */
[----:B------:R-:W-:Y:S01]  /*21a0*/  LDS.128 R188, [R192+0xd0] ;  /* 0x0000d000c0bc7984 */ /* 0x000fe20000000c00 */
[C---:B------:R-:W-:Y:S02]  /*21b0*/  HFMA2 R18, R145.reuse.H0_H0, R18, R178 ;  /* 0x0000001291127231 */ /* 0x040fe400000008b2 */
[C---:B------:R-:W-:Y:S02]  /*21c0*/  HFMA2 R19, R145.reuse.H0_H0, R19, R179 ;  /* 0x0000001391137231 */ /* 0x040fe400000008b3 */
[C---:B--2---:R-:W-:Y:S01]  /*21d0*/  HFMA2 R12, R145.reuse.H0_H0, R12, R180 ;  /* 0x0000000c910c7231 */ /* 0x044fe200000008b4 */
[----:B------:R-:W1:Y:S01]  /*21e0*/  LDS.128 R176, [R192+0xa0] ;  /* 0x0000a000c0b07984 */ /* 0x000e620000000c00 */
[C---:B------:R-:W-:Y:S02]  /*21f0*/  HFMA2 R13, R145.reuse.H0_H0, R13, R181 ;  /* 0x0000000d910d7231 */ /* 0x040fe400000008b5 */
[----:B------:R-:W-:-:S02]  /*2200*/  HFMA2 R14, R145.H0_H0, R14, R182 ;  /* 0x0000000e910e7231 */ /* 0x000fc400000008b6 */
[C---:B------:R-:W-:Y:S02]  /*2210*/  HFMA2 R15, R145.reuse.H0_H0, R15, R183 ;  /* 0x0000000f910f7231 */ /* 0x040fe400000008b7 */
[C---:B----4-:R-:W-:Y:S01]  /*2220*/  HFMA2 R8, R145.reuse.H0_H0, R8, R184 ;  /* 0x0000000891087231 */ /* 0x050fe200000008b8 */
[----:B------:R-:W2:Y:S01]  /*2230*/  LDS.128 R180, [R192+0xb0] ;  /* 0x0000b000c0b47984 */ /* 0x000ea20000000c00 */
[C---:B------:R-:W-:Y:S02]  /*2240*/  HFMA2 R9, R145.reuse.H0_H0, R9, R185 ;  /* 0x0000000991097231 */ /* 0x040fe400000008b9 */
[C---:B------:R-:W-:Y:S02]  /*2250*/  HFMA2 R10, R145.reuse.H0_H0, R10, R186 ;  /* 0x0000000a910a7231 */ /* 0x040fe400000008ba */
[C---:B------:R-:W-:Y:S02]  /*2260*/  HFMA2 R11, R145.reuse.H0_H0, R11, R187 ;  /* 0x0000000b910b7231 */ /* 0x040fe400000008bb */
[C---:B-----5:R-:W-:Y:S01]  /*2270*/  HFMA2 R4, R145.reuse.H0_H0, R4, R172 ;  /* 0x0000000491047231 */ /* 0x060fe200000008ac */
[----:B------:R-:W4:Y:S01]  /*2280*/  LDS.128 R184, [R192+0xc0] ;  /* 0x0000c000c0b87984 */ /* 0x000f220000000c00 */
        /* <DEDUP_REMOVED lines=29> */
[C---:B-1----:R-:W-:Y:S02]  /*2460*/  HFMA2 R100, R145.reuse.H0_H0, R100, R176 ;  /* 0x0000006491647231 */ /* 0x042fe400000008b0 */
[C---:B------:R-:W-:Y:S02]  /*2470*/  HFMA2 R101, R145.reuse.H0_H0, R101, R177 ;  /* 0x0000006591657231 */ /* 0x040fe400000008b1 */
[C---:B------:R-:W-:Y:S02]  /*2480*/  HFMA2 R102, R145.reuse.H0_H0, R102, R178 ;  /* 0x0000006691667231 */ /* 0x040fe400000008b2 */
[----:B------:R-:W-:-:S02]  /*2490*/  HFMA2 R103, R145.H0_H0, R103, R179 ;  /* 0x0000006791677231 */ /* 0x000fc400000008b3 */
[C---:B--2---:R-:W-:Y:S02]  /*24a0*/  HFMA2 R128, R145.reuse.H0_H0, R128, R180 ;  /* 0x0000008091807231 */ /* 0x044fe400000008b4 */
[C---:B------:R-:W-:Y:S02]  /*24b0*/  HFMA2 R129, R145.reuse.H0_H0, R129, R181 ;  /* 0x0000008191817231 */ /* 0x040fe400000008b5 */
[C---:B------:R-:W-:Y:S02]  /*24c0*/  HFMA2 R130, R145.reuse.H0_H0, R130, R182 ;  /* 0x0000008291827231 */ /* 0x040fe400000008b6 */
[C---:B------:R-:W-:Y:S02]  /*24d0*/  HFMA2 R131, R145.reuse.H0_H0, R131, R183 ;  /* 0x0000008391837231 */ /* 0x040fe400000008b7 */
[C---:B----4-:R-:W-:Y:S02]  /*24e0*/  HFMA2 R124, R145.reuse.H0_H0, R124, R184 ;  /* 0x0000007c917c7231 */ /* 0x050fe400000008b8 */
[----:B------:R-:W-:-:S02]  /*24f0*/  HFMA2 R125, R145.H0_H0, R125, R185 ;  /* 0x0000007d917d7231 */ /* 0x000fc400000008b9 */
[C---:B------:R-:W-:Y:S02]  /*2500*/  HFMA2 R126, R145.reuse.H0_H0, R126, R186 ;  /* 0x0000007e917e7231 */ /* 0x040fe400000008ba */
[C---:B------:R-:W-:Y:S02]  /*2510*/  HFMA2 R127, R145.reuse.H0_H0, R127, R187 ;  /* 0x0000007f917f7231 */ /* 0x040fe400000008bb */
[C---:B------:R-:W-:Y:S02]  /*2520*/  HFMA2 R120, R145.reuse.H0_H0, R120, R188 ;  /* 0x0000007891787231 */ /* 0x040fe400000008bc */
[C---:B------:R-:W-:Y:S02]  /*2530*/  HFMA2 R121, R145.reuse.H0_H0, R121, R189 ;  /* 0x0000007991797231 */ /* 0x040fe400000008bd */
[C---:B------:R-:W-:Y:S02]  /*2540*/  HFMA2 R122, R145.reuse.H0_H0, R122, R190 ;  /* 0x0000007a917a7231 */ /* 0x040fe400000008be */
[----:B------:R-:W-:-:S02]  /*2550*/  HFMA2 R123, R145.H0_H0, R123, R191 ;  /* 0x0000007b917b7231 */ /* 0x000fc400000008bf */
[C---:B-----5:R-:W-:Y:S02]  /*2560*/  HFMA2 R116, R145.reuse.H0_H0, R116, R172 ;  /* 0x0000007491747231 */ /* 0x060fe400000008ac */
[C---:B------:R-:W-:Y:S02]  /*2570*/  HFMA2 R117, R145.reuse.H0_H0, R117, R173 ;  /* 0x0000007591757231 */ /* 0x040fe400000008ad */
[C---:B------:R-:W-:Y:S02]  /*2580*/  HFMA2 R118, R145.reuse.H0_H0, R118, R174 ;  /* 0x0000007691767231 */ /* 0x040fe400000008ae */
[C---:B------:R-:W-:Y:S02]  /*2590*/  HFMA2 R119, R145.reuse.H0_H0, R119, R175 ;  /* 0x0000007791777231 */ /* 0x040fe400000008af */
[C---:B------:R-:W-:Y:S02]  /*25a0*/  HFMA2 R112, R145.reuse.H0_H0, R112, R168 ;  /* 0x0000007091707231 */ /* 0x040fe400000008a8 */
[----:B------:R-:W-:-:S02]  /*25b0*/  HFMA2 R113, R145.H0_H0, R113, R169 ;  /* 0x0000007191717231 */ /* 0x000fc400000008a9 */
[C---:B------:R-:W-:Y:S02]  /*25c0*/  HFMA2 R114, R145.reuse.H0_H0, R114, R170 ;  /* 0x0000007291727231 */ /* 0x040fe400000008aa */
[----:B------:R-:W-:Y:S01]  /*25d0*/  HFMA2 R115, R145.H0_H0, R115, R171 ;  /* 0x0000007391737231 */ /* 0x000fe200000008ab */
[----:B------:R-:W-:-:S07]  /*25e0*/  PRMT R145, R145, 0x5410, R147 ;  /* 0x0000541091917816 */ /* 0x000fce0000000093 */
.L_x_18:
[----:B------:R-:W-:Y:S05]  /*25f0*/  BSYNC.RECONVERGENT B1 ;  /* 0x0000000000017941 */ /* 0x000fea0003800200 */
.L_x_16:
[----:B------:R-:W-:Y:S05]  /*2600*/  @P1 BRA `(.L_x_20) ;  /* 0xffffffe400f81947 */ /* 0x000fea000383ffff */
.L_x_15:
[----:B------:R-:W-:Y:S05]  /*2610*/  BSYNC.RECONVERGENT B0 ;  /* 0x0000000000007941 */ /* 0x000fea0003800200 */
.L_x_14:
[----:B------:R-:W-:Y:S01]  /*2620*/  UIADD3 UR4, UPT, UPT, UR4, 0x60, URZ ;  /* 0x0000006004047890 */ /* 0x000fe2000fffe0ff */
[----:B------:R-:W-:Y:S05]  /*2630*/  BAR.SYNC.DEFER_BLOCKING 0x0 ;  /* 0x0000000000007b1d */ /* 0x000fea0000010000 */
[----:B------:R-:W-:Y:S01]  /*2640*/  ISETP.LE.U32.AND P0, PT, R137, UR4, PT ;  /* 0x0000000489007c0c */ /* 0x000fe2000bf03070 */
[----:B------:R-:W-:-:S12]  /*2650*/  VIADD R138, R138, 0xffffffa0 ;  /* 0xffffffa08a8a7836 */ /* 0x000fd80000000000 */
[----:B------:R-:W-:Y:S05]  /*2660*/  @!P0 BRA `(.L_x_21) ;  /* 0xffffffe000d08947 */ /* 0x000fea000383ffff */
.L_x_7:
[----:B------:R-:W-:Y:S02]  /*2670*/  ISETP.NE.AND P0, PT, R136, 0x1, PT ;  /* 0x000000018800780c */ /* 0x000fe40003f05270 */
[----:B------:R-:W-:-:S04]  /*2680*/  F2FP.F16.F32.PACK_AB R144, RZ, R144 ;  /* 0x00000090ff90723e */ /* 0x000fc800000000ff */
[----:B------:R-:W-:-:S07]  /*2690*/  PRMT R145, R145, 0x5432, R144 ;  /* 0x0000543291917816 */ /* 0x000fce0000000090 */
[----:B------:R-:W-:Y:S05]  /*26a0*/  @P0 BRA `(.L_x_22) ;  /* 0x0000006400240947 */ /* 0x000fea0003800000 */
[----:B------:R-:W1:Y:S01]  /*26b0*/  LDC.64 R20, c[0x0][0x3a0] ;  /* 0x0000e800ff147b82 */ /* 0x000e620000000a00 */
[----:B------:R-:W2:Y:S01]  /*26c0*/  LDCU UR4, c[0x0][0x3a8] ;  /* 0x00007500ff0477ac */ /* 0x000ea20008000800 */
[----:B------:R-:W-:Y:S01]  /*26d0*/  IMAD R22, R132, 0x200, R3 ;  /* 0x0000020084167824 */ /* 0x000fe200078e0203 */
[----:B------:R-:W-:-:S03]  /*26e0*/  ISETP.GE.AND P0, PT, R133, 0x1, PT ;  /* 0x000000018500780c */ /* 0x000fc60003f06270 */
[----:B--2---:R-:W-:-:S04]  /*26f0*/  IMAD R135, R135, UR4, R22 ;  /* 0x0000000487877c24 */ /* 0x004fc8000f8e0216 */
[----:B-1----:R-:W-:-:S05]  /*2700*/  IMAD.WIDE.U32 R20, R135, 0x4, R20 ;  /* 0x0000000487147825 */ /* 0x002fca00078e0014 */
[----:B------:R1:W-:Y:S01]  /*2710*/  STG.E desc[UR8][R20.64], R145 ;  /* 0x0000009114007986 */ /* 0x0003e2000c101908 */
[----:B------:R-:W-:Y:S05]  /*2720*/  @!P0 EXIT ;  /* 0x000000000000894d */ /* 0x000fea0003800000 */
[----:B-1----:R-:W-:-:S07]  /*2730*/  IMAD.MOV.U32 R21, RZ, RZ, RZ ;  /* 0x000000ffff157224 */ /* 0x002fce00078e00ff */
.L_x_34:
[----:B------:R-:W-:Y:S01]  /*2740*/  IADD3 R208, PT, PT, R0, -R21, RZ ;  /* 0x8000001500d07210 */ /* 0x000fe20007ffe0ff */
[----:B-1----:R-:W-:Y:S01]  /*2750*/  IMAD.IADD R25, R3, 0x1, -R21 ;  /* 0x0000000103197824 */ /* 0x002fe200078e0a15 */
[----:B------:R-:W-:Y:S02]  /*2760*/  BSSY.RECONVERGENT B0, `(.L_x_23) ;  /* 0x0000572000007945 */ /* 0x000fe40003800200 */
[----:B------:R-:W-:-:S04]  /*2770*/  VIMNMX R20, PT, PT, R208, 0x60, PT ;  /* 0x00000060d0147848 */ /* 0x000fc80003fe0100 */
[----:B------:R-:W-:-:S04]  /*2780*/  ISETP.GE.AND P0, PT, R25, R20, PT ;  /* 0x000000141900720c */ /* 0x000fc80003f06270 */
[----:B------:R-:W-:-:S13]  /*2790*/  ISETP.LT.U32.OR P0, PT, R3, R21, P0 ;  /* 0x000000150300720c */ /* 0x000fda0000701470 */
[----:B--2---:R-:W-:Y:S05]  /*27a0*/  @P0 BRA `(.L_x_24) ;  /* 0x0000005400b40947 */ /* 0x004fea0003800000 */
[----:B------:R-:W-:Y:S01]  /*27b0*/  HADD2.F32 R27, -RZ, R144.H0_H0 ;  /* 0x20000090ff1b7230 */ /* 0x000fe20000004100 */
[----:B------:R-:W1:Y:S01]  /*27c0*/  S2UR UR5, SR_CgaCtaId ;  /* 0x00000000000579c3 */ /* 0x000e620000008800 */
[--C-:B------:R-:W-:Y:S01]  /*27d0*/  HADD2.F32 R30, -RZ, R16.reuse.H1_H1 ;  /* 0x30000010ff1e7230 */ /* 0x100fe20000004100 */
[----:B------:R-:W-:Y:S01]  /*27e0*/  UMOV UR4, 0x400 ;  /* 0x0000040000047882 */ /* 0x000fe20000000000 */
[----:B------:R-:W2:Y:S01]  /*27f0*/  MUFU.RCP R26, R27 ;  /* 0x0000001b001a7308 */ /* 0x000ea20000001000 */
[----:B------:R-:W-:Y:S02]  /*2800*/  HADD2.F32 R23, -RZ, R16.H0_H0 ;  /* 0x20000010ff177230 */ /* 0x000fe40000004100 */
[----:B------:R-:W-:Y:S02]  /*2810*/  HADD2.F32 R44, -RZ, R17.H1_H1 ;  /* 0x30000011ff2c7230 */ /* 0x000fe40000004100 */
[--C-:B------:R-:W-:Y:S02]  /*2820*/  HADD2.F32 R35, -RZ, R18.reuse.H1_H1 ;  /* 0x30000012ff237230 */ /* 0x100fe40000004100 */
[----:B------:R-:W-:Y:S01]  /*2830*/  HADD2.F32 R46, -RZ, R18.H0_H0 ;  /* 0x20000012ff2e7230 */ /* 0x000fe20000004100 */
[----:B------:R-:W3:Y:S01]  /*2840*/  MUFU.RCP R22, R27 ;  /* 0x0000001b00167308 */ /* 0x000ee20000001000 */
[----:B------:R-:W-:-:S02]  /*2850*/  HADD2.F32 R41, -RZ, R19.H1_H1 ;  /* 0x30000013ff297230 */ /* 0x000fc40000004100 */
[----:B------:R-:W-:Y:S02]  /*2860*/  HADD2.F32 R39, -RZ, R19.H0_H0 ;  /* 0x20000013ff277230 */ /* 0x000fe40000004100 */
[----:B------:R-:W-:Y:S02]  /*2870*/  HADD2.F32 R54, -RZ, R12.H0_H0 ;  /* 0x2000000cff367230 */ /* 0x000fe40000004100 */
[--C-:B------:R-:W-:Y:S02]  /*2880*/  HADD2.F32 R53, -RZ, R13.reuse.H1_H1 ;  /* 0x3000000dff357230 */ /* 0x100fe40000004100 */
[C---:B--2---:R-:W-:Y:S01]  /*2890*/  FMUL R33, R26.reuse, R30 ;  /* 0x0000001e1a217220 */ /* 0x044fe20000400000 */
[C---:B------:R-:W-:Y:S01]  /*28a0*/  FMUL R37, R26.reuse, R44 ;  /* 0x0000002c1a257220 */ /* 0x040fe20000400000 */
[C---:B------:R-:W-:Y:S01]  /*28b0*/  FMUL R48, R26.reuse, R35 ;  /* 0x000000231a307220 */ /* 0x040fe20000400000 */
[C---:B------:R-:W-:Y:S01]  /*28c0*/  FMUL R52, R26.reuse, R41 ;  /* 0x000000291a347220 */ /* 0x040fe20000400000 */
[----:B------:R-:W-:Y:S01]  /*28d0*/  HADD2.F32 R51, -RZ, R13.H0_H0 ;  /* 0x2000000dff337230 */ /* 0x000fe20000004100 */
[----:B------:R-:W-:Y:S01]  /*28e0*/  F2FP.F16.F32.PACK_AB R29, RZ, R33 ;  /* 0x00000021ff1d723e */ /* 0x000fe200000000ff */
[----:B------:R-:W-:Y:S01]  /*28f0*/  FMUL R56, R26, R53 ;  /* 0x000000351a387220 */ /* 0x000fe20000400000 */
[----:B------:R-:W-:Y:S01]  /*2900*/  F2FP.F16.F32.PACK_AB R32, RZ, R37 ;  /* 0x00000025ff20723e */ /* 0x000fe200000000ff */
[C---:B---3--:R-:W-:Y:S01]  /*2910*/  FMUL R28, R22.reuse, R23 ;  /* 0x00000017161c7220 */ /* 0x048fe20000400000 */
[----:B------:R-:W-:Y:S01]  /*2920*/  F2FP.F16.F32.PACK_AB R36, RZ, R48 ;  /* 0x00000030ff24723e */ /* 0x000fe200000000ff */
[C---:B------:R-:W-:Y:S01]  /*2930*/  FMUL R45, R22.reuse, R46 ;  /* 0x0000002e162d7220 */ /* 0x040fe20000400000 */
[C---:B------:R-:W-:Y:S01]  /*2940*/  HSETP2.GEU.AND P3, PT, |R29|.reuse.H0_H0, 8.523464202880859375e-06, 8.523464202880859375e-06, PT ;  /* 0x008f008f1d007434 */ /* 0x040fe20003f6ea00 */
[C---:B------:R-:W-:Y:S01]  /*2950*/  FMUL R50, R22.reuse, R39 ;  /* 0x0000002716327220 */ /* 0x040fe20000400000 */
[----:B------:R-:W-:Y:S01]  /*2960*/  HSETP2.GT.AND P1, PT, |R29|.H0_H0, RZ.H0_H0, PT ;  /* 0x200000ff1d007234 */ /* 0x000fe20003f24a00 */
[----:B------:R-:W-:Y:S01]  /*2970*/  FMUL R49, R22, R54 ;  /* 0x0000003616317220 */ /* 0x000fe20000400000 */
[----:B------:R-:W-:Y:S01]  /*2980*/  F2FP.F16.F32.PACK_AB R24, RZ, R28 ;  /* 0x0000001cff18723e */ /* 0x000fe200000000ff */
[--C-:B------:R-:W-:Y:S01]  /*2990*/  HADD2.F32 R60, -RZ, R14.reuse.H1_H1 ;  /* 0x3000000eff3c7230 */ /* 0x100fe20000004100 */
[----:B------:R-:W-:Y:S01]  /*29a0*/  HSETP2.GEU.AND P4, PT, |R36|.H0_H0, 8.523464202880859375e-06, 8.523464202880859375e-06, PT ;  /* 0x008f008f24007434 */ /* 0x000fe20003f8ea00 */
[----:B------:R-:W-:Y:S01]  /*29b0*/  HADD2.F32 R55, -RZ, R14.H0_H0 ;  /* 0x2000000eff377230 */ /* 0x000fe20000004100 */
[----:B------:R-:W-:Y:S01]  /*29c0*/  PLOP3.LUT P1, PT, P3, P1, PT, 0xf2, 0x2f ;  /* 0x00000000002f781c */ /* 0x000fe20001f23e72 */
[----:B------:R-:W-:Y:S01]  /*29d0*/  HADD2.F32 R61, -RZ, R15.H1_H1 ;  /* 0x3000000fff3d7230 */ /* 0x000fe20000004100 */
[C---:B------:R-:W-:Y:S01]  /*29e0*/  HSETP2.GEU.AND P2, PT, |R24|.reuse.H0_H0, 8.523464202880859375e-06, 8.523464202880859375e-06, PT ;  /* 0x008f008f18007434 */ /* 0x040fe20003f4ea00 */
[----:B------:R-:W-:Y:S01]  /*29f0*/  FMUL R57, R26, R60 ;  /* 0x0000003c1a397220 */ /* 0x000fe20000400000 */
[----:B------:R-:W-:Y:S01]  /*2a00*/  HSETP2.GT.AND P0, PT, |R24|.H0_H0, RZ.H0_H0, PT ;  /* 0x200000ff18007234 */ /* 0x000fe20003f04a00 */
[----:B------:R-:W-:Y:S01]  /*2a10*/  FMUL R58, R22, R55 ;  /* 0x00000037163a7220 */ /* 0x000fe20000400000 */
[----:B------:R-:W-:Y:S01]  /*2a20*/  HSETP2.GT.AND P6, PT, |R36|.H0_H0, RZ.H0_H0, PT ;  /* 0x200000ff24007234 */ /* 0x000fe20003fc4a00 */
[C---:B------:R-:W-:Y:S01]  /*2a30*/  FMUL R62, R26.reuse, R61 ;  /* 0x0000003d1a3e7220 */ /* 0x040fe20000400000 */
[----:B------:R-:W-:Y:S01]  /*2a40*/  F2FP.F16.F32.PACK_AB R34, RZ, R45 ;  /* 0x0000002dff22723e */ /* 0x000fe200000000ff */
[----:B------:R-:W-:Y:S01]  /*2a50*/  HADD2.F32 R64, -RZ, R9.H1_H1 ;  /* 0x30000009ff407230 */ /* 0x000fe20000004100 */
[----:B------:R-:W-:Y:S01]  /*2a60*/  PLOP3.LUT P0, PT, P2, P0, PT, 0xf2, 0x2f ;  /* 0x00000000002f781c */ /* 0x000fe20001701e72 */
[--C-:B------:R-:W-:Y:S01]  /*2a70*/  HADD2.F32 R68, -RZ, R10.reuse.H1_H1 ;  /* 0x3000000aff447230 */ /* 0x100fe20000004100 */
[----:B------:R-:W-:Y:S01]  /*2a80*/  F2FP.F16.F32.PACK_AB R40, RZ, R52 ;  /* 0x00000034ff28723e */ /* 0x000fe200000000ff */
[----:B------:R-:W-:Y:S01]  /*2a90*/  @!P1 FFMA R31, -R27, R33, R30 ;  /* 0x000000211b1f9223 */ /* 0x000fe2000000011e */
[----:B------:R-:W-:Y:S01]  /*2aa0*/  PLOP3.LUT P4, PT, P4, P6, PT, 0xf2, 0x2f ;  /* 0x00000000002f781c */ /* 0x000fe2000278de72 */
[C---:B------:R-:W-:Y:S01]  /*2ab0*/  FMUL R65, R26.reuse, R64 ;  /* 0x000000401a417220 */ /* 0x040fe20000400000 */
[----:B------:R-:W-:Y:S01]  /*2ac0*/  HSETP2.GEU.AND P3, PT, |R34|.H0_H0, 8.523464202880859375e-06, 8.523464202880859375e-06, PT ;  /* 0x008f008f22007434 */ /* 0x000fe20003f6ea00 */
[C---:B------:R-:W-:Y:S01]  /*2ad0*/  @!P1 FFMA R31, R26.reuse, R31, R33 ;  /* 0x0000001f1a1f9223 */ /* 0x040fe20000000021 */
[----:B------:R-:W-:Y:S01]  /*2ae0*/  HADD2.F32 R33, -RZ, R17.H0_H0 ;  /* 0x20000011ff217230 */ /* 0x000fe20000004100 */
[----:B------:R-:W-:Y:S01]  /*2af0*/  HSETP2.GT.AND P6, PT, |R40|.H0_H0, RZ.H0_H0, PT ;  /* 0x200000ff28007234 */ /* 0x000fe20003fc4a00 */
[----:B------:R-:W-:Y:S01]  /*2b00*/  FMUL R69, R26, R68 ;  /* 0x000000441a457220 */ /* 0x000fe20000400000 */
[----:B------:R-:W-:Y:S01]  /*2b10*/  F2FP.F16.F32.PACK_AB R38, RZ, R50 ;  /* 0x00000032ff26723e */ /* 0x000fe200000000ff */
[----:B------:R-:W-:-:S02]  /*2b20*/  HADD2.F32 R66, -RZ, R10.H0_H0 ;  /* 0x2000000aff427230 */ /* 0x000fc40000004100 */
[----:B------:R-:W-:Y:S01]  /*2b30*/  @!P0 FFMA R23, -R27, R28, R23 ;  /* 0x0000001c1b178223 */ /* 0x000fe20000000117 */
[C---:B------:R-:W-:Y:S01]  /*2b40*/  FMUL R42, R22.reuse, R33 ;  /* 0x00000021162a7220 */ /* 0x040fe20000400000 */
[----:B------:R-:W-:Y:S01]  /*2b50*/  HADD2.F32 R70, -RZ, R11.H0_H0 ;  /* 0x2000000bff467230 */ /* 0x000fe20000004100 */
[----:B-1----:R-:W-:Y:S01]  /*2b60*/  ULEA UR4, UR5, UR4, 0x18 ;  /* 0x0000000405047291 */ /* 0x002fe2000f8ec0ff */
[C---:B------:R-:W-:Y:S01]  /*2b70*/  @!P0 FFMA R28, R22.reuse, R23, R28 ;  /* 0x00000017161c8223 */ /* 0x040fe2000000001c */
[----:B------:R-:W-:Y:S01]  /*2b80*/  PRMT R23, R29, 0x7610, R23 ;  /* 0x000076101d177816 */ /* 0x000fe20000000017 */
[C---:B------:R-:W-:Y:S01]  /*2b90*/  @!P4 FFMA R35, -R27.reuse, R48, R35 ;  /* 0x000000301b23c223 */ /* 0x040fe20000000123 */
[----:B------:R-:W-:Y:S01]  /*2ba0*/  F2FP.F16.F32.PACK_AB R30, RZ, R42 ;  /* 0x0000002aff1e723e */ /* 0x000fe200000000ff */
[----:B------:R-:W-:Y:S01]  /*2bb0*/  FMUL R67, R22, R66 ;  /* 0x0000004216437220 */ /* 0x000fe20000400000 */
[----:B------:R-:W-:Y:S01]  /*2bc0*/  @!P1 F2FP.F16.F32.PACK_AB R23, RZ, R31 ;  /* 0x0000001fff17923e */ /* 0x000fe200000000ff */
[--C-:B------:R-:W-:Y:S01]  /*2bd0*/  HADD2.F32 R74, -RZ, R5.reuse.H1_H1 ;  /* 0x30000005ff4a7230 */ /* 0x100fe20000004100 */
[----:B------:R-:W-:Y:S01]  /*2be0*/  @!P0 F2FP.F16.F32.PACK_AB R24, RZ, R28 ;  /* 0x0000001cff18823e */ /* 0x000fe200000000ff */
[----:B------:R-:W-:Y:S01]  /*2bf0*/  HADD2.F32 R28, -RZ, R12.H1_H1 ;  /* 0x3000000cff1c7230 */ /* 0x000fe20000004100 */
[C---:B------:R-:W-:Y:S01]  /*2c00*/  HSETP2.GEU.AND P1, PT, |R32|.reuse.H0_H0, 8.523464202880859375e-06, 8.523464202880859375e-06, PT ;  /* 0x008f008f20007434 */ /* 0x040fe20003f2ea00 */
[----:B------:R-:W-:Y:S01]  /*2c10*/  HADD2.F32 R71, -RZ, R5.H0_H0 ;  /* 0x20000005ff477230 */ /* 0x000fe20000004100 */
[----:B------:R-:W-:Y:S01]  /*2c20*/  HSETP2.GT.AND P0, PT, |R32|.H0_H0, RZ.H0_H0, PT ;  /* 0x200000ff20007234 */ /* 0x000fe20003f04a00 */
[C---:B------:R-:W-:Y:S01]  /*2c30*/  FMUL R73, R26.reuse, R74 ;  /* 0x0000004a1a497220 */ /* 0x040fe20000400000 */
[C---:B------:R-:W-:Y:S01]  /*2c40*/  HSETP2.GEU.AND P5, PT, |R30|.reuse.H0_H0, 8.523464202880859375e-06, 8.523464202880859375e-06, PT ;  /* 0x008f008f1e007434 */ /* 0x040fe20003faea00 */
[----:B------:R-:W-:Y:S01]  /*2c50*/  FMUL R47, R26, R28 ;  /* 0x0000001c1a2f7220 */ /* 0x000fe20000400000 */
[----:B------:R-:W-:Y:S01]  /*2c60*/  HSETP2.GT.AND P2, PT, |R30|.H0_H0, RZ.H0_H0, PT ;  /* 0x200000ff1e007234 */ /* 0x000fe20003f44a00 */
[----:B------:R-:W-:Y:S01]  /*2c70*/  FMUL R72, R22, R71 ;  /* 0x0000004716487220 */ /* 0x000fe20000400000 */
[----:B------:R-:W-:Y:S01]  /*2c80*/  PLOP3.LUT P0, PT, P1, P0, PT, 0xf2, 0x2f ;  /* 0x00000000002f781c */ /* 0x000fe20000f01e72 */
[----:B------:R-:W-:Y:S01]  /*2c90*/  HADD2.F32 R75, -RZ, R6.H1_H1 ;  /* 0x30000006ff4b7230 */ /* 0x000fe20000004100 */
[----:B------:R-:W-:Y:S01]  /*2ca0*/  HSETP2.GT.AND P1, PT, |R34|.H0_H0, RZ.H0_H0, PT ;  /* 0x200000ff22007234 */ /* 0x000fe20003f24a00 */
[----:B------:R-:W-:Y:S01]  /*2cb0*/  HADD2.F32 R77, -RZ, R88.H1_H1 ;  /* 0x30000058ff4d7230 */ /* 0x000fe20000004100 */
[----:B------:R-:W-:Y:S01]  /*2cc0*/  PLOP3.LUT P5, PT, P5, P2, PT, 0xf2, 0x2f ;  /* 0x00000000002f781c */ /* 0x000fe20002fa5e72 */
[--C-:B------:R-:W-:Y:S01]  /*2cd0*/  HADD2.F32 R81, -RZ, R89.reuse.H1_H1 ;  /* 0x30000059ff517230 */ /* 0x100fe20000004100 */
[----:B------:R-:W-:Y:S01]  /*2ce0*/  HSETP2.GEU.AND P2, PT, |R40|.H0_H0, 8.523464202880859375e-06, 8.523464202880859375e-06, PT ;  /* 0x008f008f28007434 */ /* 0x000fe20003f4ea00 */
[C---:B------:R-:W-:Y:S01]  /*2cf0*/  FMUL R76, R26.reuse, R75 ;  /* 0x0000004b1a4c7220 */ /* 0x040fe20000400000 */
[----:B------:R-:W-:Y:S01]  /*2d00*/  PLOP3.LUT P3, PT, P3, P1, PT, 0xf2, 0x2f ;  /* 0x00000000002f781c */ /* 0x000fe20001f63e72 */
[C---:B------:R-:W-:Y:S01]  /*2d10*/  FMUL R78, R26.reuse, R77 ;  /* 0x0000004d1a4e7220 */ /* 0x040fe20000400000 */
[C---:B------:R-:W-:Y:S01]  /*2d20*/  HSETP2.GEU.AND P1, PT, |R38|.reuse.H0_H0, 8.523464202880859375e-06, 8.523464202880859375e-06, PT ;  /* 0x008f008f26007434 */ /* 0x040fe20003f2ea00 */
[----:B------:R-:W-:Y:S01]  /*2d30*/  FMUL R82, R26, R81 ;  /* 0x000000511a527220 */ /* 0x000fe20000400000 */
[----:B------:R-:W-:Y:S01]  /*2d40*/  PLOP3.LUT P2, PT, P2, P6, PT, 0xf2, 0x2f ;  /* 0x00000000002f781c */ /* 0x000fe2000174de72 */
[----:B------:R-:W-:Y:S01]  /*2d50*/  HADD2.F32 R79, -RZ, R89.H0_H0 ;  /* 0x20000059ff4f7230 */ /* 0x000fe20000004100 */
[----:B------:R-:W-:Y:S01]  /*2d60*/  HSETP2.GT.AND P6, PT, |R38|.H0_H0, RZ.H0_H0, PT ;  /* 0x200000ff26007234 */ /* 0x000fe20003fc4a00 */
[----:B------:R-:W-:Y:S01]  /*2d70*/  HADD2.F32 R134, -RZ, R90.H0_H0 ;  /* 0x2000005aff867230 */ /* 0x000fe20000004100 */
[----:B------:R-:W-:Y:S01]  /*2d80*/  F2FP.F16.F32.PACK_AB R43, RZ, R47 ;  /* 0x0000002fff2b723e */ /* 0x000fe200000000ff */
[--C-:B------:R-:W-:Y:S01]  /*2d90*/  HADD2.F32 R138, -RZ, R84.reuse.H1_H1 ;  /* 0x30000054ff8a7230 */ /* 0x100fe20000004100 */
[----:B------:R-:W-:Y:S01]  /*2da0*/  P2R R29, PR, RZ, 0x1 ;  /* 0x00000001ff1d7803 */ /* 0x000fe20000000000 */
[----:B------:R-:W-:Y:S01]  /*2db0*/  FMUL R80, R22, R79 ;  /* 0x0000004f16507220 */ /* 0x000fe20000400000 */
[----:B------:R-:W-:Y:S01]  /*2dc0*/  PLOP3.LUT P1, PT, P1, P6, PT, 0xf2, 0x2f ;  /* 0x00000000002f781c */ /* 0x000fe20000f2de72 */
[----:B------:R-:W-:Y:S01]  /*2dd0*/  HADD2.F32 R133, -RZ, R84.H0_H0 ;  /* 0x20000054ff857230 */ /* 0x000fe20000004100 */
[C---:B------:R-:W-:Y:S01]  /*2de0*/  HSETP2.GEU.AND P6, PT, |R43|.reuse.H0_H0, 8.523464202880859375e-06, 8.523464202880859375e-06, PT ;  /* 0x008f008f2b007434 */ /* 0x040fe20003fcea00 */
[----:B------:R-:W-:Y:S01]  /*2df0*/  FMUL R135, R26, R138 ;  /* 0x0000008a1a877220 */ /* 0x000fe20000400000 */
[----:B------:R-:W-:Y:S01]  /*2e00*/  HSETP2.GT.AND P0, PT, |R43|.H0_H0, RZ.H0_H0, PT ;  /* 0x200000ff2b007234 */ /* 0x000fe20003f04a00 */
[----:B------:R-:W-:Y:S01]  /*2e10*/  @!P2 FFMA R41, -R27, R52, R41 ;  /* 0x000000341b29a223 */ /* 0x000fe20000000129 */
[----:B------:R-:W-:Y:S01]  /*2e20*/  FMUL R136, R22, R133 ;  /* 0x0000008516887220 */ /* 0x000fe20000400000 */
[----:B------:R-:W-:Y:S01]  /*2e30*/  HADD2.F32 R137, -RZ, R85.H1_H1 ;  /* 0x30000055ff897230 */ /* 0x000fe20000004100 */
[----:B------:R-:W-:Y:S01]  /*2e40*/  LEA R25, R25, UR4, 0x8 ;  /* 0x0000000419197c11 */ /* 0x000fe2000f8e40ff */
[----:B------:R-:W-:Y:S01]  /*2e50*/  @!P2 FFMA R41, R26, R41, R52 ;  /* 0x000000291a29a223 */ /* 0x000fe20000000034 */
[----:B------:R-:W-:Y:S01]  /*2e60*/  PLOP3.LUT P6, PT, P6, P0, PT, 0xf2, 0x2f ;  /* 0x00000000002f781c */ /* 0x000fe200037c1e72 */
[----:B------:R-:W-:Y:S01]  /*2e70*/  FMUL R52, R22, R51 ;  /* 0x0000003316347220 */ /* 0x000fe20000400000 */
[----:B------:R-:W-:Y:S01]  /*2e80*/  ISETP.NE.AND P0, PT, R29, RZ, PT ;  /* 0x000000ff1d00720c */ /* 0x000fe20003f05270 */
[C---:B------:R-:W-:Y:S01]  /*2e90*/  @!P5 FFMA R29, -R27.reuse, R42, R33 ;  /* 0x0000002a1b1dd223 */ /* 0x040fe20000000121 */
[----:B------:R-:W-:Y:S01]  /*2ea0*/  @!P1 FFMA R39, -R27, R50, R39 ;  /* 0x000000321b279223 */ /* 0x000fe20000000127 */
[----:B------:R-:W-:Y:S01]  /*2eb0*/  FMUL R140, R26, R137 ;  /* 0x000000891a8c7220 */ /* 0x000fe20000400000 */
[----:B------:R-:W-:Y:S01]  /*2ec0*/  HADD2.F32 R142, -RZ, R86.H1_H1 ;  /* 0x30000056ff8e7230 */ /* 0x000fe20000004100 */
[----:B------:R-:W-:Y:S01]  /*2ed0*/  PRMT R24, R24, 0x5410, R23 ;  /* 0x0000541018187816 */ /* 0x000fe20000000017 */
[----:B------:R-:W-:Y:S01]  /*2ee0*/  @!P1 FFMA R39, R22, R39, R50 ;  /* 0x0000002716279223 */ /* 0x000fe20000000032 */
[----:B------:R-:W-:Y:S01]  /*2ef0*/  F2FP.F16.F32.PACK_AB R50, RZ, R62 ;  /* 0x0000003eff32723e */ /* 0x000fe200000000ff */
[----:B------:R-:W-:-:S02]  /*2f00*/  HADD2.F32 R139, -RZ, R87.H1_H1 ;  /* 0x30000057ff8b7230 */ /* 0x000fc40000004100 */
[--C-:B------:R-:W-:Y:S01]  /*2f10*/  HADD2.F32 R143, -RZ, R104.reuse.H1_H1 ;  /* 0x30000068ff8f7230 */ /* 0x100fe20000004100 */
[----:B------:R1:W-:Y:S01]  /*2f20*/  STS [R25], R24 ;  /* 0x0000001819007388 */ /* 0x0003e20000000800 */
[----:B------:R-:W-:Y:S02]  /*2f30*/  HADD2.F32 R141, -RZ, R104.H0_H0 ;  /* 0x20000068ff8d7230 */ /* 0x000fe40000004100 */
[C---:B------:R-:W-:Y:S01]  /*2f40*/  @!P0 FFMA R31, -R27.reuse, R37, R44 ;  /* 0x000000251b1f8223 */ /* 0x040fe2000000012c */
[C---:B------:R-:W-:Y:S01]  /*2f50*/  FMUL R146, R26.reuse, R139 ;  /* 0x0000008b1a927220 */ /* 0x040fe20000400000 */
[C---:B------:R-:W-:Y:S01]  /*2f60*/  FMUL R150, R26.reuse, R143 ;  /* 0x0000008f1a967220 */ /* 0x040fe20000400000 */
[--C-:B------:R-:W-:Y:S02]  /*2f70*/  HADD2.F32 R147, -RZ, R106.reuse.H1_H1 ;  /* 0x3000006aff937230 */ /* 0x100fe40000004100 */
[----:B------:R-:W-:Y:S01]  /*2f80*/  @!P0 FFMA R33, R26, R31, R37 ;  /* 0x0000001f1a218223 */ /* 0x000fe20000000025 */
[----:B------:R-:W-:Y:S01]  /*2f90*/  @!P5 FFMA R31, R22, R29, R42 ;  /* 0x0000001d161fd223 */ /* 0x000fe2000000002a */
[C---:B------:R-:W-:Y:S01]  /*2fa0*/  @!P3 FFMA R29, -R27.reuse, R45, R46 ;  /* 0x0000002d1b1db223 */ /* 0x040fe2000000012e */
[----:B------:R-:W-:Y:S01]  /*2fb0*/  @!P4 FFMA R37, R26, R35, R48 ;  /* 0x000000231a25c223 */ /* 0x000fe20000000030 */
[----:B------:R-:W-:Y:S01]  /*2fc0*/  F2FP.F16.F32.PACK_AB R42, RZ, R49 ;  /* 0x00000031ff2a723e */ /* 0x000fe200000000ff */
[C---:B------:R-:W-:Y:S01]  /*2fd0*/  FMUL R148, R22.reuse, R141 ;  /* 0x0000008d16947220 */ /* 0x040fe20000400000 */
[----:B------:R-:W-:Y:S01]  /*2fe0*/  @!P3 FFMA R35, R22, R29, R45 ;  /* 0x0000001d1623b223 */ /* 0x000fe2000000002d */
[--C-:B------:R-:W-:Y:S01]  /*2ff0*/  @!P6 FFMA R29, -R27, R47, R28.reuse ;  /* 0x0000002f1b1de223 */ /* 0x100fe2000000011c */
[----:B------:R-:W-:Y:S01]  /*3000*/  F2FP.F16.F32.PACK_AB R46, RZ, R56 ;  /* 0x00000038ff2e723e */ /* 0x000fe200000000ff */
[----:B------:R-:W-:Y:S01]  /*3010*/  HADD2.F32 R145, -RZ, R106.H0_H0 ;  /* 0x2000006aff917230 */ /* 0x000fe20000004100 */
[----:B------:R-:W-:Y:S01]  /*3020*/  F2FP.F16.F32.PACK_AB R45, RZ, R52 ;  /* 0x00000034ff2d723e */ /* 0x000fe200000000ff */
[----:B------:R-:W-:Y:S01]  /*3030*/  @!P6 FFMA R44, R26, R29, R47 ;  /* 0x0000001d1a2ce223 */ /* 0x000fe2000000002f */
[----:B------:R-:W-:Y:S01]  /*3040*/  PRMT R29, R30, 0x7610, R29 ;  /* 0x000076101e1d7816 */ /* 0x000fe2000000001d */
[--C-:B------:R-:W-:Y:S01]  /*3050*/  HADD2.F32 R154, -RZ, R107.reuse.H1_H1 ;  /* 0x3000006bff9a7230 */ /* 0x100fe20000004100 */
[----:B------:R-:W-:Y:S01]  /*3060*/  PRMT R28, R32, 0x7610, R28 ;  /* 0x00007610201c7816 */ /* 0x000fe2000000001c */
[----:B------:R-:W-:Y:S01]  /*3070*/  HADD2.F32 R149, -RZ, R107.H0_H0 ;  /* 0x2000006bff957230 */ /* 0x000fe20000004100 */
[----:B------:R-:W-:Y:S01]  /*3080*/  @!P5 F2FP.F16.F32.PACK_AB R29, RZ, R31 ;  /* 0x0000001fff1dd23e */ /* 0x000fe200000000ff */
[----:B------:R-:W-:Y:S01]  /*3090*/  HADD2.F32 R153, -RZ, R108.H1_H1 ;  /* 0x3000006cff997230 */ /* 0x000fe20000004100 */
[----:B------:R-:W-:Y:S01]  /*30a0*/  @!P0 F2FP.F16.F32.PACK_AB R28, RZ, R33 ;  /* 0x00000021ff1c823e */ /* 0x000fe200000000ff */
[----:B------:R-:W-:Y:S01]  /*30b0*/  FMUL R151, R26, R154 ;  /* 0x0000009a1a977220 */ /* 0x000fe20000400000 */
[----:B------:R-:W-:Y:S01]  /*30c0*/  PRMT R31, R34, 0x7610, R31 ;  /* 0x00007610221f7816 */ /* 0x000fe2000000001f */
[----:B------:R-:W-:Y:S01]  /*30d0*/  FMUL R152, R22, R149 ;  /* 0x0000009516987220 */ /* 0x000fe20000400000 */
[----:B------:R-:W-:Y:S01]  /*30e0*/  PRMT R30, R36, 0x7610, R30 ;  /* 0x00007610241e7816 */ /* 0x000fe2000000001e */
[----:B------:R-:W-:Y:S01]  /*30f0*/  HADD2.F32 R36, -RZ, R15.H0_H0 ;  /* 0x2000000fff247230 */ /* 0x000fe20000004100 */
[----:B------:R-:W-:Y:S01]  /*3100*/  PRMT R32, R40, 0x7610, R32 ;  /* 0x0000761028207816 */ /* 0x000fe20000000020 */
[----:B------:R-:W-:Y:S01]  /*3110*/  FMUL R156, R26, R153 ;  /* 0x000000991a9c7220 */ /* 0x000fe20000400000 */
[----:B------:R-:W-:Y:S01]  /*3120*/  PRMT R33, R38, 0x7610, R33 ;  /* 0x0000761026217816 */ /* 0x000fe20000000021 */
[--C-:B------:R-:W-:Y:S01]  /*3130*/  HADD2.F32 R157, -RZ, R111.reuse.H1_H1 ;  /* 0x3000006fff9d7230 */ /* 0x100fe20000004100 */
[----:B------:R-:W-:Y:S01]  /*3140*/  PRMT R34, R43, 0x7610, R34 ;  /* 0x000076102b227816 */ /* 0x000fe20000000022 */
[----:B------:R-:W-:Y:S01]  /*3150*/  FMUL R59, R22, R36 ;  /* 0x00000024163b7220 */ /* 0x000fe20000400000 */
[----:B------:R-:W-:Y:S01]  /*3160*/  @!P4 F2FP.F16.F32.PACK_AB R30, RZ, R37 ;  /* 0x00000025ff1ec23e */ /* 0x000fe200000000ff */
[----:B------:R-:W-:Y:S01]  /*3170*/  HADD2.F32 R155, -RZ, R111.H0_H0 ;  /* 0x2000006fff9b7230 */ /* 0x000fe20000004100 */
[----:B------:R-:W-:Y:S01]  /*3180*/  @!P2 F2FP.F16.F32.PACK_AB R32, RZ, R41 ;  /* 0x00000029ff20a23e */ /* 0x000fe200000000ff */
[C---:B------:R-:W-:Y:S01]  /*3190*/  FMUL R158, R26.reuse, R157 ;  /* 0x0000009d1a9e7220 */ /* 0x040fe20000400000 */
[----:B------:R-:W-:Y:S01]  /*31a0*/  @!P1 F2FP.F16.F32.PACK_AB R33, RZ, R39 ;  /* 0x00000027ff21923e */ /* 0x000fe200000000ff */
[----:B------:R-:W-:Y:S01]  /*31b0*/  HADD2.F32 R192, -RZ, R124.H1_H1 ;  /* 0x3000007cffc07230 */ /* 0x000fe20000004100 */
[----:B------:R-:W-:Y:S01]  /*31c0*/  @!P6 F2FP.F16.F32.PACK_AB R34, RZ, R44 ;  /* 0x0000002cff22e23e */ /* 0x000fe200000000ff */
[----:B------:R-:W-:Y:S01]  /*31d0*/  HADD2.F32 R193, -RZ, R125.H1_H1 ;  /* 0x3000007dffc17230 */ /* 0x000fe20000004100 */
[C---:B------:R-:W-:Y:S01]  /*31e0*/  HSETP2.GEU.AND P1, PT, |R42|.reuse.H0_H0, 8.523464202880859375e-06, 8.523464202880859375e-06, PT ;  /* 0x008f008f2a007434 */ /* 0x040fe20003f2ea00 */
[----:B------:R-:W-:Y:S01]  /*31f0*/  HADD2.F32 R196, -RZ, R126.H1_H1 ;  /* 0x3000007effc47230 */ /* 0x000fe20000004100 */
[----:B------:R-:W-:Y:S01]  /*3200*/  HSETP2.GT.AND P0, PT, |R42|.H0_H0, RZ.H0_H0, PT ;  /* 0x200000ff2a007234 */ /* 0x000fe20003f04a00 */
[C---:B------:R-:W-:Y:S01]  /*3210*/  FMUL R191, R26.reuse, R192 ;  /* 0x000000c01abf7220 */ /* 0x040fe20000400000 */
[C---:B------:R-:W-:Y:S01]  /*3220*/  HSETP2.GEU.AND P5, PT, |R46|.reuse.H0_H0, 8.523464202880859375e-06, 8.523464202880859375e-06, PT ;  /* 0x008f008f2e007434 */ /* 0x040fe20003faea00 */
[C---:B------:R-:W-:Y:S01]  /*3230*/  FMUL R194, R26.reuse, R193 ;  /* 0x000000c11ac27220 */ /* 0x040fe20000400000 */
[----:B------:R-:W-:Y:S01]  /*3240*/  HSETP2.GT.AND P2, PT, |R46|.H0_H0, RZ.H0_H0, PT ;  /* 0x200000ff2e007234 */ /* 0x000fe20003f44a00 */
[----:B------:R-:W-:Y:S01]  /*3250*/  HADD2.F32 R197, -RZ, R127.H1_H1 ;  /* 0x3000007fffc57230 */ /* 0x000fe20000004100 */
[C---:B------:R-:W-:Y:S01]  /*3260*/  HSETP2.GEU.AND P4, PT, |R45|.reuse.H0_H0, 8.523464202880859375e-06, 8.523464202880859375e-06, PT ;  /* 0x008f008f2d007434 */ /* 0x040fe20003f8ea00 */
[--C-:B------:R-:W-:Y:S01]  /*3270*/  HADD2.F32 R201, -RZ, R120.reuse.H1_H1 ;  /* 0x30000078ffc97230 */ /* 0x100fe20000004100 */
[----:B------:R-:W-:Y:S01]  /*3280*/  HSETP2.GT.AND P6, PT, |R45|.H0_H0, RZ.H0_H0, PT ;  /* 0x200000ff2d007234 */ /* 0x000fe20003fc4a00 */
[----:B------:R-:W-:Y:S01]  /*3290*/  HADD2.F32 R199, -RZ, R120.H0_H0 ;  /* 0x20000078ffc77230 */ /* 0x000fe20000004100 */
[----:B------:R-:W-:Y:S01]  /*32a0*/  F2FP.F16.F32.PACK_AB R48, RZ, R57 ;  /* 0x00000039ff30723e */ /* 0x000fe200000000ff */
[C---:B------:R-:W-:Y:S01]  /*32b0*/  FMUL R198, R26.reuse, R197 ;  /* 0x000000c51ac67220 */ /* 0x040fe20000400000 */
[----:B------:R-:W-:Y:S01]  /*32c0*/  F2FP.F16.F32.PACK_AB R47, RZ, R58 ;  /* 0x0000003aff2f723e */ /* 0x000fe200000000ff */
[----:B------:R-:W-:Y:S01]  /*32d0*/  FMUL R202, R26, R201 ;  /* 0x000000c91aca7220 */ /* 0x000fe20000400000 */
[----:B------:R-:W-:Y:S01]  /*32e0*/  @!P3 F2FP.F16.F32.PACK_AB R31, RZ, R35 ;  /* 0x00000023ff1fb23e */ /* 0x000fe200000000ff */
[----:B------:R-:W-:Y:S01]  /*32f0*/  FMUL R200, R22, R199 ;  /* 0x000000c716c87220 */ /* 0x000fe20000400000 */
[----:B------:R-:W-:Y:S01]  /*3300*/  PLOP3.LUT P0, PT, P1, P0, PT, 0xf2, 0x2f ;  /* 0x00000000002f781c */ /* 0x000fe20000f01e72 */
[--C-:B------:R-:W-:Y:S01]  /*3310*/  HADD2.F32 R210, -RZ, R123.reuse.H1_H1 ;  /* 0x3000007bffd27230 */ /* 0x100fe20000004100 */
[----:B------:R-:W-:Y:S01]  /*3320*/  PLOP3.LUT P5, PT, P5, P2, PT, 0xf2, 0x2f ;  /* 0x00000000002f781c */ /* 0x000fe20002fa5e72 */
[----:B------:R-:W-:Y:S01]  /*3330*/  HADD2.F32 R206, -RZ, R123.H0_H0 ;  /* 0x2000007bffce7230 */ /* 0x000fe20000004100 */
[----:B------:R-:W-:Y:S01]  /*3340*/  PLOP3.LUT P4, PT, P4, P6, PT, 0xf2, 0x2f ;  /* 0x00000000002f781c */ /* 0x000fe2000278de72 */
[----:B------:R-:W-:Y:S01]  /*3350*/  HADD2.F32 R211, -RZ, R116.H1_H1 ;  /* 0x30000074ffd37230 */ /* 0x000fe20000004100 */
[C---:B------:R-:W-:Y:S01]  /*3360*/  HSETP2.GEU.AND P3, PT, |R48|.reuse.H0_H0, 8.523464202880859375e-06, 8.523464202880859375e-06, PT ;  /* 0x008f008f30007434 */ /* 0x040fe20003f6ea00 */
[----:B------:R-:W-:Y:S01]  /*3370*/  FMUL R209, R26, R210 ;  /* 0x000000d21ad17220 */ /* 0x000fe20000400000 */
[----:B------:R-:W-:Y:S01]  /*3380*/  HSETP2.GT.AND P1, PT, |R48|.H0_H0, RZ.H0_H0, PT ;  /* 0x200000ff30007234 */ /* 0x000fe20003f24a00 */
[----:B------:R-:W-:Y:S01]  /*3390*/  FMUL R207, R22, R206 ;  /* 0x000000ce16cf7220 */ /* 0x000fe20000400000 */
[C---:B------:R-:W-:Y:S01]  /*33a0*/  HSETP2.GEU.AND P2, PT, |R47|.reuse.H0_H0, 8.523464202880859375e-06, 8.523464202880859375e-06, PT ;  /* 0x008f008f2f007434 */ /* 0x040fe20003f4ea00 */
[C---:B------:R-:W-:Y:S01]  /*33b0*/  FMUL R212, R26.reuse, R211 ;  /* 0x000000d31ad47220 */ /* 0x040fe20000400000 */
[----:B------:R-:W-:Y:S01]  /*33c0*/  HSETP2.GT.AND P6, PT, |R47|.H0_H0, RZ.H0_H0, PT ;  /* 0x200000ff2f007234 */ /* 0x000fe20003fc4a00 */
[----:B------:R-:W-:Y:S01]  /*33d0*/  HADD2.F32 R214, -RZ, R118.H1_H1 ;  /* 0x30000076ffd67230 */ /* 0x000fe20000004100 */
[----:B------:R-:W-:Y:S01]  /*33e0*/  PLOP3.LUT P3, PT, P3, P1, PT, 0xf2, 0x2f ;  /* 0x00000000002f781c */ /* 0x000fe20001f63e72 */
[C---:B------:R-:W-:Y:S01]  /*33f0*/  @!P5 FFMA R39, -R27.reuse, R56, R53 ;  /* 0x000000381b27d223 */ /* 0x040fe20000000135 */
[C---:B------:R-:W-:Y:S01]  /*3400*/  HSETP2.GEU.AND P1, PT, |R50|.reuse.H0_H0, 8.523464202880859375e-06, 8.523464202880859375e-06, PT ;  /* 0x008f008f32007434 */ /* 0x040fe20003f2ea00 */
[C---:B------:R-:W-:Y:S01]  /*3410*/  @!P4 FFMA R37, -R27.reuse, R52, R51 ;  /* 0x000000341b25c223 */ /* 0x040fe20000000133 */
[----:B------:R-:W-:Y:S01]  /*3420*/  PLOP3.LUT P2, PT, P2, P6, PT, 0xf2, 0x2f ;  /* 0x00000000002f781c */ /* 0x000fe2000174de72 */
[----:B------:R-:W-:Y:S01]  /*3430*/  @!P5 FFMA R40, R26, R39, R56 ;  /* 0x000000271a28d223 */ /* 0x000fe20000000038 */
[----:B------:R-:W-:Y:S01]  /*3440*/  HSETP2.GT.AND P6, PT, |R50|.H0_H0, RZ.H0_H0, PT ;  /* 0x200000ff32007234 */ /* 0x000fe20003fc4a00 */
[----:B------:R-:W-:Y:S01]  /*3450*/  @!P4 FFMA R39, R22, R37, R52 ;  /* 0x000000251627c223 */ /* 0x000fe20000000034 */
[----:B------:R-:W-:Y:S01]  /*3460*/  F2FP.F16.F32.PACK_AB R41, RZ, R59 ;  /* 0x0000003bff29723e */ /* 0x000fe200000000ff */
[C---:B------:R-:W-:Y:S01]  /*3470*/  FMUL R215, R26.reuse, R214 ;  /* 0x000000d61ad77220 */ /* 0x040fe20000400000 */
[----:B------:R-:W-:Y:S01]  /*3480*/  P2R R35, PR, RZ, 0x1 ;  /* 0x00000001ff237803 */ /* 0x000fe20000000000 */
[--C-:B------:R-:W-:Y:S01]  /*3490*/  HADD2.F32 R218, -RZ, R119.reuse.H1_H1 ;  /* 0x30000077ffda7230 */ /* 0x100fe20000004100 */
[----:B------:R-:W-:Y:S01]  /*34a0*/  PLOP3.LUT P1, PT, P1, P6, PT, 0xf2, 0x2f ;  /* 0x00000000002f781c */ /* 0x000fe20000f2de72 */
[----:B------:R-:W-:Y:S01]  /*34b0*/  @!P3 FFMA R37, -R27, R57, R60 ;  /* 0x000000391b25b223 */ /* 0x000fe2000000013c */
[C---:B------:R-:W-:Y:S01]  /*34c0*/  HSETP2.GEU.AND P6, PT, |R41|.reuse.H0_H0, 8.523464202880859375e-06, 8.523464202880859375e-06, PT ;  /* 0x008f008f29007434 */ /* 0x040fe20003fcea00 */
[----:B------:R-:W-:Y:S01]  /*34d0*/  HADD2.F32 R60, -RZ, R8.H1_H1 ;  /* 0x30000008ff3c7230 */ /* 0x000fe20000004100 */
[----:B------:R-:W-:Y:S01]  /*34e0*/  HSETP2.GT.AND P0, PT, |R41|.H0_H0, RZ.H0_H0, PT ;  /* 0x200000ff29007234 */ /* 0x000fe20003f04a00 */
[C---:B------:R-:W-:Y:S01]  /*34f0*/  @!P3 FFMA R44, R26.reuse, R37, R57 ;  /* 0x000000251a2cb223 */ /* 0x040fe20000000039 */
[----:B------:R-:W-:Y:S01]  /*3500*/  F2FP.F16.F32.PACK_AB R57, RZ, R69 ;  /* 0x00000045ff39723e */ /* 0x000fe200000000ff */
[----:B------:R-:W-:Y:S01]  /*3510*/  FMUL R219, R26, R218 ;  /* 0x000000da1adb7220 */ /* 0x000fe20000400000 */
[----:B------:R-:W-:Y:S01]  /*3520*/  F2FP.F16.F32.PACK_AB R56, RZ, R67 ;  /* 0x00000043ff38723e */ /* 0x000fe200000000ff */
[----:B------:R-:W-:Y:S01]  /*3530*/  HADD2.F32 R216, -RZ, R119.H0_H0 ;  /* 0x20000077ffd87230 */ /* 0x000fe20000004100 */
[----:B------:R-:W-:Y:S01]  /*3540*/  PLOP3.LUT P6, PT, P6, P0, PT, 0xf2, 0x2f ;  /* 0x00000000002f781c */ /* 0x000fe200037c1e72 */
[----:B------:R-:W-:Y:S01]  /*3550*/  HADD2.F32 R222, -RZ, R115.H1_H1 ;  /* 0x30000073ffde7230 */ /* 0x000fe20000004100 */
[----:B------:R-:W-:Y:S01]  /*3560*/  ISETP.NE.AND P0, PT, R35, RZ, PT ;  /* 0x000000ff2300720c */ /* 0x000fe20003f05270 */
[----:B------:R-:W-:Y:S01]  /*3570*/  HADD2.F32 R220, -RZ, R114.H1_H1 ;  /* 0x30000072ffdc7230 */ /* 0x000fe20000004100 */
[----:B------:R-:W-:Y:S01]  /*3580*/  F2FP.F16.F32.PACK_AB R183, RZ, R158 ;  /* 0x0000009effb7723e */ /* 0x000fe200000000ff */
[----:B------:R-:W-:Y:S01]  /*3590*/  FMUL R217, R22, R216 ;  /* 0x000000d816d97220 */ /* 0x000fe20000400000 */
[C---:B------:R-:W-:Y:S01]  /*35a0*/  FMUL R223, R26.reuse, R222 ;  /* 0x000000de1adf7220 */ /* 0x040fe20000400000 */
[----:B------:R-:W-:Y:S01]  /*35b0*/  PRMT R29, R29, 0x5410, R28 ;  /* 0x000054101d1d7816 */ /* 0x000fe2000000001c */
[----:B------:R-:W-:Y:S01]  /*35c0*/  FMUL R221, R26, R220 ;  /* 0x000000dc1add7220 */ /* 0x000fe20000400000 */
[----:B------:R-:W-:-:S02]  /*35d0*/  PRMT R31, R31, 0x5410, R30 ;  /* 0x000054101f1f7816 */ /* 0x000fc4000000001e */
[----:B------:R-:W-:Y:S01]  /*35e0*/  PRMT R33, R33, 0x5410, R32 ;  /* 0x0000541021217816 */ /* 0x000fe20000000020 */
[----:B------:R1:W-:Y:S01]  /*35f0*/  STS [R25+0x4], R29 ;  /* 0x0000041d19007388 */ /* 0x0003e20000000800 */
[C-C-:B------:R-:W-:Y:S01]  /*3600*/  @!P6 FFMA R37, -R27.reuse, R59, R36.reuse ;  /* 0x0000003b1b25e223 */ /* 0x140fe20000000124 */
[----:B------:R-:W-:Y:S01]  /*3610*/  PRMT R36, R42, 0x7610, R36 ;  /* 0x000076102a247816 */ /* 0x000fe20000000024 */
[C---:B------:R-:W-:Y:S01]  /*3620*/  @!P0 FFMA R35, -R27.reuse, R49, R54 ;  /* 0x000000311b238223 */ /* 0x040fe20000000136 */
[----:B------:R-:W-:Y:S01]  /*3630*/  HADD2.F32 R42, -RZ, R11.H1_H1 ;  /* 0x3000000bff2a7230 */ /* 0x000fe20000004100 */
[----:B------:R1:W-:Y:S02]  /*3640*/  STS [R25+0x8], R31 ;  /* 0x0000081f19007388 */ /* 0x0003e40000000800 */
[----:B------:R-:W-:Y:S01]  /*3650*/  @!P0 FFMA R38, R22, R35, R49 ;  /* 0x0000002316268223 */ /* 0x000fe20000000031 */
[C---:B------:R-:W-:Y:S01]  /*3660*/  @!P2 FFMA R35, -R27.reuse, R58, R55 ;  /* 0x0000003a1b23a223 */ /* 0x040fe20000000137 */
[----:B------:R-:W-:Y:S01]  /*3670*/  @!P1 FFMA R49, -R27, R62, R61 ;  /* 0x0000003e1b319223 */ /* 0x000fe2000000013d */
[----:B------:R-:W-:Y:S01]  /*3680*/  FMUL R61, R26, R60 ;  /* 0x0000003c1a3d7220 */ /* 0x000fe20000400000 */
[----:B------:R-:W-:Y:S01]  /*3690*/  F2FP.F16.F32.PACK_AB R55, RZ, R65 ;  /* 0x00000041ff37723e */ /* 0x000fe200000000ff */
[----:B------:R-:W-:Y:S01]  /*36a0*/  @!P2 FFMA R43, R22, R35, R58 ;  /* 0x00000023162ba223 */ /* 0x000fe2000000003a */
[----:B------:R-:W-:-:S02]  /*36b0*/  HADD2.F32 R58, -RZ, R8.H0_H0 ;  /* 0x20000008ff3a7230 */ /* 0x000fc40000004100 */
[----:B------:R-:W-:Y:S01]  /*36c0*/  @!P1 FFMA R51, R26, R49, R62 ;  /* 0x000000311a339223 */ /* 0x000fe2000000003e */
[C---:B------:R-:W-:Y:S01]  /*36d0*/  @!P6 FFMA R49, R22.reuse, R37, R59 ;  /* 0x000000251631e223 */ /* 0x040fe2000000003b */
[----:B------:R-:W-:Y:S01]  /*36e0*/  HADD2.F32 R62, -RZ, R9.H0_H0 ;  /* 0x20000009ff3e7230 */ /* 0x000fe20000004100 */
[----:B------:R-:W-:Y:S01]  /*36f0*/  F2FP.F16.F32.PACK_AB R53, RZ, R61 ;  /* 0x0000003dff35723e */ /* 0x000fe200000000ff */
[----:B------:R-:W-:Y:S01]  /*3700*/  FMUL R59, R22, R58 ;  /* 0x0000003a163b7220 */ /* 0x000fe20000400000 */
[----:B------:R-:W-:Y:S01]  /*3710*/  PRMT R35, R46, 0x7610, R35 ;  /* 0x000076102e237816 */ /* 0x000fe20000000023 */
[----:B------:R1:W-:Y:S01]  /*3720*/  STS [R25+0xc], R33 ;  /* 0x00000c2119007388 */ /* 0x0003e20000000800 */
[----:B------:R-:W-:Y:S01]  /*3730*/  FMUL R63, R22, R62 ;  /* 0x0000003e163f7220 */ /* 0x000fe20000400000 */
[----:B------:R-:W-:Y:S02]  /*3740*/  PRMT R37, R45, 0x7610, R37 ;  /* 0x000076102d257816 */ /* 0x000fe40000000025 */
[----:B------:R-:W-:-:S02]  /*3750*/  F2FP.F16.F32.PACK_AB R52, RZ, R59 ;  /* 0x0000003bff34723e */ /* 0x000fc400000000ff */
[----:B------:R-:W-:Y:S02]  /*3760*/  @!P5 F2FP.F16.F32.PACK_AB R35, RZ, R40 ;  /* 0x00000028ff23d23e */ /* 0x000fe400000000ff */
[----:B------:R-:W-:Y:S02]  /*3770*/  @!P4 F2FP.F16.F32.PACK_AB R37, RZ, R39 ;  /* 0x00000027ff25c23e */ /* 0x000fe400000000ff */
[----:B------:R-:W-:Y:S02]  /*3780*/  PRMT R39, R47, 0x7610, R39 ;  /* 0x000076102f277816 */ /* 0x000fe40000000027 */
[----:B------:R-:W-:Y:S02]  /*3790*/  PRMT R40, R50, 0x7610, R40 ;  /* 0x0000761032287816 */ /* 0x000fe40000000028 */
[----:B------:R-:W-:Y:S02]  /*37a0*/  @!P0 F2FP.F16.F32.PACK_AB R36, RZ, R38 ;  /* 0x00000026ff24823e */ /* 0x000fe400000000ff */
[----:B------:R-:W-:-:S02]  /*37b0*/  @!P2 F2FP.F16.F32.PACK_AB R39, RZ, R43 ;  /* 0x0000002bff27a23e */ /* 0x000fc400000000ff */
[----:B------:R-:W-:Y:S02]  /*37c0*/  @!P1 F2FP.F16.F32.PACK_AB R40, RZ, R51 ;  /* 0x00000033ff28923e */ /* 0x000fe400000000ff */
[----:B------:R-:W-:Y:S02]  /*37d0*/  @!P6 F2FP.F16.F32.PACK_AB R41, RZ, R49 ;  /* 0x00000031ff29e23e */ /* 0x000fe400000000ff */
[C---:B------:R-:W-:Y:S02]  /*37e0*/  HSETP2.GEU.AND P1, PT, |R53|.reuse.H0_H0, 8.523464202880859375e-06, 8.523464202880859375e-06, PT ;  /* 0x008f008f35007434 */ /* 0x040fe40003f2ea00 */
[----:B------:R-:W-:Y:S02]  /*37f0*/  HSETP2.GT.AND P0, PT, |R53|.H0_H0, RZ.H0_H0, PT ;  /* 0x200000ff35007234 */ /* 0x000fe40003f04a00 */
[C---:B------:R-:W-:Y:S02]  /*3800*/  HSETP2.GEU.AND P5, PT, |R52|.reuse.H0_H0, 8.523464202880859375e-06, 8.523464202880859375e-06, PT ;  /* 0x008f008f34007434 */ /* 0x040fe40003faea00 */
[----:B------:R-:W-:-:S02]  /*3810*/  HSETP2.GT.AND P2, PT, |R52|.H0_H0, RZ.H0_H0, PT ;  /* 0x200000ff34007234 */ /* 0x000fc40003f44a00 */
[C---:B------:R-:W-:Y:S02]  /*3820*/  HSETP2.GEU.AND P4, PT, |R55|.reuse.H0_H0, 8.523464202880859375e-06, 8.523464202880859375e-06, PT ;  /* 0x008f008f37007434 */ /* 0x040fe40003f8ea00 */
[----:B------:R-:W-:Y:S02]  /*3830*/  HSETP2.GT.AND P6, PT, |R55|.H0_H0, RZ.H0_H0, PT ;  /* 0x200000ff37007234 */ /* 0x000fe40003fc4a00 */
[----:B------:R-:W-:Y:S02]  /*3840*/  F2FP.F16.F32.PACK_AB R54, RZ, R63 ;  /* 0x0000003fff36723e */ /* 0x000fe400000000ff */
[----:B------:R-:W-:Y:S02]  /*3850*/  PRMT R38, R48, 0x7610, R38 ;  /* 0x0000761030267816 */ /* 0x000fe40000000026 */
[----:B------:R-:W-:Y:S01]  /*3860*/  @!P3 F2FP.F16.F32.PACK_AB R38, RZ, R44 ;  /* 0x0000002cff26b23e */ /* 0x000fe200000000ff */
[----:B------:R-:W-:Y:S01]  /*3870*/  FMUL R44, R26, R42 ;  /* 0x0000002a1a2c7220 */ /* 0x000fe20000400000 */
[----:B------:R-:W-:-:S02]  /*3880*/  PLOP3.LUT P0, PT, P1, P0, PT, 0xf2, 0x2f ;  /* 0x00000000002f781c */ /* 0x000fc40000f01e72 */
[----:B------:R-:W-:Y:S02]  /*3890*/  PLOP3.LUT P5, PT, P5, P2, PT, 0xf2, 0x2f ;  /* 0x00000000002f781c */ /* 0x000fe40002fa5e72 */
[----:B------:R-:W-:Y:S02]  /*38a0*/  PLOP3.LUT P4, PT, P4, P6, PT, 0xf2, 0x2f ;  /* 0x00000000002f781c */ /* 0x000fe4000278de72 */
[C---:B------:R-:W-:Y:S02]  /*38b0*/  HSETP2.GEU.AND P3, PT, |R54|.reuse.H0_H0, 8.523464202880859375e-06, 8.523464202880859375e-06, PT ;  /* 0x008f008f36007434 */ /* 0x040fe40003f6ea00 */
[----:B------:R-:W-:Y:S02]  /*38c0*/  HSETP2.GT.AND P1, PT, |R54|.H0_H0, RZ.H0_H0, PT ;  /* 0x200000ff36007234 */ /* 0x000fe40003f24a00 */
[C---:B------:R-:W-:Y:S02]  /*38d0*/  HSETP2.GEU.AND P2, PT, |R57|.reuse.H0_H0, 8.523464202880859375e-06, 8.523464202880859375e-06, PT ;  /* 0x008f008f39007434 */ /* 0x040fe40003f4ea00 */
[----:B------:R-:W-:-:S02]  /*38e0*/  HSETP2.GT.AND P6, PT, |R57|.H0_H0, RZ.H0_H0, PT ;  /* 0x200000ff39007234 */ /* 0x000fc40003fc4a00 */
[----:B------:R-:W-:Y:S02]  /*38f0*/  PLOP3.LUT P3, PT, P3, P1, PT, 0xf2, 0x2f ;  /* 0x00000000002f781c */ /* 0x000fe40001f63e72 */
[C---:B------:R-:W-:Y:S01]  /*3900*/  HSETP2.GEU.AND P1, PT, |R56|.reuse.H0_H0, 8.523464202880859375e-06, 8.523464202880859375e-06, PT ;  /* 0x008f008f38007434 */ /* 0x040fe20003f2ea00 */
[----:B------:R-:W-:Y:S01]  /*3910*/  @!P4 FFMA R47, -R27, R65, R64 ;  /* 0x000000411b2fc223 */ /* 0x000fe20000000140 */
[----:B------:R-:W-:Y:S02]  /*3920*/  PLOP3.LUT P2, PT, P2, P6, PT, 0xf2, 0x2f ;  /* 0x00000000002f781c */ /* 0x000fe4000174de72 */
[----:B------:R-:W-:Y:S01]  /*3930*/  HSETP2.GT.AND P6, PT, |R56|.H0_H0, RZ.H0_H0, PT ;  /* 0x200000ff38007234 */ /* 0x000fe20003fc4a00 */
[----:B------:R-:W-:Y:S01]  /*3940*/  @!P4 FFMA R47, R26, R47, R65 ;  /* 0x0000002f1a2fc223 */ /* 0x000fe20000000041 */
[----:B------:R-:W-:Y:S01]  /*3950*/  F2FP.F16.F32.PACK_AB R48, RZ, R44 ;  /* 0x0000002cff30723e */ /* 0x000fe200000000ff */
[----:B------:R-:W-:Y:S01]  /*3960*/  FMUL R65, R22, R70 ;  /* 0x0000004616417220 */ /* 0x000fe20000400000 */
[----:B------:R-:W-:-:S02]  /*3970*/  P2R R43, PR, RZ, 0x1 ;  /* 0x00000001ff2b7803 */ /* 0x000fc40000000000 */
[----:B------:R-:W-:Y:S02]  /*3980*/  PLOP3.LUT P1, PT, P1, P6, PT, 0xf2, 0x2f ;  /* 0x00000000002f781c */ /* 0x000fe40000f2de72 */
[C---:B------:R-:W-:Y:S02]  /*3990*/  HSETP2.GEU.AND P6, PT, |R48|.reuse.H0_H0, 8.523464202880859375e-06, 8.523464202880859375e-06, PT ;  /* 0x008f008f30007434 */ /* 0x040fe40003fcea00 */
[----:B------:R-:W-:Y:S02]  /*39a0*/  HSETP2.GT.AND P0, PT, |R48|.H0_H0, RZ.H0_H0, PT ;  /* 0x200000ff30007234 */ /* 0x000fe40003f04a00 */
[----:B------:R-:W-:Y:S02]  /*39b0*/  F2FP.F16.F32.PACK_AB R50, RZ, R65 ;  /* 0x00000041ff32723e */ /* 0x000fe400000000ff */
[----:B------:R-:W-:Y:S02]  /*39c0*/  F2FP.F16.F32.PACK_AB R64, RZ, R76 ;  /* 0x0000004cff40723e */ /* 0x000fe400000000ff */
[----:B------:R-:W-:-:S02]  /*39d0*/  PLOP3.LUT P6, PT, P6, P0, PT, 0xf2, 0x2f ;  /* 0x00000000002f781c */ /* 0x000fc400037c1e72 */
[----:B------:R-:W-:Y:S01]  /*39e0*/  ISETP.NE.AND P0, PT, R43, RZ, PT ;  /* 0x000000ff2b00720c */ /* 0x000fe20003f05270 */
[C---:B------:R-:W-:Y:S01]  /*39f0*/  @!P5 FFMA R43, -R27.reuse, R59, R58 ;  /* 0x0000003b1b2bd223 */ /* 0x040fe2000000013a */
[----:B------:R-:W-:Y:S01]  /*3a00*/  @!P1 FFMA R51, -R27, R67, R66 ;  /* 0x000000431b339223 */ /* 0x000fe20000000142 */
[----:B------:R-:W-:Y:S01]  /*3a10*/  HADD2.F32 R66, -RZ, R4.H0_H0 ;  /* 0x20000004ff427230 */ /* 0x000fe20000004100 */
[----:B------:R-:W-:Y:S02]  /*3a20*/  PRMT R36, R36, 0x5410, R34 ;  /* 0x0000541024247816 */ /* 0x000fe40000000022 */
[C---:B------:R-:W-:Y:S01]  /*3a30*/  @!P1 FFMA R51, R22.reuse, R51, R67 ;  /* 0x0000003316339223 */ /* 0x040fe20000000043 */
[----:B------:R-:W-:Y:S01]  /*3a40*/  PRMT R37, R37, 0x5410, R35 ;  /* 0x0000541025257816 */ /* 0x000fe20000000023 */
[----:B------:R-:W-:Y:S01]  /*3a50*/  FMUL R67, R22, R66 ;  /* 0x0000004216437220 */ /* 0x000fe20000400000 */
[----:B------:R-:W-:Y:S01]  /*3a60*/  PRMT R39, R39, 0x5410, R38 ;  /* 0x0000541027277816 */ /* 0x000fe20000000026 */
[----:B------:R1:W-:Y:S01]  /*3a70*/  STS [R25+0x10], R36 ;  /* 0x0000102419007388 */ /* 0x0003e20000000800 */
[----:B------:R-:W-:-:S02]  /*3a80*/  PRMT R41, R41, 0x5410, R40 ;  /* 0x0000541029297816 */ /* 0x000fc40000000028 */
[C---:B------:R-:W-:Y:S01]  /*3a90*/  @!P0 FFMA R45, -R27.reuse, R61, R60 ;  /* 0x0000003d1b2d8223 */ /* 0x040fe2000000013c */
[----:B------:R-:W-:Y:S01]  /*3aa0*/  F2FP.F16.F32.PACK_AB R60, RZ, R67 ;  /* 0x00000043ff3c723e */ /* 0x000fe200000000ff */
[----:B------:R1:W-:Y:S02]  /*3ab0*/  STS [R25+0x14], R37 ;  /* 0x0000142519007388 */ /* 0x0003e40000000800 */
[----:B------:R-:W-:Y:S01]  /*3ac0*/  @!P0 FFMA R46, R26, R45, R61 ;  /* 0x0000002d1a2e8223 */ /* 0x000fe2000000003d */
[----:B------:R-:W-:Y:S01]  /*3ad0*/  @!P5 FFMA R45, R22, R43, R59 ;  /* 0x0000002b162dd223 */ /* 0x000fe2000000003b */
[C---:B------:R-:W-:Y:S01]  /*3ae0*/  @!P2 FFMA R59, -R27.reuse, R69, R68 ;  /* 0x000000451b3ba223 */ /* 0x040fe20000000144 */
[C---:B------:R-:W-:Y:S01]  /*3af0*/  @!P3 FFMA R43, -R27.reuse, R63, R62 ;  /* 0x0000003f1b2bb223 */ /* 0x040fe2000000013e */
[----:B------:R-:W-:Y:S01]  /*3b00*/  HADD2.F32 R68, -RZ, R4.H1_H1 ;  /* 0x30000004ff447230 */ /* 0x000fe20000004100 */
[----:B------:R-:W-:Y:S01]  /*3b10*/  F2FP.F16.F32.PACK_AB R62, RZ, R72 ;  /* 0x00000048ff3e723e */ /* 0x000fe200000000ff */
[----:B------:R-:W-:Y:S01]  /*3b20*/  @!P2 FFMA R59, R26, R59, R69 ;  /* 0x0000003b1a3ba223 */ /* 0x000fe20000000045 */
[----:B------:R-:W-:Y:S01]  /*3b30*/  @!P3 FFMA R49, R22, R43, R63 ;  /* 0x0000002b1631b223 */ /* 0x000fe2000000003f */
[--C-:B------:R-:W-:Y:S01]  /*3b40*/  @!P6 FFMA R43, -R27, R44, R42.reuse ;  /* 0x0000002c1b2be223 */ /* 0x100fe2000000012a */
[C---:B------:R-:W-:Y:S01]  /*3b50*/  FMUL R69, R26.reuse, R68 ;  /* 0x000000441a457220 */ /* 0x040fe20000400000 */
[----:B------:R-:W-:Y:S01]  /*3b60*/  PRMT R42, R53, 0x7610, R42 ;  /* 0x00007610352a7816 */ /* 0x000fe2000000002a */
[----:B------:R1:W-:Y:S01]  /*3b70*/  STS [R25+0x18], R39 ;  /* 0x0000182719007388 */ /* 0x0003e20000000800 */
[----:B------:R-:W-:Y:S01]  /*3b80*/  @!P6 FFMA R58, R26, R43, R44 ;  /* 0x0000002b1a3ae223 */ /* 0x000fe2000000002c */
[----:B------:R-:W-:-:S02]  /*3b90*/  PRMT R43, R52, 0x7610, R43 ;  /* 0x00007610342b7816 */ /* 0x000fc4000000002b */
[----:B------:R-:W-:Y:S01]  /*3ba0*/  F2FP.F16.F32.PACK_AB R61, RZ, R69 ;  /* 0x00000045ff3d723e */ /* 0x000fe200000000ff */
[----:B------:R1:W-:Y:S01]  /*3bb0*/  STS [R25+0x1c], R41 ;  /* 0x00001c2919007388 */ /* 0x0003e20000000800 */
[----:B------:R-:W-:Y:S02]  /*3bc0*/  PRMT R44, R55, 0x7610, R44 ;  /* 0x00007610372c7816 */ /* 0x000fe4000000002c */
[----:B------:R-:W-:Y:S02]  /*3bd0*/  @!P5 F2FP.F16.F32.PACK_AB R43, RZ, R45 ;  /* 0x0000002dff2bd23e */ /* 0x000fe400000000ff */
[----:B------:R-:W-:Y:S02]  /*3be0*/  @!P4 F2FP.F16.F32.PACK_AB R44, RZ, R47 ;  /* 0x0000002fff2cc23e */ /* 0x000fe400000000ff */
[----:B------:R-:W-:Y:S02]  /*3bf0*/  PRMT R45, R57, 0x7610, R45 ;  /* 0x00007610392d7816 */ /* 0x000fe4000000002d */
[----:B------:R-:W-:Y:S01]  /*3c00*/  PRMT R47, R56, 0x7610, R47 ;  /* 0x00007610382f7816 */ /* 0x000fe2000000002f */
[----:B------:R-:W-:Y:S01]  /*3c10*/  HADD2.F32 R56, -RZ, R6.H0_H0 ;  /* 0x20000006ff387230 */ /* 0x000fe20000004100 */
[----:B------:R-:W-:-:S02]  /*3c20*/  @!P0 F2FP.F16.F32.PACK_AB R42, RZ, R46 ;  /* 0x0000002eff2a823e */ /* 0x000fc400000000ff */
[----:B------:R-:W-:Y:S02]  /*3c30*/  @!P2 F2FP.F16.F32.PACK_AB R45, RZ, R59 ;  /* 0x0000003bff2da23e */ /* 0x000fe400000000ff */
[----:B------:R-:W-:Y:S02]  /*3c40*/  @!P1 F2FP.F16.F32.PACK_AB R47, RZ, R51 ;  /* 0x00000033ff2f923e */ /* 0x000fe400000000ff */
[----:B------:R-:W-:Y:S01]  /*3c50*/  @!P6 F2FP.F16.F32.PACK_AB R48, RZ, R58 ;  /* 0x0000003aff30e23e */ /* 0x000fe200000000ff */
[----:B------:R-:W-:Y:S01]  /*3c60*/  FMUL R58, R22, R56 ;  /* 0x00000038163a7220 */ /* 0x000fe20000400000 */
[C---:B------:R-:W-:Y:S02]  /*3c70*/  HSETP2.GEU.AND P1, PT, |R50|.reuse.H0_H0, 8.523464202880859375e-06, 8.523464202880859375e-06, PT ;  /* 0x008f008f32007434 */ /* 0x040fe40003f2ea00 */
[----:B------:R-:W-:Y:S02]  /*3c80*/  HSETP2.GT.AND P0, PT, |R50|.H0_H0, RZ.H0_H0, PT ;  /* 0x200000ff32007234 */ /* 0x000fe40003f04a00 */
[----:B------:R-:W-:-:S02]  /*3c90*/  HSETP2.GEU.AND P5, PT, |R61|.H0_H0, 8.523464202880859375e-06, 8.523464202880859375e-06, PT ;  /* 0x008f008f3d007434 */ /* 0x000fc40003faea00 */
[----:B------:R-:W-:Y:S02]  /*3ca0*/  HSETP2.GT.AND P2, PT, |R61|.H0_H0, RZ.H0_H0, PT ;  /* 0x200000ff3d007234 */ /* 0x000fe40003f44a00 */
[C---:B------:R-:W-:Y:S02]  /*3cb0*/  HSETP2.GEU.AND P4, PT, |R60|.reuse.H0_H0, 8.523464202880859375e-06, 8.523464202880859375e-06, PT ;  /* 0x008f008f3c007434 */ /* 0x040fe40003f8ea00 */
[----:B------:R-:W-:Y:S02]  /*3cc0*/  HSETP2.GT.AND P6, PT, |R60|.H0_H0, RZ.H0_H0, PT ;  /* 0x200000ff3c007234 */ /* 0x000fe40003fc4a00 */
[----:B------:R-:W-:Y:S02]  /*3cd0*/  F2FP.F16.F32.PACK_AB R63, RZ, R73 ;  /* 0x00000049ff3f723e */ /* 0x000fe400000000ff */
[----:B------:R-:W-:Y:S02]  /*3ce0*/  PRMT R46, R54, 0x7610, R46 ;  /* 0x00007610362e7816 */ /* 0x000fe4000000002e */
[----:B------:R-:W-:-:S02]  /*3cf0*/  @!P3 F2FP.F16.F32.PACK_AB R46, RZ, R49 ;  /* 0x00000031ff2eb23e */ /* 0x000fc400000000ff */
[----:B------:R-:W-:Y:S02]  /*3d00*/  PLOP3.LUT P0, PT, P1, P0, PT, 0xf2, 0x2f ;  /* 0x00000000002f781c */ /* 0x000fe40000f01e72 */
[----:B------:R-:W-:Y:S02]  /*3d10*/  PLOP3.LUT P5, PT, P5, P2, PT, 0xf2, 0x2f ;  /* 0x00000000002f781c */ /* 0x000fe40002fa5e72 */
[----:B------:R-:W-:Y:S02]  /*3d20*/  PLOP3.LUT P4, PT, P4, P6, PT, 0xf2, 0x2f ;  /* 0x00000000002f781c */ /* 0x000fe4000278de72 */
[C---:B------:R-:W-:Y:S02]  /*3d30*/  HSETP2.GEU.AND P3, PT, |R63|.reuse.H0_H0, 8.523464202880859375e-06, 8.523464202880859375e-06, PT ;  /* 0x008f008f3f007434 */ /* 0x040fe40003f6ea00 */
[----:B------:R-:W-:Y:S02]  /*3d40*/  HSETP2.GT.AND P1, PT, |R63|.H0_H0, RZ.H0_H0, PT ;  /* 0x200000ff3f007234 */ /* 0x000fe40003f24a00 */
[----:B------:R-:W-:-:S02]  /*3d50*/  HSETP2.GEU.AND P2, PT, |R62|.H0_H0, 8.523464202880859375e-06, 8.523464202880859375e-06, PT ;  /* 0x008f008f3e007434 */ /* 0x000fc40003f4ea00 */
[----:B------:R-:W-:Y:S02]  /*3d60*/  HSETP2.GT.AND P6, PT, |R62|.H0_H0, RZ.H0_H0, PT ;  /* 0x200000ff3e007234 */ /* 0x000fe40003fc4a00 */
[----:B------:R-:W-:Y:S01]  /*3d70*/  PLOP3.LUT P3, PT, P3, P1, PT, 0xf2, 0x2f ;  /* 0x00000000002f781c */ /* 0x000fe20001f63e72 */
[C---:B------:R-:W-:Y:S01]  /*3d80*/  @!P5 FFMA R53, -R27.reuse, R69, R68 ;  /* 0x000000451b35d223 */ /* 0x040fe20000000144 */
[C---:B------:R-:W-:Y:S01]  /*3d90*/  HSETP2.GEU.AND P1, PT, |R64|.reuse.H0_H0, 8.523464202880859375e-06, 8.523464202880859375e-06, PT ;  /* 0x008f008f40007434 */ /* 0x040fe20003f2ea00 */
[----:B------:R-:W-:Y:S01]  /*3da0*/  @!P4 FFMA R51, -R27, R67, R66 ;  /* 0x000000431b33c223 */ /* 0x000fe20000000142 */
[----:B------:R-:W-:Y:S01]  /*3db0*/  PLOP3.LUT P2, PT, P2, P6, PT, 0xf2, 0x2f ;  /* 0x00000000002f781c */ /* 0x000fe2000174de72 */
[----:B------:R-:W-:Y:S01]  /*3dc0*/  @!P5 FFMA R54, R26, R53, R69 ;  /* 0x000000351a36d223 */ /* 0x000fe20000000045 */
[----:B------:R-:W-:Y:S01]  /*3dd0*/  HSETP2.GT.AND P6, PT, |R64|.H0_H0, RZ.H0_H0, PT ;  /* 0x200000ff40007234 */ /* 0x000fe20003fc4a00 */
[----:B------:R-:W-:Y:S01]  /*3de0*/  @!P4 FFMA R53, R22, R51, R67 ;  /* 0x000000331635c223 */ /* 0x000fe20000000043 */
[----:B------:R-:W-:-:S02]  /*3df0*/  F2FP.F16.F32.PACK_AB R55, RZ, R58 ;  /* 0x0000003aff37723e */ /* 0x000fc400000000ff */
[----:B------:R-:W-:Y:S02]  /*3e00*/  P2R R49, PR, RZ, 0x1 ;  /* 0x00000001ff317803 */ /* 0x000fe40000000000 */
[----:B------:R-:W-:Y:S01]  /*3e10*/  PLOP3.LUT P1, PT, P1, P6, PT, 0xf2, 0x2f ;  /* 0x00000000002f781c */ /* 0x000fe20000f2de72 */
[----:B------:R-:W-:Y:S01]  /*3e20*/  @!P3 FFMA R51, -R27, R73, R74 ;  /* 0x000000491b33b223 */ /* 0x000fe2000000014a */
[C---:B------:R-:W-:Y:S01]  /*3e30*/  HSETP2.GEU.AND P6, PT, |R55|.reuse.H0_H0, 8.523464202880859375e-06, 8.523464202880859375e-06, PT ;  /* 0x008f008f37007434 */ /* 0x040fe20003fcea00 */
[----:B------:R-:W-:Y:S01]  /*3e40*/  HADD2.F32 R74, -RZ, R7.H1_H1 ;  /* 0x30000007ff4a7230 */ /* 0x000fe20000004100 */
[----:B------:R-:W-:Y:S01]  /*3e50*/  HSETP2.GT.AND P0, PT, |R55|.H0_H0, RZ.H0_H0, PT ;  /* 0x200000ff37007234 */ /* 0x000fe20003f04a00 */
[C---:B------:R-:W-:Y:S01]  /*3e60*/  @!P3 FFMA R57, R26.reuse, R51, R73 ;  /* 0x000000331a39b223 */ /* 0x040fe20000000049 */
[----:B------:R-:W-:Y:S02]  /*3e70*/  F2FP.F16.F32.PACK_AB R68, RZ, R78 ;  /* 0x0000004eff44723e */ /* 0x000fe400000000ff */
[----:B------:R-:W-:Y:S01]  /*3e80*/  FMUL R73, R26, R74 ;  /* 0x0000004a1a497220 */ /* 0x000fe20000400000 */
[----:B------:R-:W-:-:S02]  /*3e90*/  PLOP3.LUT P6, PT, P6, P0, PT, 0xf2, 0x2f ;  /* 0x00000000002f781c */ /* 0x000fc400037c1e72 */
[----:B------:R-:W-:Y:S02]  /*3ea0*/  ISETP.NE.AND P0, PT, R49, RZ, PT ;  /* 0x000000ff3100720c */ /* 0x000fe40003f05270 */
[----:B------:R-:W-:Y:S01]  /*3eb0*/  @!P1 FFMA R59, -R27, R76, R75 ;  /* 0x0000004c1b3b9223 */ /* 0x000fe2000000014b */
[----:B------:R-:W-:Y:S02]  /*3ec0*/  F2FP.F16.F32.PACK_AB R66, RZ, R73 ;  /* 0x00000049ff42723e */ /* 0x000fe400000000ff */
[----:B------:R-:W-:Y:S01]  /*3ed0*/  F2FP.F16.F32.PACK_AB R69, RZ, R80 ;  /* 0x00000050ff45723e */ /* 0x000fe200000000ff */
[----:B------:R-:W-:Y:S01]  /*3ee0*/  @!P1 FFMA R59, R26, R59, R76 ;  /* 0x0000003b1a3b9223 */ /* 0x000fe2000000004c */
[----:B------:R-:W-:Y:S01]  /*3ef0*/  HADD2.F32 R76, -RZ, R88.H0_H0 ;  /* 0x20000058ff4c7230 */ /* 0x000fe20000004100 */
[----:B------:R-:W-:Y:S02]  /*3f00*/  PRMT R43, R43, 0x5410, R42 ;  /* 0x000054102b2b7816 */ /* 0x000fe4000000002a */
[----:B------:R-:W-:Y:S01]  /*3f10*/  PRMT R46, R46, 0x5410, R44 ;  /* 0x000054102e2e7816 */ /* 0x000fe2000000002c */
[C---:B------:R-:W-:Y:S01]  /*3f20*/  @!P6 FFMA R51, -R27.reuse, R58, R56 ;  /* 0x0000003a1b33e223 */ /* 0x040fe20000000138 */
[C---:B------:R-:W-:Y:S01]  /*3f30*/  FMUL R75, R22.reuse, R76 ;  /* 0x0000004c164b7220 */ /* 0x040fe20000400000 */
[C---:B------:R-:W-:Y:S01]  /*3f40*/  @!P0 FFMA R49, -R27.reuse, R65, R70 ;  /* 0x000000411b318223 */ /* 0x040fe20000000146 */
[----:B------:R-:W-:Y:S01]  /*3f50*/  F2FP.F16.F32.PACK_AB R70, RZ, R82 ;  /* 0x00000052ff46723e */ /* 0x000fe200000000ff */
[----:B------:R-:W-:Y:S01]  /*3f60*/  @!P6 FFMA R58, R22, R51, R58 ;  /* 0x00000033163ae223 */ /* 0x000fe2000000003a */
[----:B------:R-:W-:Y:S01]  /*3f70*/  PRMT R51, R60, 0x7610, R51 ;  /* 0x000076103c337816 */ /* 0x000fe20000000033 */
[C---:B------:R-:W-:Y:S01]  /*3f80*/  @!P0 FFMA R52, R22.reuse, R49, R65 ;  /* 0x0000003116348223 */ /* 0x040fe20000000041 */
[----:B------:R-:W-:Y:S01]  /*3f90*/  @!P2 FFMA R49, -R27, R72, R71 ;  /* 0x000000481b31a223 */ /* 0x000fe20000000147 */
[----:B------:R-:W-:Y:S01]  /*3fa0*/  HADD2.F32 R71, -RZ, R7.H0_H0 ;  /* 0x20000007ff477230 */ /* 0x000fe20000004100 */
[----:B------:R-:W-:Y:S01]  /*3fb0*/  @!P4 F2FP.F16.F32.PACK_AB R51, RZ, R53 ;  /* 0x00000035ff33c23e */ /* 0x000fe200000000ff */
[----:B------:R1:W-:Y:S01]  /*3fc0*/  STS [R25+0x20], R43 ;  /* 0x0000202b19007388 */ /* 0x0003e20000000800 */
[----:B------:R-:W-:Y:S01]  /*3fd0*/  @!P2 FFMA R56, R22, R49, R72 ;  /* 0x000000311638a223 */ /* 0x000fe20000000048 */
[----:B------:R-:W-:Y:S01]  /*3fe0*/  PRMT R49, R50, 0x7610, R49 ;  /* 0x0000761032317816 */ /* 0x000fe20000000031 */
[----:B------:R-:W-:Y:S01]  /*3ff0*/  FMUL R72, R22, R71 ;  /* 0x0000004716487220 */ /* 0x000fe20000400000 */
[----:B------:R-:W-:Y:S01]  /*4000*/  PRMT R50, R61, 0x7610, R50 ;  /* 0x000076103d327816 */ /* 0x000fe20000000032 */
[----:B------:R1:W-:Y:S01]  /*4010*/  STS [R25+0x24], R46 ;  /* 0x0000242e19007388 */ /* 0x0003e20000000800 */
[----:B------:R-:W-:-:S02]  /*4020*/  @!P5 F2FP.F16.F32.PACK_AB R50, RZ, R54 ;  /* 0x00000036ff32d23e */ /* 0x000fc400000000ff */
[----:B------:R-:W-:Y:S02]  /*4030*/  F2FP.F16.F32.PACK_AB R65, RZ, R72 ;  /* 0x00000048ff41723e */ /* 0x000fe400000000ff */
[----:B------:R-:W-:Y:S02]  /*4040*/  PRMT R53, R62, 0x7610, R53 ;  /* 0x000076103e357816 */ /* 0x000fe40000000035 */
[----:B------:R-:W-:Y:S02]  /*4050*/  PRMT R54, R64, 0x7610, R54 ;  /* 0x0000761040367816 */ /* 0x000fe40000000036 */
[----:B------:R-:W-:Y:S02]  /*4060*/  @!P0 F2FP.F16.F32.PACK_AB R49, RZ, R52 ;  /* 0x00000034ff31823e */ /* 0x000fe400000000ff */
[----:B------:R-:W-:Y:S01]  /*4070*/  @!P2 F2FP.F16.F32.PACK_AB R53, RZ, R56 ;  /* 0x00000038ff35a23e */ /* 0x000fe200000000ff */
[----:B------:R-:W-:Y:S01]  /*4080*/  HADD2.F32 R56, -RZ, R90.H1_H1 ;  /* 0x3000005aff387230 */ /* 0x000fe20000004100 */
[----:B------:R-:W-:-:S02]  /*4090*/  @!P1 F2FP.F16.F32.PACK_AB R54, RZ, R59 ;  /* 0x0000003bff36923e */ /* 0x000fc400000000ff */
[----:B------:R-:W-:Y:S02]  /*40a0*/  @!P6 F2FP.F16.F32.PACK_AB R55, RZ, R58 ;  /* 0x0000003aff37e23e */ /* 0x000fe400000000ff */
[C---:B------:R-:W-:Y:S01]  /*40b0*/  HSETP2.GEU.AND P1, PT, |R66|.reuse.H0_H0, 8.523464202880859375e-06, 8.523464202880859375e-06, PT ;  /* 0x008f008f42007434 */ /* 0x040fe20003f2ea00 */
[----:B------:R-:W-:Y:S01]  /*40c0*/  FMUL R58, R26, R56 ;  /* 0x000000381a3a7220 */ /* 0x000fe20000400000 */
[----:B------:R-:W-:Y:S02]  /*40d0*/  HSETP2.GT.AND P0, PT, |R66|.H0_H0, RZ.H0_H0, PT ;  /* 0x200000ff42007234 */ /* 0x000fe40003f04a00 */
[C---:B------:R-:W-:Y:S02]  /*40e0*/  HSETP2.GEU.AND P5, PT, |R65|.reuse.H0_H0, 8.523464202880859375e-06, 8.523464202880859375e-06, PT ;  /* 0x008f008f41007434 */ /* 0x040fe40003faea00 */
[----:B------:R-:W-:Y:S02]  /*40f0*/  HSETP2.GT.AND P2, PT, |R65|.H0_H0, RZ.H0_H0, PT ;  /* 0x200000ff41007234 */ /* 0x000fe40003f44a00 */
[----:B------:R-:W-:-:S02]  /*4100*/  HSETP2.GEU.AND P4, PT, |R68|.H0_H0, 8.523464202880859375e-06, 8.523464202880859375e-06, PT ;  /* 0x008f008f44007434 */ /* 0x000fc40003f8ea00 */
[----:B------:R-:W-:Y:S02]  /*4110*/  HSETP2.GT.AND P6, PT, |R68|.H0_H0, RZ.H0_H0, PT ;  /* 0x200000ff44007234 */ /* 0x000fe40003fc4a00 */
[----:B------:R-:W-:Y:S02]  /*4120*/  F2FP.F16.F32.PACK_AB R67, RZ, R75 ;  /* 0x0000004bff43723e */ /* 0x000fe400000000ff */
[----:B------:R-:W-:Y:S02]  /*4130*/  PRMT R52, R63, 0x7610, R52 ;  /* 0x000076103f347816 */ /* 0x000fe40000000034 */
[----:B------:R-:W-:Y:S02]  /*4140*/  @!P3 F2FP.F16.F32.PACK_AB R52, RZ, R57 ;  /* 0x00000039ff34b23e */ /* 0x000fe400000000ff */
[----:B------:R-:W-:Y:S02]  /*4150*/  PLOP3.LUT P0, PT, P1, P0, PT, 0xf2, 0x2f ;  /* 0x00000000002f781c */ /* 0x000fe40000f01e72 */
[----:B------:R-:W-:-:S02]  /*4160*/  PLOP3.LUT P5, PT, P5, P2, PT, 0xf2, 0x2f ;  /* 0x00000000002f781c */ /* 0x000fc40002fa5e72 */
[----:B------:R-:W-:Y:S02]  /*4170*/  PLOP3.LUT P4, PT, P4, P6, PT, 0xf2, 0x2f ;  /* 0x00000000002f781c */ /* 0x000fe4000278de72 */
[C---:B------:R-:W-:Y:S02]  /*4180*/  HSETP2.GEU.AND P3, PT, |R67|.reuse.H0_H0, 8.523464202880859375e-06, 8.523464202880859375e-06, PT ;  /* 0x008f008f43007434 */ /* 0x040fe40003f6ea00 */
[----:B------:R-:W-:Y:S02]  /*4190*/  HSETP2.GT.AND P1, PT, |R67|.H0_H0, RZ.H0_H0, PT ;  /* 0x200000ff43007234 */ /* 0x000fe40003f24a00 */
[C---:B------:R-:W-:Y:S02]  /*41a0*/  HSETP2.GEU.AND P2, PT, |R70|.reuse.H0_H0, 8.523464202880859375e-06, 8.523464202880859375e-06, PT ;  /* 0x008f008f46007434 */ /* 0x040fe40003f4ea00 */
[----:B------:R-:W-:Y:S02]  /*41b0*/  HSETP2.GT.AND P6, PT, |R70|.H0_H0, RZ.H0_H0, PT ;  /* 0x200000ff46007234 */ /* 0x000fe40003fc4a00 */
[----:B------:R-:W-:-:S02]  /*41c0*/  PLOP3.LUT P3, PT, P3, P1, PT, 0xf2, 0x2f ;  /* 0x00000000002f781c */ /* 0x000fc40001f63e72 */
[C---:B------:R-:W-:Y:S01]  /*41d0*/  HSETP2.GEU.AND P1, PT, |R69|.reuse.H0_H0, 8.523464202880859375e-06, 8.523464202880859375e-06, PT ;  /* 0x008f008f45007434 */ /* 0x040fe20003f2ea00 */
[----:B------:R-:W-:Y:S01]  /*41e0*/  @!P4 FFMA R61, -R27, R78, R77 ;  /* 0x0000004e1b3dc223 */ /* 0x000fe2000000014d */
[----:B------:R-:W-:Y:S02]  /*41f0*/  PLOP3.LUT P2, PT, P2, P6, PT, 0xf2, 0x2f ;  /* 0x00000000002f781c */ /* 0x000fe4000174de72 */
[----:B------:R-:W-:Y:S01]  /*4200*/  HSETP2.GT.AND P6, PT, |R69|.H0_H0, RZ.H0_H0, PT ;  /* 0x200000ff45007234 */ /* 0x000fe20003fc4a00 */
[----:B------:R-:W-:Y:S01]  /*4210*/  @!P4 FFMA R61, R26, R61, R78 ;  /* 0x0000003d1a3dc223 */ /* 0x000fe2000000004e */
[----:B------:R-:W-:Y:S02]  /*4220*/  F2FP.F16.F32.PACK_AB R62, RZ, R58 ;  /* 0x0000003aff3e723e */ /* 0x000fe400000000ff */
[----:B------:R-:W-:Y:S02]  /*4230*/  P2R R57, PR, RZ, 0x1 ;  /* 0x00000001ff397803 */ /* 0x000fe40000000000 */
[----:B------:R-:W-:-:S02]  /*4240*/  PLOP3.LUT P1, PT, P1, P6, PT, 0xf2, 0x2f ;  /* 0x00000000002f781c */ /* 0x000fc40000f2de72 */
[C---:B------:R-:W-:Y:S02]  /*4250*/  HSETP2.GEU.AND P6, PT, |R62|.reuse.H0_H0, 8.523464202880859375e-06, 8.523464202880859375e-06, PT ;  /* 0x008f008f3e007434 */ /* 0x040fe40003fcea00 */
[----:B------:R-:W-:Y:S02]  /*4260*/  HSETP2.GT.AND P0, PT, |R62|.H0_H0, RZ.H0_H0, PT ;  /* 0x200000ff3e007234 */ /* 0x000fe40003f04a00 */
[----:B------:R-:W-:Y:S02]  /*4270*/  F2FP.F16.F32.PACK_AB R77, RZ, R135 ;  /* 0x00000087ff4d723e */ /* 0x000fe400000000ff */
[----:B------:R-:W-:Y:S02]  /*4280*/  F2FP.F16.F32.PACK_AB R78, RZ, R140 ;  /* 0x0000008cff4e723e */ /* 0x000fe400000000ff */
[----:B------:R-:W-:Y:S02]  /*4290*/  PLOP3.LUT P6, PT, P6, P0, PT, 0xf2, 0x2f ;  /* 0x00000000002f781c */ /* 0x000fe400037c1e72 */
[----:B------:R-:W-:Y:S01]  /*42a0*/  ISETP.NE.AND P0, PT, R57, RZ, PT ;  /* 0x000000ff3900720c */ /* 0x000fe20003f05270 */
[C---:B------:R-:W-:Y:S01]  /*42b0*/  @!P5 FFMA R57, -R27.reuse, R72, R71 ;  /* 0x000000481b39d223 */ /* 0x040fe20000000147 */
[----:B------:R-:W-:Y:S01]  /*42c0*/  @!P1 FFMA R71, -R27, R80, R79 ;  /* 0x000000501b479223 */ /* 0x000fe2000000014f */
[----:B------:R-:W-:Y:S01]  /*42d0*/  FMUL R79, R22, R134 ;  /* 0x00000086164f7220 */ /* 0x000fe20000400000 */
[----:B------:R-:W-:-:S02]  /*42e0*/  PRMT R47, R47, 0x5410, R45 ;  /* 0x000054102f2f7816 */ /* 0x000fc4000000002d */
[----:B------:R-:W-:Y:S01]  /*42f0*/  @!P1 FFMA R71, R22, R71, R80 ;  /* 0x0000004716479223 */ /* 0x000fe20000000050 */
[--C-:B------:R-:W-:Y:S01]  /*4300*/  HADD2.F32 R80, -RZ, R91.reuse.H0_H0 ;  /* 0x2000005bff507230 */ /* 0x100fe20000004100 */
[----:B------:R-:W-:Y:S01]  /*4310*/  F2FP.F16.F32.PACK_AB R64, RZ, R79 ;  /* 0x0000004fff40723e */ /* 0x000fe200000000ff */
[----:B------:R1:W-:Y:S01]  /*4320*/  STS [R25+0x28], R47 ;  /* 0x0000282f19007388 */ /* 0x0003e20000000800 */
[----:B------:R-:W-:Y:S02]  /*4330*/  PRMT R49, R49, 0x5410, R48 ;  /* 0x0000541031317816 */ /* 0x000fe40000000030 */
[----:B------:R-:W-:Y:S01]  /*4340*/  PRMT R51, R51, 0x5410, R50 ;  /* 0x0000541033337816 */ /* 0x000fe20000000032 */
[----:B------:R-:W-:Y:S01]  /*4350*/  @!P0 FFMA R59, -R27, R73, R74 ;  /* 0x000000491b3b8223 */ /* 0x000fe2000000014a */
[----:B------:R-:W-:Y:S01]  /*4360*/  PRMT R53, R53, 0x5410, R52 ;  /* 0x0000541035357816 */ /* 0x000fe20000000034 */
[----:B------:R1:W-:Y:S01]  /*4370*/  STS [R25+0x2c], R49 ;  /* 0x00002c3119007388 */ /* 0x0003e20000000800 */
[----:B------:R-:W-:Y:S01]  /*4380*/  PRMT R55, R55, 0x5410, R54 ;  /* 0x0000541037377816 */ /* 0x000fe20000000036 */
[----:B------:R-:W-:Y:S01]  /*4390*/  @!P0 FFMA R60, R26, R59, R73 ;  /* 0x0000003b1a3c8223 */ /* 0x000fe20000000049 */
[C---:B------:R-:W-:Y:S01]  /*43a0*/  @!P2 FFMA R73, -R27.reuse, R82, R81 ;  /* 0x000000521b49a223 */ /* 0x040fe20000000151 */
[C---:B------:R-:W-:Y:S01]  /*43b0*/  @!P5 FFMA R59, R22.reuse, R57, R72 ;  /* 0x00000039163bd223 */ /* 0x040fe20000000048 */
[----:B------:R-:W-:Y:S01]  /*43c0*/  @!P3 FFMA R57, -R27, R75, R76 ;  /* 0x0000004b1b39b223 */ /* 0x000fe2000000014c */
[----:B------:R-:W-:Y:S01]  /*43d0*/  FMUL R81, R22, R80 ;  /* 0x0000005016517220 */ /* 0x000fe20000400000 */
[----:B------:R-:W-:Y:S01]  /*43e0*/  @!P2 FFMA R73, R26, R73, R82 ;  /* 0x000000491a49a223 */ /* 0x000fe20000000052 */
[----:B------:R-:W-:-:S02]  /*43f0*/  HADD2.F32 R82, -RZ, R91.H1_H1 ;  /* 0x3000005bff527230 */ /* 0x000fc40000004100 */
[----:B------:R-:W-:Y:S01]  /*4400*/  @!P3 FFMA R63, R22, R57, R75 ;  /* 0x00000039163fb223 */ /* 0x000fe2000000004b */
[----:B------:R-:W-:Y:S01]  /*4410*/  @!P6 FFMA R57, -R27, R58, R56 ;  /* 0x0000003a1b39e223 */ /* 0x000fe20000000138 */
[----:B------:R-:W-:Y:S01]  /*4420*/  F2FP.F16.F32.PACK_AB R74, RZ, R81 ;  /* 0x00000051ff4a723e */ /* 0x000fe200000000ff */
[----:B------:R1:W-:Y:S01]  /*4430*/  STS [R25+0x30], R51 ;  /* 0x0000303319007388 */ /* 0x0003e20000000800 */
[C---:B------:R-:W-:Y:S01]  /*4440*/  FMUL R83, R26.reuse, R82 ;  /* 0x000000521a537220 */ /* 0x040fe20000400000 */
[----:B------:R-:W-:Y:S01]  /*4450*/  @!P6 FFMA R72, R26, R57, R58 ;  /* 0x000000391a48e223 */ /* 0x000fe2000000003a */
[----:B------:R-:W-:Y:S01]  /*4460*/  PRMT R56, R66, 0x7610, R56 ;  /* 0x0000761042387816 */ /* 0x000fe20000000038 */
[----:B------:R1:W-:Y:S01]  /*4470*/  STS [R25+0x34], R53 ;  /* 0x0000343519007388 */ /* 0x0003e20000000800 */
[----:B------:R-:W-:Y:S02]  /*4480*/  PRMT R58, R68, 0x7610, R58 ;  /* 0x00007610443a7816 */ /* 0x000fe4000000003a */
[----:B------:R-:W-:Y:S01]  /*4490*/  F2FP.F16.F32.PACK_AB R75, RZ, R83 ;  /* 0x00000053ff4b723e */ /* 0x000fe200000000ff */
[----:B------:R1:W-:Y:S01]  /*44a0*/  STS [R25+0x38], R55 ;  /* 0x0000383719007388 */ /* 0x0003e20000000800 */
[----:B------:R-:W-:-:S02]  /*44b0*/  @!P0 F2FP.F16.F32.PACK_AB R56, RZ, R60 ;  /* 0x0000003cff38823e */ /* 0x000fc400000000ff */
[----:B------:R-:W-:Y:S02]  /*44c0*/  @!P4 F2FP.F16.F32.PACK_AB R58, RZ, R61 ;  /* 0x0000003dff3ac23e */ /* 0x000fe400000000ff */
[----:B------:R-:W-:Y:S02]  /*44d0*/  PRMT R57, R65, 0x7610, R57 ;  /* 0x0000761041397816 */ /* 0x000fe40000000039 */
[----:B------:R-:W-:Y:S01]  /*44e0*/  PRMT R60, R70, 0x7610, R60 ;  /* 0x00007610463c7816 */ /* 0x000fe2000000003c */
[----:B------:R-:W-:Y:S01]  /*44f0*/  HADD2.F32 R70, -RZ, R85.H0_H0 ;  /* 0x20000055ff467230 */ /* 0x000fe20000004100 */
[----:B------:R-:W-:Y:S02]  /*4500*/  PRMT R61, R69, 0x7610, R61 ;  /* 0x00007610453d7816 */ /* 0x000fe4000000003d */
[----:B------:R-:W-:Y:S02]  /*4510*/  @!P5 F2FP.F16.F32.PACK_AB R57, RZ, R59 ;  /* 0x0000003bff39d23e */ /* 0x000fe400000000ff */
[----:B------:R-:W-:-:S02]  /*4520*/  @!P2 F2FP.F16.F32.PACK_AB R60, RZ, R73 ;  /* 0x00000049ff3ca23e */ /* 0x000fc400000000ff */
[----:B------:R-:W-:Y:S02]  /*4530*/  @!P1 F2FP.F16.F32.PACK_AB R61, RZ, R71 ;  /* 0x00000047ff3d923e */ /* 0x000fe400000000ff */
[----:B------:R-:W-:Y:S01]  /*4540*/  @!P6 F2FP.F16.F32.PACK_AB R62, RZ, R72 ;  /* 0x00000048ff3ee23e */ /* 0x000fe200000000ff */
[----:B------:R-:W-:Y:S01]  /*4550*/  FMUL R72, R22, R70 ;  /* 0x0000004616487220 */ /* 0x000fe20000400000 */
        /* <DEDUP_REMOVED lines=8> */
[----:B------:R-:W-:Y:S02]  /*45e0*/  @!P3 F2FP.F16.F32.PACK_AB R59, RZ, R63 ;  /* 0x0000003fff3bb23e */ /* 0x000fe400000000ff */
[----:B------:R-:W-:-:S02]  /*45f0*/  PLOP3.LUT P0, PT, P1, P0, PT, 0xf2, 0x2f ;  /* 0x00000000002f781c */ /* 0x000fc40000f01e72 */
[----:B------:R-:W-:Y:S02]  /*4600*/  PLOP3.LUT P5, PT, P5, P2, PT, 0xf2, 0x2f ;  /* 0x00000000002f781c */ /* 0x000fe40002fa5e72 */
[----:B------:R-:W-:Y:S02]  /*4610*/  PLOP3.LUT P4, PT, P4, P6, PT, 0xf2, 0x2f ;  /* 0x00000000002f781c */ /* 0x000fe4000278de72 */
[C---:B------:R-:W-:Y:S02]  /*4620*/  HSETP2.GEU.AND P3, PT, |R77|.reuse.H0_H0, 8.523464202880859375e-06, 8.523464202880859375e-06, PT ;  /* 0x008f008f4d007434 */ /* 0x040fe40003f6ea00 */
[----:B------:R-:W-:Y:S02]  /*4630*/  HSETP2.GT.AND P1, PT, |R77|.H0_H0, RZ.H0_H0, PT ;  /* 0x200000ff4d007234 */ /* 0x000fe40003f24a00 */
[C---:B------:R-:W-:Y:S02]  /*4640*/  HSETP2.GEU.AND P2, PT, |R76|.reuse.H0_H0, 8.523464202880859375e-06, 8.523464202880859375e-06, PT ;  /* 0x008f008f4c007434 */ /* 0x040fe40003f4ea00 */
[----:B------:R-:W-:-:S02]  /*4650*/  HSETP2.GT.AND P6, PT, |R76|.H0_H0, RZ.H0_H0, PT ;  /* 0x200000ff4c007234 */ /* 0x000fc40003fc4a00 */
        /* <DEDUP_REMOVED lines=8> */
[----:B------:R-:W-:Y:S02]  /*46e0*/  F2FP.F16.F32.PACK_AB R69, RZ, R72 ;  /* 0x00000048ff45723e */ /* 0x000fe400000000ff */
[----:B------:R-:W-:-:S02]  /*46f0*/  P2R R63, PR, RZ, 0x1 ;  /* 0x00000001ff3f7803 */ /* 0x000fc40000000000 */
[----:B------:R-:W-:Y:S01]  /*4700*/  PLOP3.LUT P1, PT, P1, P6, PT, 0xf2, 0x2f ;  /* 0x00000000002f781c */ /* 0x000fe20000f2de72 */
[----:B------:R-:W-:Y:S01]  /*4710*/  @!P3 FFMA R65, -R27, R135, R138 ;  /* 0x000000871b41b223 */ /* 0x000fe2000000018a */
[C---:B------:R-:W-:Y:S02]  /*4720*/  HSETP2.GEU.AND P6, PT, |R69|.reuse.H0_H0, 8.523464202880859375e-06, 8.523464202880859375e-06, PT ;  /* 0x008f008f45007434 */ /* 0x040fe40003fcea00 */
[----:B------:R-:W-:Y:S01]  /*4730*/  HSETP2.GT.AND P0, PT, |R69|.H0_H0, RZ.H0_H0, PT ;  /* 0x200000ff45007234 */ /* 0x000fe20003f04a00 */
[C---:B------:R-:W-:Y:S01]  /*4740*/  @!P3 FFMA R71, R26.reuse, R65, R135 ;  /* 0x000000411a47b223 */ /* 0x040fe20000000087 */
[----:B------:R-:W-:Y:S01]  /*4750*/  FMUL R135, R26, R142 ;  /* 0x0000008e1a877220 */ /* 0x000fe20000400000 */
[----:B------:R-:W-:Y:S02]  /*4760*/  F2FP.F16.F32.PACK_AB R82, RZ, R146 ;  /* 0x00000092ff52723e */ /* 0x000fe400000000ff */
[----:B------:R-:W-:Y:S02]  /*4770*/  PLOP3.LUT P6, PT, P6, P0, PT, 0xf2, 0x2f ;  /* 0x00000000002f781c */ /* 0x000fe400037c1e72 */
[----:B------:R-:W-:-:S02]  /*4780*/  ISETP.NE.AND P0, PT, R63, RZ, PT ;  /* 0x000000ff3f00720c */ /* 0x000fc40003f05270 */
        /* <DEDUP_REMOVED lines=55> */
[----:B------:R-:W-:Y:S01]  /*4b00*/  F2FP.F16.F32.PACK_AB R136, RZ, R72 ;  /* 0x00000048ff88723e */ /* 0x000fe200000000ff */
[----:B------:R-:W-:Y:S01]  /*4b10*/  HADD2.F32 R146, -RZ, R105.H0_H0 ;  /* 0x20000069ff927230 */ /* 0x000fe20000004100 */
[----:B------:R-:W-:Y:S02]  /*4b20*/  P2R R71, PR, RZ, 0x1 ;  /* 0x00000001ff477803 */ /* 0x000fe40000000000 */
[----:B------:R-:W-:-:S02]  /*4b30*/  PLOP3.LUT P1, PT, P1, P6, PT, 0xf2, 0x2f ;  /* 0x00000000002f781c */ /* 0x000fc40000f2de72 */
[C---:B------:R-:W-:Y:S02]  /*4b40*/  HSETP2.GEU.AND P6, PT, |R136|.reuse.H0_H0, 8.523464202880859375e-06, 8.523464202880859375e-06, PT ;  /* 0x008f008f88007434 */ /* 0x040fe40003fcea00 */
[----:B------:R-:W-:Y:S02]  /*4b50*/  HSETP2.GT.AND P0, PT, |R136|.H0_H0, RZ.H0_H0, PT ;  /* 0x200000ff88007234 */ /* 0x000fe40003f04a00 */
[----:B------:R-:W-:Y:S02]  /*4b60*/  PRMT R76, R83, 0x7610, R76 ;  /* 0x00007610534c7816 */ /* 0x000fe4000000004c */
[----:B------:R-:W-:Y:S02]  /*4b70*/  PRMT R61, R61, 0x5410, R60 ;  /* 0x000054103d3d7816 */ /* 0x000fe4000000003c */
[----:B------:R-:W-:Y:S02]  /*4b80*/  PLOP3.LUT P6, PT, P6, P0, PT, 0xf2, 0x2f ;  /* 0x00000000002f781c */ /* 0x000fe400037c1e72 */
[----:B------:R-:W-:Y:S01]  /*4b90*/  ISETP.NE.AND P0, PT, R71, RZ, PT ;  /* 0x000000ff4700720c */ /* 0x000fe20003f05270 */
[C---:B------:R-:W-:Y:S01]  /*4ba0*/  @!P5 FFMA R71, -R27.reuse, R138, R133 ;  /* 0x0000008a1b47d223 */ /* 0x040fe20000000185 */
[----:B------:R-:W-:Y:S01]  /*4bb0*/  @!P1 FFMA R133, -R27, R148, R141 ;  /* 0x000000941b859223 */ /* 0x000fe2000000018d */
[----:B------:R-:W-:Y:S01]  /*4bc0*/  F2FP.F16.F32.PACK_AB R141, RZ, R151 ;  /* 0x00000097ff8d723e */ /* 0x000fe200000000ff */
[----:B------:R1:W-:Y:S01]  /*4bd0*/  STS [R25+0x44], R61 ;  /* 0x0000443d19007388 */ /* 0x0003e20000000800 */
[----:B------:R-:W-:Y:S01]  /*4be0*/  PRMT R63, R63, 0x5410, R62 ;  /* 0x000054103f3f7816 */ /* 0x000fe2000000003e */
[C---:B------:R-:W-:Y:S01]  /*4bf0*/  @!P1 FFMA R133, R22.reuse, R133, R148 ;  /* 0x0000008516859223 */ /* 0x040fe20000000094 */
[----:B------:R-:W-:Y:S01]  /*4c00*/  FMUL R148, R22, R145 ;  /* 0x0000009116947220 */ /* 0x000fe20000400000 */
[----:B------:R-:W-:-:S02]  /*4c10*/  PRMT R65, R65, 0x5410, R64 ;  /* 0x0000541041417816 */ /* 0x000fc40000000040 */
[----:B------:R-:W-:Y:S01]  /*4c20*/  PRMT R67, R67, 0x5410, R66 ;  /* 0x0000541043437816 */ /* 0x000fe20000000042 */
[----:B------:R1:W-:Y:S01]  /*4c30*/  STS [R25+0x48], R63 ;  /* 0x0000483f19007388 */ /* 0x0003e20000000800 */
[----:B------:R-:W-:Y:S01]  /*4c40*/  @!P1 F2FP.F16.F32.PACK_AB R76, RZ, R133 ;  /* 0x00000085ff4c923e */ /* 0x000fe200000000ff */
[C---:B------:R-:W-:Y:S01]  /*4c50*/  @!P0 FFMA R73, -R27.reuse, R135, R142 ;  /* 0x000000871b498223 */ /* 0x040fe2000000018e */
[----:B------:R-:W-:Y:S01]  /*4c60*/  HADD2.F32 R133, -RZ, R108.H0_H0 ;  /* 0x2000006cff857230 */ /* 0x000fe20000004100 */
[----:B------:R-:W-:Y:S01]  /*4c70*/  F2FP.F16.F32.PACK_AB R142, RZ, R156 ;  /* 0x0000009cff8e723e */ /* 0x000fe200000000ff */
[----:B------:R1:W-:Y:S01]  /*4c80*/  STS [R25+0x4c], R65 ;  /* 0x00004c4119007388 */ /* 0x0003e20000000800 */
[----:B------:R-:W-:Y:S01]  /*4c90*/  @!P0 FFMA R74, R26, R73, R135 ;  /* 0x000000491a4a8223 */ /* 0x000fe20000000087 */
[C---:B------:R-:W-:Y:S01]  /*4ca0*/  @!P5 FFMA R73, R22.reuse, R71, R138 ;  /* 0x000000471649d223 */ /* 0x040fe2000000008a */
[C---:B------:R-:W-:Y:S01]  /*4cb0*/  @!P3 FFMA R71, -R27.reuse, R137, R140 ;  /* 0x000000891b47b223 */ /* 0x040fe2000000018c */
[C---:B------:R-:W-:Y:S01]  /*4cc0*/  @!P2 FFMA R135, -R27.reuse, R150, R143 ;  /* 0x000000961b87a223 */ /* 0x040fe2000000018f */
[C---:B------:R-:W-:Y:S01]  /*4cd0*/  FMUL R143, R22.reuse, R146 ;  /* 0x00000092168f7220 */ /* 0x040fe20000400000 */
[----:B------:R-:W-:Y:S01]  /*4ce0*/  F2FP.F16.F32.PACK_AB R138, RZ, R148 ;  /* 0x00000094ff8a723e */ /* 0x000fe200000000ff */
[----:B------:R-:W-:Y:S01]  /*4cf0*/  @!P3 FFMA R77, R22, R71, R137 ;  /* 0x00000047164db223 */ /* 0x000fe20000000089 */
[C---:B------:R-:W-:Y:S01]  /*4d00*/  @!P2 FFMA R135, R26.reuse, R135, R150 ;  /* 0x000000871a87a223 */ /* 0x040fe20000000096 */
[----:B------:R-:W-:Y:S01]  /*4d10*/  @!P6 FFMA R71, -R27, R72, R70 ;  /* 0x000000481b47e223 */ /* 0x000fe20000000146 */
[C---:B------:R-:W-:Y:S01]  /*4d20*/  FMUL R150, R26.reuse, R147 ;  /* 0x000000931a967220 */ /* 0x040fe20000400000 */
[----:B------:R-:W-:Y:S01]  /*4d30*/  F2FP.F16.F32.PACK_AB R78, RZ, R143 ;  /* 0x0000008fff4e723e */ /* 0x000fe200000000ff */
[----:B------:R1:W-:Y:S01]  /*4d40*/  STS [R25+0x50], R67 ;  /* 0x0000504319007388 */ /* 0x0003e20000000800 */
[----:B------:R-:W-:Y:S01]  /*4d50*/  @!P6 FFMA R137, R26, R71, R72 ;  /* 0x000000471a89e223 */ /* 0x000fe20000000048 */
[----:B------:R-:W-:-:S02]  /*4d60*/  PRMT R71, R79, 0x7610, R71 ;  /* 0x000076104f477816 */ /* 0x000fc40000000047 */
[----:B------:R-:W-:Y:S02]  /*4d70*/  F2FP.F16.F32.PACK_AB R139, RZ, R150 ;  /* 0x00000096ff8b723e */ /* 0x000fe400000000ff */
[----:B------:R-:W-:Y:S02]  /*4d80*/  PRMT R72, R82, 0x7610, R72 ;  /* 0x0000761052487816 */ /* 0x000fe40000000048 */
[----:B------:R-:W-:Y:S02]  /*4d90*/  @!P5 F2FP.F16.F32.PACK_AB R71, RZ, R73 ;  /* 0x00000049ff47d23e */ /* 0x000fe400000000ff */
[----:B------:R-:W-:Y:S02]  /*4da0*/  @!P4 F2FP.F16.F32.PACK_AB R72, RZ, R75 ;  /* 0x0000004bff48c23e */ /* 0x000fe400000000ff */
[----:B------:R-:W-:Y:S02]  /*4db0*/  PRMT R70, R80, 0x7610, R70 ;  /* 0x0000761050467816 */ /* 0x000fe40000000046 */
[----:B------:R-:W-:-:S02]  /*4dc0*/  PRMT R73, R134, 0x7610, R73 ;  /* 0x0000761086497816 */ /* 0x000fc40000000049 */
[----:B------:R-:W-:Y:S01]  /*4dd0*/  PRMT R75, R136, 0x7610, R75 ;  /* 0x00007610884b7816 */ /* 0x000fe2000000004b */
[----:B------:R-:W-:Y:S01]  /*4de0*/  FMUL R136, R22, R133 ;  /* 0x0000008516887220 */ /* 0x000fe20000400000 */
[----:B------:R-:W-:Y:S02]  /*4df0*/  @!P0 F2FP.F16.F32.PACK_AB R70, RZ, R74 ;  /* 0x0000004aff46823e */ /* 0x000fe400000000ff */
[----:B------:R-:W-:Y:S02]  /*4e00*/  @!P2 F2FP.F16.F32.PACK_AB R73, RZ, R135 ;  /* 0x00000087ff49a23e */ /* 0x000fe400000000ff */
[----:B------:R-:W-:Y:S02]  /*4e10*/  @!P6 F2FP.F16.F32.PACK_AB R75, RZ, R137 ;  /* 0x00000089ff4be23e */ /* 0x000fe400000000ff */
[C---:B------:R-:W-:Y:S02]  /*4e20*/  HSETP2.GEU.AND P1, PT, |R78|.reuse.H0_H0, 8.523464202880859375e-06, 8.523464202880859375e-06, PT ;  /* 0x008f008f4e007434 */ /* 0x040fe40003f2ea00 */
[----:B------:R-:W-:-:S02]  /*4e30*/  HSETP2.GT.AND P0, PT, |R78|.H0_H0, RZ.H0_H0, PT ;  /* 0x200000ff4e007234 */ /* 0x000fc40003f04a00 */
[C---:B------:R-:W-:Y:S02]  /*4e40*/  HSETP2.GEU.AND P5, PT, |R139|.reuse.H0_H0, 8.523464202880859375e-06, 8.523464202880859375e-06, PT ;  /* 0x008f008f8b007434 */ /* 0x040fe40003faea00 */
[----:B------:R-:W-:Y:S02]  /*4e50*/  HSETP2.GT.AND P2, PT, |R139|.H0_H0, RZ.H0_H0, PT ;  /* 0x200000ff8b007234 */ /* 0x000fe40003f44a00 */
[C---:B------:R-:W-:Y:S02]  /*4e60*/  HSETP2.GEU.AND P4, PT, |R138|.reuse.H0_H0, 8.523464202880859375e-06, 8.523464202880859375e-06, PT ;  /* 0x008f008f8a007434 */ /* 0x040fe40003f8ea00 */
[----:B------:R-:W-:Y:S02]  /*4e70*/  HSETP2.GT.AND P6, PT, |R138|.H0_H0, RZ.H0_H0, PT ;  /* 0x200000ff8a007234 */ /* 0x000fe40003fc4a00 */
[----:B------:R-:W-:Y:S02]  /*4e80*/  F2FP.F16.F32.PACK_AB R140, RZ, R152 ;  /* 0x00000098ff8c723e */ /* 0x000fe400000000ff */
[----:B------:R-:W-:-:S02]  /*4e90*/  PRMT R74, R81, 0x7610, R74 ;  /* 0x00007610514a7816 */ /* 0x000fc4000000004a */
[----:B------:R-:W-:Y:S02]  /*4ea0*/  @!P3 F2FP.F16.F32.PACK_AB R74, RZ, R77 ;  /* 0x0000004dff4ab23e */ /* 0x000fe400000000ff */
[----:B------:R-:W-:Y:S02]  /*4eb0*/  PLOP3.LUT P0, PT, P1, P0, PT, 0xf2, 0x2f ;  /* 0x00000000002f781c */ /* 0x000fe40000f01e72 */
[----:B------:R-:W-:Y:S02]  /*4ec0*/  PLOP3.LUT P5, PT, P5, P2, PT, 0xf2, 0x2f ;  /* 0x00000000002f781c */ /* 0x000fe40002fa5e72 */
[----:B------:R-:W-:Y:S02]  /*4ed0*/  PLOP3.LUT P4, PT, P4, P6, PT, 0xf2, 0x2f ;  /* 0x00000000002f781c */ /* 0x000fe4000278de72 */
[C---:B------:R-:W-:Y:S02]  /*4ee0*/  HSETP2.GEU.AND P3, PT, |R141|.reuse.H0_H0, 8.523464202880859375e-06, 8.523464202880859375e-06, PT ;  /* 0x008f008f8d007434 */ /* 0x040fe40003f6ea00 */
[----:B------:R-:W-:-:S02]  /*4ef0*/  HSETP2.GT.AND P1, PT, |R141|.H0_H0, RZ.H0_H0, PT ;  /* 0x200000ff8d007234 */ /* 0x000fc40003f24a00 */
[C---:B------:R-:W-:Y:S02]  /*4f00*/  HSETP2.GEU.AND P2, PT, |R140|.reuse.H0_H0, 8.523464202880859375e-06, 8.523464202880859375e-06, PT ;  /* 0x008f008f8c007434 */ /* 0x040fe40003f4ea00 */
[----:B------:R-:W-:Y:S02]  /*4f10*/  HSETP2.GT.AND P6, PT, |R140|.H0_H0, RZ.H0_H0, PT ;  /* 0x200000ff8c007234 */ /* 0x000fe40003fc4a00 */
        /* <DEDUP_REMOVED lines=9> */
[--C-:B------:R-:W-:Y:S01]  /*4fb0*/  HADD2.F32 R150, -RZ, R109.reuse.H1_H1 ;  /* 0x3000006dff967230 */ /* 0x100fe20000004100 */
[----:B------:R-:W-:Y:S01]  /*4fc0*/  P2R R77, PR, RZ, 0x1 ;  /* 0x00000001ff4d7803 */ /* 0x000fe20000000000 */
[----:B------:R-:W-:Y:S01]  /*4fd0*/  HADD2.F32 R147, -RZ, R109.H0_H0 ;  /* 0x2000006dff937230 */ /* 0x000fe20000004100 */
[----:B------:R-:W-:Y:S01]  /*4fe0*/  PLOP3.LUT P1, PT, P1, P6, PT, 0xf2, 0x2f ;  /* 0x00000000002f781c */ /* 0x000fe20000f2de72 */
[----:B------:R-:W-:Y:S01]  /*4ff0*/  @!P3 FFMA R79, -R27, R151, R154 ;  /* 0x000000971b4fb223 */ /* 0x000fe2000000019a */
[----:B------:R-:W-:-:S02]  /*5000*/  HSETP2.GEU.AND P6, PT, |R135|.H0_H0, 8.523464202880859375e-06, 8.523464202880859375e-06, PT ;  /* 0x008f008f87007434 */ /* 0x000fc40003fcea00 */
[----:B------:R-:W-:Y:S01]  /*5010*/  HSETP2.GT.AND P0, PT, |R135|.H0_H0, RZ.H0_H0, PT ;  /* 0x200000ff87007234 */ /* 0x000fe20003f04a00 */
[----:B------:R-:W-:Y:S01]  /*5020*/  @!P3 FFMA R134, R26, R79, R151 ;  /* 0x0000004f1a86b223 */ /* 0x000fe20000000097 */
[----:B------:R-:W-:Y:S01]  /*5030*/  FMUL R148, R22, R147 ;  /* 0x0000009316947220 */ /* 0x000fe20000400000 */
[----:B------:R-:W-:Y:S02]  /*5040*/  PRMT R69, R69, 0x5410, R68 ;  /* 0x0000541045457816 */ /* 0x000fe40000000044 */
[----:B------:R-:W-:Y:S02]  /*5050*/  PLOP3.LUT P6, PT, P6, P0, PT, 0xf2, 0x2f ;  /* 0x00000000002f781c */ /* 0x000fe400037c1e72 */
[----:B------:R-:W-:Y:S01]  /*5060*/  ISETP.NE.AND P0, PT, R77, RZ, PT ;  /* 0x000000ff4d00720c */ /* 0x000fe20003f05270 */
[----:B------:R1:W-:Y:S01]  /*5070*/  STS [R25+0x54], R69 ;  /* 0x0000544519007388 */ /* 0x0003e20000000800 */
[----:B------:R-:W-:Y:S01]  /*5080*/  @!P1 FFMA R83, -R27, R156, R153 ;  /* 0x0000009c1b539223 */ /* 0x000fe20000000199 */
[----:B------:R-:W-:Y:S01]  /*5090*/  HADD2.F32 R153, -RZ, R110.H1_H1 ;  /* 0x3000006eff997230 */ /* 0x000fe20000004100 */
[----:B------:R-:W-:-:S02]  /*50a0*/  PRMT R71, R71, 0x5410, R70 ;  /* 0x0000541047477816 */ /* 0x000fc40000000046 */
[----:B------:R-:W-:Y:S01]  /*50b0*/  @!P1 FFMA R137, R26, R83, R156 ;  /* 0x000000531a899223 */ /* 0x000fe2000000009c */
[----:B------:R-:W-:Y:S01]  /*50c0*/  PRMT R83, R140, 0x7610, R83 ;  /* 0x000076108c537816 */ /* 0x000fe20000000053 */
[----:B------:R-:W-:Y:S01]  /*50d0*/  FMUL R154, R26, R153 ;  /* 0x000000991a9a7220 */ /* 0x000fe20000400000 */
[----:B------:R-:W-:Y:S01]  /*50e0*/  FMUL R156, R22, R155 ;  /* 0x0000009b169c7220 */ /* 0x000fe20000400000 */
[----:B------:R-:W-:Y:S01]  /*50f0*/  PRMT R74, R74, 0x5410, R72 ;  /* 0x000054104a4a7816 */ /* 0x000fe20000000048 */
[C---:B------:R-:W-:Y:S01]  /*5100*/  @!P6 FFMA R79, -R27.reuse, R136, R133 ;  /* 0x000000881b4fe223 */ /* 0x040fe20000000185 */
[----:B------:R-:W-:Y:S01]  /*5110*/  PRMT R76, R76, 0x5410, R73 ;  /* 0x000054104c4c7816 */ /* 0x000fe20000000049 */
[C---:B------:R-:W-:Y:S01]  /*5120*/  @!P0 FFMA R77, -R27.reuse, R143, R146 ;  /* 0x0000008f1b4d8223 */ /* 0x040fe20000000192 */
[----:B------:R-:W-:Y:S01]  /*5130*/  F2FP.F16.F32.PACK_AB R146, RZ, R154 ;  /* 0x0000009aff92723e */ /* 0x000fe200000000ff */
[----:B------:R-:W-:Y:S01]  /*5140*/  @!P6 FFMA R136, R22, R79, R136 ;  /* 0x0000004f1688e223 */ /* 0x000fe20000000088 */
[----:B------:R-:W-:Y:S01]  /*5150*/  PRMT R79, R138, 0x7610, R79 ;  /* 0x000076108a4f7816 */ /* 0x000fe2000000004f */
[----:B------:R-:W-:Y:S01]  /*5160*/  @!P0 FFMA R80, R22, R77, R143 ;  /* 0x0000004d16508223 */ /* 0x000fe2000000008f */
[----:B------:R-:W-:Y:S01]  /*5170*/  @!P2 FFMA R77, -R27, R152, R149 ;  /* 0x000000981b4da223 */ /* 0x000fe20000000195 */
[----:B------:R-:W-:Y:S01]  /*5180*/  FMUL R149, R26, R150 ;  /* 0x000000961a957220 */ /* 0x000fe20000400000 */
[----:B------:R-:W-:Y:S01]  /*5190*/  F2FP.F16.F32.PACK_AB R143, RZ, R148 ;  /* 0x00000094ff8f723e */ /* 0x000fe200000000ff */
[----:B------:R1:W-:Y:S01]  /*51a0*/  STS [R25+0x58], R71 ;  /* 0x0000584719007388 */ /* 0x0003e20000000800 */
[----:B------:R-:W-:Y:S01]  /*51b0*/  @!P2 FFMA R133, R22, R77, R152 ;  /* 0x0000004d1685a223 */ /* 0x000fe20000000098 */
[----:B------:R-:W-:Y:S01]  /*51c0*/  HADD2.F32 R152, -RZ, R110.H0_H0 ;  /* 0x2000006eff987230 */ /* 0x000fe20000004100 */
[----:B------:R-:W-:Y:S01]  /*51d0*/  F2FP.F16.F32.PACK_AB R145, RZ, R149 ;  /* 0x00000095ff91723e */ /* 0x000fe200000000ff */
[----:B------:R1:W-:Y:S01]  /*51e0*/  STS [R25+0x5c], R74 ;  /* 0x00005c4a19007388 */ /* 0x0003e20000000800 */
[----:B------:R-:W-:-:S02]  /*51f0*/  PRMT R77, R139, 0x7610, R77 ;  /* 0x000076108b4d7816 */ /* 0x000fc4000000004d */
[----:B------:R-:W-:Y:S01]  /*5200*/  FMUL R151, R22, R152 ;  /* 0x0000009816977220 */ /* 0x000fe20000400000 */
[----:B------:R-:W-:Y:S01]  /*5210*/  @!P5 F2FP.F16.F32.PACK_AB R77, RZ, R82 ;  /* 0x00000052ff4dd23e */ /* 0x000fe200000000ff */
[----:B------:R1:W-:Y:S01]  /*5220*/  STS [R25+0x60], R76 ;  /* 0x0000604c19007388 */ /* 0x0003e20000000800 */
        /* <DEDUP_REMOVED lines=16> */
[----:B------:R-:W-:Y:S01]  /*5330*/  HADD2.F32 R134, -RZ, R92.H1_H1 ;  /* 0x3000005cff867230 */ /* 0x000fe20000004100 */
[----:B------:R-:W-:-:S02]  /*5340*/  PLOP3.LUT P0, PT, P1, P0, PT, 0xf2, 0x2f ;  /* 0x00000000002f781c */ /* 0x000fc40000f01e72 */
[----:B------:R-:W-:Y:S02]  /*5350*/  PLOP3.LUT P5, PT, P5, P2, PT, 0xf2, 0x2f ;  /* 0x00000000002f781c */ /* 0x000fe40002fa5e72 */
[----:B------:R-:W-:Y:S01]  /*5360*/  PLOP3.LUT P4, PT, P4, P6, PT, 0xf2, 0x2f ;  /* 0x00000000002f781c */ /* 0x000fe2000278de72 */
[----:B------:R-:W-:Y:S01]  /*5370*/  FMUL R142, R26, R134 ;  /* 0x000000861a8e7220 */ /* 0x000fe20000400000 */
[C---:B------:R-:W-:Y:S02]  /*5380*/  HSETP2.GEU.AND P3, PT, |R184|.reuse.H0_H0, 8.523464202880859375e-06, 8.523464202880859375e-06, PT ;  /* 0x008f008fb8007434 */ /* 0x040fe40003f6ea00 */
[----:B------:R-:W-:Y:S02]  /*5390*/  HSETP2.GT.AND P1, PT, |R184|.H0_H0, RZ.H0_H0, PT ;  /* 0x200000ffb8007234 */ /* 0x000fe40003f24a00 */
[C---:B------:R-:W-:Y:S02]  /*53a0*/  HSETP2.GEU.AND P2, PT, |R183|.reuse.H0_H0, 8.523464202880859375e-06, 8.523464202880859375e-06, PT ;  /* 0x008f008fb7007434 */ /* 0x040fe40003f4ea00 */
[----:B------:R-:W-:-:S02]  /*53b0*/  HSETP2.GT.AND P6, PT, |R183|.H0_H0, RZ.H0_H0, PT ;  /* 0x200000ffb7007234 */ /* 0x000fc40003fc4a00 */
[----:B------:R-:W-:Y:S02]  /*53c0*/  F2FP.F16.F32.PACK_AB R182, RZ, R156 ;  /* 0x0000009cffb6723e */ /* 0x000fe400000000ff */
[----:B------:R-:W-:Y:S01]  /*53d0*/  PLOP3.LUT P3, PT, P3, P1, PT, 0xf2, 0x2f ;  /* 0x00000000002f781c */ /* 0x000fe20001f63e72 */
[----:B------:R-:W-:Y:S01]  /*53e0*/  @!P4 FFMA R139, -R27, R154, R153 ;  /* 0x0000009a1b8bc223 */ /* 0x000fe20000000199 */
[----:B------:R-:W-:Y:S01]  /*53f0*/  PLOP3.LUT P2, PT, P2, P6, PT, 0xf2, 0x2f ;  /* 0x00000000002f781c */ /* 0x000fe2000174de72 */
[----:B------:R-:W-:Y:S01]  /*5400*/  HADD2.F32 R153, -RZ, R94.H0_H0 ;  /* 0x2000005eff997230 */ /* 0x000fe20000004100 */
[C---:B------:R-:W-:Y:S01]  /*5410*/  HSETP2.GEU.AND P1, PT, |R182|.reuse.H0_H0, 8.523464202880859375e-06, 8.523464202880859375e-06, PT ;  /* 0x008f008fb6007434 */ /* 0x040fe20003f2ea00 */
[----:B------:R-:W-:Y:S01]  /*5420*/  @!P4 FFMA R139, R26, R139, R154 ;  /* 0x0000008b1a8bc223 */ /* 0x000fe2000000009a */
[----:B------:R-:W-:Y:S02]  /*5430*/  HSETP2.GT.AND P6, PT, |R182|.H0_H0, RZ.H0_H0, PT ;  /* 0x200000ffb6007234 */ /* 0x000fe40003fc4a00 */
[----:B------:R-:W-:Y:S01]  /*5440*/  F2FP.F16.F32.PACK_AB R181, RZ, R142 ;  /* 0x0000008effb5723e */ /* 0x000fe200000000ff */
[----:B------:R-:W-:Y:S01]  /*5450*/  FMUL R154, R22, R153 ;  /* 0x00000099169a7220 */ /* 0x000fe20000400000 */
[----:B------:R-:W-:-:S02]  /*5460*/  P2R R133, PR, RZ, 0x1 ;  /* 0x00000001ff857803 */ /* 0x000fc40000000000 */
[----:B------:R-:W-:Y:S02]  /*5470*/  PLOP3.LUT P1, PT, P1, P6, PT, 0xf2, 0x2f ;  /* 0x00000000002f781c */ /* 0x000fe40000f2de72 */
[C---:B------:R-:W-:Y:S01]  /*5480*/  HSETP2.GEU.AND P6, PT, |R181|.reuse.H0_H0, 8.523464202880859375e-06, 8.523464202880859375e-06, PT ;  /* 0x008f008fb5007434 */ /* 0x040fe20003fcea00 */
[----:B------:R-:W-:Y:S01]  /*5490*/  @!P2 FFMA R141, -R27, R158, R157 ;  /* 0x0000009e1b8da223 */ /* 0x000fe2000000019d */
[----:B------:R-:W-:Y:S01]  /*54a0*/  HSETP2.GT.AND P0, PT, |R181|.H0_H0, RZ.H0_H0, PT ;  /* 0x200000ffb5007234 */ /* 0x000fe20003f04a00 */
[----:B------:R-:W-:Y:S01]  /*54b0*/  HADD2.F32 R157, -RZ, R95.H1_H1 ;  /* 0x3000005fff9d7230 */ /* 0x000fe20000004100 */
[----:B------:R-:W-:Y:S01]  /*54c0*/  F2FP.F16.F32.PACK_AB R176, RZ, R154 ;  /* 0x0000009affb0723e */ /* 0x000fe200000000ff */
[----:B------:R-:W-:Y:S01]  /*54d0*/  @!P2 FFMA R141, R26, R141, R158 ;  /* 0x0000008d1a8da223 */ /* 0x000fe2000000009e */
[----:B------:R-:W-:Y:S02]  /*54e0*/  PRMT R78, R78, 0x5410, R75 ;  /* 0x000054104e4e7816 */ /* 0x000fe4000000004b */
[----:B------:R-:W-:Y:S01]  /*54f0*/  PLOP3.LUT P6, PT, P6, P0, PT, 0xf2, 0x2f ;  /* 0x00000000002f781c */ /* 0x000fe200037c1e72 */
[----:B------:R-:W-:Y:S01]  /*5500*/  FMUL R158, R26, R157 ;  /* 0x0000009d1a9e7220 */ /* 0x000fe20000400000 */
[----:B------:R-:W-:Y:S01]  /*5510*/  ISETP.NE.AND P0, PT, R133, RZ, PT ;  /* 0x000000ff8500720c */ /* 0x000fe20003f05270 */
[C---:B------:R-:W-:Y:S01]  /*5520*/  @!P5 FFMA R133, -R27.reuse, R148, R147 ;  /* 0x000000941b85d223 */ /* 0x040fe20000000193 */
[----:B------:R-:W-:Y:S01]  /*5530*/  @!P2 F2FP.F16.F32.PACK_AB R183, RZ, R141 ;  /* 0x0000008dffb7a23e */ /* 0x000fe200000000ff */
[----:B------:R1:W-:Y:S01]  /*5540*/  STS [R25+0x64], R78 ;  /* 0x0000644e19007388 */ /* 0x0003e20000000800 */
[----:B------:R-:W-:Y:S01]  /*5550*/  F2FP.F16.F32.PACK_AB R175, RZ, R158 ;  /* 0x0000009effaf723e */ /* 0x000fe200000000ff */
[----:B------:R-:W-:Y:S01]  /*5560*/  @!P5 FFMA R136, R22, R133, R148 ;  /* 0x000000851688d223 */ /* 0x000fe20000000094 */
[----:B------:R-:W-:Y:S01]  /*5570*/  @!P3 FFMA R133, -R27, R151, R152 ;  /* 0x000000971b85b223 */ /* 0x000fe20000000198 */
[----:B------:R-:W-:Y:S01]  /*5580*/  HADD2.F32 R148, -RZ, R92.H0_H0 ;  /* 0x2000005cff947230 */ /* 0x000fe20000004100 */
[----:B------:R-:W-:-:S02]  /*5590*/  PRMT R79, R79, 0x5410, R77 ;  /* 0x000054104f4f7816 */ /* 0x000fc4000000004d */
[C---:B------:R-:W-:Y:S01]  /*55a0*/  @!P3 FFMA R138, R22.reuse, R133, R151 ;  /* 0x00000085168ab223 */ /* 0x040fe20000000097 */
[--C-:B------:R-:W-:Y:S02]  /*55b0*/  HADD2.F32 R151, -RZ, R93.reuse.H1_H1 ;  /* 0x3000005dff977230 */ /* 0x100fe40000004100 */
[C---:B------:R-:W-:Y:S01]  /*55c0*/  @!P6 FFMA R133, -R27.reuse, R142, R134 ;  /* 0x0000008e1b85e223 */ /* 0x040fe20000000186 */
[----:B------:R-:W-:Y:S01]  /*55d0*/  @!P0 FFMA R135, -R27, R149, R150 ;  /* 0x000000951b878223 */ /* 0x000fe20000000196 */
[----:B------:R-:W-:Y:S01]  /*55e0*/  FMUL R147, R22, R148 ;  /* 0x0000009416937220 */ /* 0x000fe20000400000 */
[----:B------:R-:W-:Y:S01]  /*55f0*/  PRMT R134, R143, 0x7610, R134 ;  /* 0x000076108f867816 */ /* 0x000fe20000000086 */
[C---:B------:R-:W-:Y:S01]  /*5600*/  FMUL R152, R26.reuse, R151 ;  /* 0x000000971a987220 */ /* 0x040fe20000400000 */
[C---:B------:R-:W-:Y:S01]  /*5610*/  @!P0 FFMA R137, R26.reuse, R135, R149 ;  /* 0x000000871a898223 */ /* 0x040fe20000000095 */
[----:B------:R-:W-:Y:S02]  /*5620*/  HADD2.F32 R149, -RZ, R93.H0_H0 ;  /* 0x2000005dff957230 */ /* 0x000fe40000004100 */
[----:B------:R-:W-:Y:S01]  /*5630*/  @!P1 FFMA R135, -R27, R156, R155 ;  /* 0x0000009c1b879223 */ /* 0x000fe2000000019b */
[----:B------:R-:W-:Y:S01]  /*5640*/  @!P6 FFMA R142, R26, R133, R142 ;  /* 0x000000851a8ee223 */ /* 0x000fe2000000008e */
[----:B------:R-:W-:Y:S01]  /*5650*/  F2FP.F16.F32.PACK_AB R180, RZ, R147 ;  /* 0x00000093ffb4723e */ /* 0x000fe200000000ff */
[----:B------:R1:W-:Y:S01]  /*5660*/  STS [R25+0x68], R79 ;  /* 0x0000684f19007388 */ /* 0x0003e20000000800 */
[C---:B------:R-:W-:Y:S01]  /*5670*/  @!P1 FFMA R140, R22.reuse, R135, R156 ;  /* 0x00000087168c9223 */ /* 0x040fe2000000009c */
[----:B------:R-:W-:Y:S01]  /*5680*/  FMUL R150, R22, R149 ;  /* 0x0000009516967220 */ /* 0x000fe20000400000 */
[----:B------:R-:W-:Y:S01]  /*5690*/  HADD2.F32 R156, -RZ, R94.H1_H1 ;  /* 0x3000005eff9c7230 */ /* 0x000fe20000004100 */
[----:B------:R-:W-:-:S02]  /*56a0*/  F2FP.F16.F32.PACK_AB R179, RZ, R152 ;  /* 0x00000098ffb3723e */ /* 0x000fc400000000ff */
[----:B------:R-:W-:Y:S02]  /*56b0*/  PRMT R133, R145, 0x7610, R133 ;  /* 0x0000761091857816 */ /* 0x000fe40000000085 */
[----:B------:R-:W-:Y:S01]  /*56c0*/  F2FP.F16.F32.PACK_AB R178, RZ, R150 ;  /* 0x00000096ffb2723e */ /* 0x000fe200000000ff */
[----:B------:R-:W-:Y:S01]  /*56d0*/  FMUL R155, R26, R156 ;  /* 0x0000009c1a9b7220 */ /* 0x000fe20000400000 */
[----:B------:R-:W-:Y:S02]  /*56e0*/  PRMT R135, R146, 0x7610, R135 ;  /* 0x0000761092877816 */ /* 0x000fe40000000087 */
[----:B------:R-:W-:Y:S02]  /*56f0*/  @!P0 F2FP.F16.F32.PACK_AB R133, RZ, R137 ;  /* 0x00000089ff85823e */ /* 0x000fe400000000ff */
[----:B------:R-:W-:Y:S01]  /*5700*/  @!P5 F2FP.F16.F32.PACK_AB R134, RZ, R136 ;  /* 0x00000088ff86d23e */ /* 0x000fe200000000ff */
[----:B------:R-:W-:Y:S01]  /*5710*/  HADD2.F32 R136, -RZ, R95.H0_H0 ;  /* 0x2000005fff887230 */ /* 0x000fe20000004100 */
[----:B------:R-:W-:-:S02]  /*5720*/  @!P4 F2FP.F16.F32.PACK_AB R135, RZ, R139 ;  /* 0x0000008bff87c23e */ /* 0x000fc400000000ff */
[----:B------:R-:W-:Y:S01]  /*5730*/  @!P1 F2FP.F16.F32.PACK_AB R182, RZ, R140 ;  /* 0x0000008cffb6923e */ /* 0x000fe200000000ff */
[----:B------:R-:W-:Y:S01]  /*5740*/  HADD2.F32 R140, -RZ, R96.H1_H1 ;  /* 0x30000060ff8c7230 */ /* 0x000fe20000004100 */
[----:B------:R-:W-:Y:S01]  /*5750*/  @!P6 F2FP.F16.F32.PACK_AB R181, RZ, R142 ;  /* 0x0000008effb5e23e */ /* 0x000fe200000000ff */
[----:B------:R-:W-:Y:S01]  /*5760*/  HADD2.F32 R142, -RZ, R97.H1_H1 ;  /* 0x30000061ff8e7230 */ /* 0x000fe20000004100 */
[C---:B------:R-:W-:Y:S02]  /*5770*/  HSETP2.GEU.AND P1, PT, |R180|.reuse.H0_H0, 8.523464202880859375e-06, 8.523464202880859375e-06, PT ;  /* 0x008f008fb4007434 */ /* 0x040fe40003f2ea00 */
[----:B------:R-:W-:Y:S02]  /*5780*/  HSETP2.GT.AND P0, PT, |R180|.H0_H0, RZ.H0_H0, PT ;  /* 0x200000ffb4007234 */ /* 0x000fe40003f04a00 */
[C---:B------:R-:W-:Y:S01]  /*5790*/  HSETP2.GEU.AND P5, PT, |R179|.reuse.H0_H0, 8.523464202880859375e-06, 8.523464202880859375e-06, PT ;  /* 0x008f008fb3007434 */ /* 0x040fe20003faea00 */
[----:B------:R-:W-:Y:S01]  /*57a0*/  FMUL R146, R26, R142 ;  /* 0x0000008e1a927220 */ /* 0x000fe20000400000 */
[----:B------:R-:W-:-:S02]  /*57b0*/  HSETP2.GT.AND P2, PT, |R179|.H0_H0, RZ.H0_H0, PT ;  /* 0x200000ffb3007234 */ /* 0x000fc40003f44a00 */
[C---:B------:R-:W-:Y:S02]  /*57c0*/  HSETP2.GEU.AND P4, PT, |R178|.reuse.H0_H0, 8.523464202880859375e-06, 8.523464202880859375e-06, PT ;  /* 0x008f008fb2007434 */ /* 0x040fe40003f8ea00 */
[----:B------:R-:W-:Y:S02]  /*57d0*/  HSETP2.GT.AND P6, PT, |R178|.H0_H0, RZ.H0_H0, PT ;  /* 0x200000ffb2007234 */ /* 0x000fe40003fc4a00 */
[----:B------:R-:W-:Y:S02]  /*57e0*/  F2FP.F16.F32.PACK_AB R177, RZ, R155 ;  /* 0x0000009bffb1723e */ /* 0x000fe400000000ff */
[----:B------:R-:W-:Y:S01]  /*57f0*/  @!P3 F2FP.F16.F32.PACK_AB R184, RZ, R138 ;  /* 0x0000008affb8b23e */ /* 0x000fe200000000ff */
[----:B------:R-:W-:Y:S01]  /*5800*/  FMUL R138, R22, R136 ;  /* 0x00000088168a7220 */ /* 0x000fe20000400000 */
[----:B------:R-:W-:Y:S02]  /*5810*/  PLOP3.LUT P0, PT, P1, P0, PT, 0xf2, 0x2f ;  /* 0x00000000002f781c */ /* 0x000fe40000f01e72 */
[----:B------:R-:W-:-:S02]  /*5820*/  PLOP3.LUT P5, PT, P5, P2, PT, 0xf2, 0x2f ;  /* 0x00000000002f781c */ /* 0x000fc40002fa5e72 */
[----:B------:R-:W-:Y:S02]  /*5830*/  PLOP3.LUT P4, PT, P4, P6, PT, 0xf2, 0x2f ;  /* 0x00000000002f781c */ /* 0x000fe4000278de72 */
[C---:B------:R-:W-:Y:S02]  /*5840*/  HSETP2.GEU.AND P3, PT, |R177|.reuse.H0_H0, 8.523464202880859375e-06, 8.523464202880859375e-06, PT ;  /* 0x008f008fb1007434 */ /* 0x040fe40003f6ea00 */
[----:B------:R-:W-:Y:S02]  /*5850*/  HSETP2.GT.AND P1, PT, |R177|.H0_H0, RZ.H0_H0, PT ;  /* 0x200000ffb1007234 */ /* 0x000fe40003f24a00 */
[C---:B------:R-:W-:Y:S02]  /*5860*/  HSETP2.GEU.AND P2, PT, |R176|.reuse.H0_H0, 8.523464202880859375e-06, 8.523464202880859375e-06, PT ;  /* 0x008f008fb0007434 */ /* 0x040fe40003f4ea00 */
        /* <DEDUP_REMOVED lines=8> */
[----:B------:R-:W-:Y:S01]  /*58f0*/  HADD2.F32 R152, -RZ, R98.H1_H1 ;  /* 0x30000062ff987230 */ /* 0x000fe20000004100 */
[----:B------:R-:W-:Y:S01]  /*5900*/  F2FP.F16.F32.PACK_AB R174, RZ, R138 ;  /* 0x0000008affae723e */ /* 0x000fe200000000ff */
[----:B------:R-:W-:Y:S01]  /*5910*/  @!P4 FFMA R139, R22, R139, R150 ;  /* 0x0000008b168bc223 */ /* 0x000fe20000000096 */
[----:B------:R-:W-:-:S02]  /*5920*/  P2R R137, PR, RZ, 0x1 ;  /* 0x00000001ff897803 */ /* 0x000fc40000000000 */
[----:B------:R-:W-:Y:S01]  /*5930*/  PLOP3.LUT P1, PT, P1, P6, PT, 0xf2, 0x2f ;  /* 0x00000000002f781c */ /* 0x000fe20000f2de72 */
[C---:B------:R-:W-:Y:S01]  /*5940*/  @!P3 FFMA R145, -R27.reuse, R155, R156 ;  /* 0x0000009b1b91b223 */ /* 0x040fe2000000019c */
[C---:B------:R-:W-:Y:S02]  /*5950*/  HSETP2.GEU.AND P6, PT, |R174|.reuse.H0_H0, 8.523464202880859375e-06, 8.523464202880859375e-06, PT ;  /* 0x008f008fae007434 */ /* 0x040fe40003fcea00 */
[----:B------:R-:W-:Y:S01]  /*5960*/  HSETP2.GT.AND P0, PT, |R174|.H0_H0, RZ.H0_H0, PT ;  /* 0x200000ffae007234 */ /* 0x000fe20003f04a00 */
[----:B------:R-:W-:Y:S01]  /*5970*/  @!P2 FFMA R143, -R27, R154, R153 ;  /* 0x0000009a1b8fa223 */ /* 0x000fe20000000199 */
[C---:B------:R-:W-:Y:S01]  /*5980*/  FMUL R153, R26.reuse, R140 ;  /* 0x0000008c1a997220 */ /* 0x040fe20000400000 */
[----:B------:R-:W-:Y:S01]  /*5990*/  @!P3 FFMA R145, R26, R145, R155 ;  /* 0x000000911a91b223 */ /* 0x000fe2000000009b */
[----:B------:R-:W-:Y:S01]  /*59a0*/  F2FP.F16.F32.PACK_AB R171, RZ, R146 ;  /* 0x00000092ffab723e */ /* 0x000fe200000000ff */
[----:B------:R-:W-:Y:S01]  /*59b0*/  @!P2 FFMA R143, R22, R143, R154 ;  /* 0x0000008f168fa223 */ /* 0x000fe2000000009a */
[----:B------:R-:W-:-:S02]  /*59c0*/  PLOP3.LUT P6, PT, P6, P0, PT, 0xf2, 0x2f ;  /* 0x00000000002f781c */ /* 0x000fc400037c1e72 */
[----:B------:R-:W-:Y:S01]  /*59d0*/  ISETP.NE.AND P0, PT, R137, RZ, PT ;  /* 0x000000ff8900720c */ /* 0x000fe20003f05270 */
[----:B------:R-:W-:Y:S01]  /*59e0*/  @!P1 FFMA R149, -R27, R158, R157 ;  /* 0x0000009e1b959223 */ /* 0x000fe2000000019d */
[----:B------:R-:W-:Y:S01]  /*59f0*/  F2FP.F16.F32.PACK_AB R173, RZ, R153 ;  /* 0x00000099ffad723e */ /* 0x000fe200000000ff */
[C---:B------:R-:W-:Y:S01]  /*5a00*/  FMUL R157, R26.reuse, R152 ;  /* 0x000000981a9d7220 */ /* 0x040fe20000400000 */
[----:B------:R-:W-:Y:S01]  /*5a10*/  @!P5 F2FP.F16.F32.PACK_AB R179, RZ, R141 ;  /* 0x0000008dffb3d23e */ /* 0x000fe200000000ff */
[----:B------:R-:W-:Y:S01]  /*5a20*/  @!P1 FFMA R149, R26, R149, R158 ;  /* 0x000000951a959223 */ /* 0x000fe2000000009e */
[----:B------:R-:W-:Y:S02]  /*5a30*/  @!P4 F2FP.F16.F32.PACK_AB R178, RZ, R139 ;  /* 0x0000008bffb2c23e */ /* 0x000fe400000000ff */
[----:B------:R-:W-:Y:S02]  /*5a40*/  @!P2 F2FP.F16.F32.PACK_AB R176, RZ, R143 ;  /* 0x0000008fffb0a23e */ /* 0x000fe400000000ff */
[----:B------:R-:W-:-:S02]  /*5a50*/  @!P1 F2FP.F16.F32.PACK_AB R175, RZ, R149 ;  /* 0x00000095ffaf923e */ /* 0x000fc400000000ff */
[----:B------:R-:W-:Y:S01]  /*5a60*/  HSETP2.GEU.AND P1, PT, |R173|.H0_H0, 8.523464202880859375e-06, 8.523464202880859375e-06, PT ;  /* 0x008f008fad007434 */ /* 0x000fe20003f2ea00 */
[C---:B------:R-:W-:Y:S01]  /*5a70*/  @!P0 FFMA R137, -R27.reuse, R147, R148 ;  /* 0x000000931b898223 */ /* 0x040fe20000000194 */
[----:B------:R-:W-:Y:S01]  /*5a80*/  HADD2.F32 R148, -RZ, R98.H0_H0 ;  /* 0x20000062ff947230 */ /* 0x000fe20000004100 */
[----:B------:R-:W-:Y:S02]  /*5a90*/  HSETP2.GEU.AND P4, PT, |R171|.H0_H0, 8.523464202880859375e-06, 8.523464202880859375e-06, PT ;  /* 0x008f008fab007434 */ /* 0x000fe40003f8ea00 */
[C---:B------:R-:W-:Y:S01]  /*5aa0*/  @!P0 FFMA R137, R22.reuse, R137, R147 ;  /* 0x0000008916898223 */ /* 0x040fe20000000093 */
[----:B------:R-:W-:Y:S01]  /*5ab0*/  @!P6 FFMA R147, -R27, R138, R136 ;  /* 0x0000008a1b93e223 */ /* 0x000fe20000000188 */
[----:B------:R-:W-:Y:S01]  /*5ac0*/  HADD2.F32 R136, -RZ, R96.H0_H0 ;  /* 0x20000060ff887230 */ /* 0x000fe20000004100 */
[----:B------:R-:W-:Y:S01]  /*5ad0*/  F2FP.F16.F32.PACK_AB R169, RZ, R157 ;  /* 0x0000009dffa9723e */ /* 0x000fe200000000ff */
[C---:B------:R-:W-:Y:S01]  /*5ae0*/  FMUL R150, R22.reuse, R148 ;  /* 0x0000009416967220 */ /* 0x040fe20000400000 */
[----:B------:R-:W-:Y:S01]  /*5af0*/  @!P6 FFMA R147, R22, R147, R138 ;  /* 0x000000931693e223 */ /* 0x000fe2000000008a */
[----:B------:R-:W-:-:S02]  /*5b00*/  HADD2.F32 R138, -RZ, R97.H0_H0 ;  /* 0x20000061ff8a7230 */ /* 0x000fc40000004100 */
[C---:B------:R-:W-:Y:S01]  /*5b10*/  FMUL R151, R22.reuse, R136 ;  /* 0x0000008816977220 */ /* 0x040fe20000400000 */
[----:B------:R-:W-:Y:S02]  /*5b20*/  @!P0 F2FP.F16.F32.PACK_AB R180, RZ, R137 ;  /* 0x00000089ffb4823e */ /* 0x000fe400000000ff */
[----:B------:R-:W-:Y:S01]  /*5b30*/  @!P6 F2FP.F16.F32.PACK_AB R174, RZ, R147 ;  /* 0x00000093ffaee23e */ /* 0x000fe200000000ff */
[----:B------:R-:W-:Y:S01]  /*5b40*/  FMUL R155, R22, R138 ;  /* 0x0000008a169b7220 */ /* 0x000fe20000400000 */
[----:B------:R-:W-:Y:S01]  /*5b50*/  F2FP.F16.F32.PACK_AB R172, RZ, R151 ;  /* 0x00000097ffac723e */ /* 0x000fe200000000ff */
[----:B------:R-:W-:Y:S01]  /*5b60*/  HADD2.F32 R147, -RZ, R99.H1_H1 ;  /* 0x30000063ff937230 */ /* 0x000fe20000004100 */
[----:B------:R-:W-:Y:S02]  /*5b70*/  HSETP2.GT.AND P0, PT, |R173|.H0_H0, RZ.H0_H0, PT ;  /* 0x200000ffad007234 */ /* 0x000fe40003f04a00 */
[----:B------:R-:W-:Y:S02]  /*5b80*/  HSETP2.GT.AND P6, PT, |R171|.H0_H0, RZ.H0_H0, PT ;  /* 0x200000ffab007234 */ /* 0x000fe40003fc4a00 */
[C---:B------:R-:W-:Y:S01]  /*5b90*/  HSETP2.GEU.AND P5, PT, |R172|.reuse.H0_H0, 8.523464202880859375e-06, 8.523464202880859375e-06, PT ;  /* 0x008f008fac007434 */ /* 0x040fe20003faea00 */
[----:B------:R-:W-:Y:S01]  /*5ba0*/  FMUL R154, R26, R147 ;  /* 0x000000931a9a7220 */ /* 0x000fe20000400000 */
[----:B------:R-:W-:-:S02]  /*5bb0*/  HSETP2.GT.AND P2, PT, |R172|.H0_H0, RZ.H0_H0, PT ;  /* 0x200000ffac007234 */ /* 0x000fc40003f44a00 */
[----:B------:R-:W-:Y:S02]  /*5bc0*/  F2FP.F16.F32.PACK_AB R170, RZ, R155 ;  /* 0x0000009bffaa723e */ /* 0x000fe400000000ff */
[----:B------:R-:W-:Y:S02]  /*5bd0*/  @!P3 F2FP.F16.F32.PACK_AB R177, RZ, R145 ;  /* 0x00000091ffb1b23e */ /* 0x000fe400000000ff */
[----:B------:R-:W-:Y:S02]  /*5be0*/  PLOP3.LUT P0, PT, P1, P0, PT, 0xf2, 0x2f ;  /* 0x00000000002f781c */ /* 0x000fe40000f01e72 */
[----:B------:R-:W-:Y:S02]  /*5bf0*/  PLOP3.LUT P5, PT, P5, P2, PT, 0xf2, 0x2f ;  /* 0x00000000002f781c */ /* 0x000fe40002fa5e72 */
[----:B------:R-:W-:Y:S02]  /*5c00*/  PLOP3.LUT P4, PT, P4, P6, PT, 0xf2, 0x2f ;  /* 0x00000000002f781c */ /* 0x000fe4000278de72 */
[----:B------:R-:W-:-:S02]  /*5c10*/  HSETP2.GEU.AND P3, PT, |R170|.H0_H0, 8.523464202880859375e-06, 8.523464202880859375e-06, PT ;  /* 0x008f008faa007434 */ /* 0x000fc40003f6ea00 */
[----:B------:R-:W-:Y:S02]  /*5c20*/  HSETP2.GT.AND P1, PT, |R170|.H0_H0, RZ.H0_H0, PT ;  /* 0x200000ffaa007234 */ /* 0x000fe40003f24a00 */
[C---:B------:R-:W-:Y:S02]  /*5c30*/  HSETP2.GEU.AND P2, PT, |R169|.reuse.H0_H0, 8.523464202880859375e-06, 8.523464202880859375e-06, PT ;  /* 0x008f008fa9007434 */ /* 0x040fe40003f4ea00 */
[----:B------:R-:W-:Y:S02]  /*5c40*/  HSETP2.GT.AND P6, PT, |R169|.H0_H0, RZ.H0_H0, PT ;  /* 0x200000ffa9007234 */ /* 0x000fe40003fc4a00 */
[----:B------:R-:W-:Y:S02]  /*5c50*/  F2FP.F16.F32.PACK_AB R168, RZ, R150 ;  /* 0x00000096ffa8723e */ /* 0x000fe400000000ff */
[----:B------:R-:W-:Y:S01]  /*5c60*/  PLOP3.LUT P3, PT, P3, P1, PT, 0xf2, 0x2f ;  /* 0x00000000002f781c */ /* 0x000fe20001f63e72 */
[----:B------:R-:W-:Y:S01]  /*5c70*/  @!P4 FFMA R141, -R27, R146, R142 ;  /* 0x000000921b8dc223 */ /* 0x000fe2000000018e */
[----:B------:R-:W-:-:S02]  /*5c80*/  PLOP3.LUT P2, PT, P2, P6, PT, 0xf2, 0x2f ;  /* 0x00000000002f781c */ /* 0x000fc4000174de72 */
[C---:B------:R-:W-:Y:S02]  /*5c90*/  HSETP2.GEU.AND P1, PT, |R168|.reuse.H0_H0, 8.523464202880859375e-06, 8.523464202880859375e-06, PT ;  /* 0x008f008fa8007434 */ /* 0x040fe40003f2ea00 */
[----:B------:R-:W-:Y:S02]  /*5ca0*/  HSETP2.GT.AND P6, PT, |R168|.H0_H0, RZ.H0_H0, PT ;  /* 0x200000ffa8007234 */ /* 0x000fe40003fc4a00 */
[----:B------:R-:W-:Y:S02]  /*5cb0*/  F2FP.F16.F32.PACK_AB R167, RZ, R154 ;  /* 0x0000009affa7723e */ /* 0x000fe400000000ff */
[----:B------:R-:W-:Y:S02]  /*5cc0*/  P2R R137, PR, RZ, 0x1 ;  /* 0x00000001ff897803 */ /* 0x000fe40000000000 */
[----:B------:R-:W-:Y:S02]  /*5cd0*/  PLOP3.LUT P1, PT, P1, P6, PT, 0xf2, 0x2f ;  /* 0x00000000002f781c */ /* 0x000fe40000f2de72 */
[C---:B------:R-:W-:Y:S01]  /*5ce0*/  HSETP2.GEU.AND P6, PT, |R167|.reuse.H0_H0, 8.523464202880859375e-06, 8.523464202880859375e-06, PT ;  /* 0x008f008fa7007434 */ /* 0x040fe20003fcea00 */
[----:B------:R-:W-:Y:S01]  /*5cf0*/  @!P2 FFMA R145, -R27, R157, R152 ;  /* 0x0000009d1b91a223 */ /* 0x000fe20000000198 */
[----:B------:R-:W-:Y:S01]  /*5d00*/  HSETP2.GT.AND P0, PT, |R167|.H0_H0, RZ.H0_H0, PT ;  /* 0x200000ffa7007234 */ /* 0x000fe20003f04a00 */
[----:B------:R-:W-:Y:S01]  /*5d10*/  HADD2.F32 R152, -RZ, R102.H1_H1 ;  /* 0x30000066ff987230 */ /* 0x000fe20000004100 */
[----:B------:R-:W-:Y:S01]  /*5d20*/  PRMT R83, R83, 0x5410, R80 ;  /* 0x0000541053537816 */ /* 0x000fe20000000050 */
[----:B------:R-:W-:Y:S01]  /*5d30*/  @!P2 FFMA R145, R26, R145, R157 ;  /* 0x000000911a91a223 */ /* 0x000fe2000000009d */
[----:B------:R-:W-:-:S02]  /*5d40*/  PRMT R81, R81, 0x5410, R82 ;  /* 0x0000541051517816 */ /* 0x000fc40000000052 */
[----:B------:R-:W-:Y:S01]  /*5d50*/  PLOP3.LUT P6, PT, P6, P0, PT, 0xf2, 0x2f ;  /* 0x00000000002f781c */ /* 0x000fe200037c1e72 */
[----:B------:R1:W-:Y:S01]  /*5d60*/  STS [R25+0x6c], R83 ;  /* 0x00006c5319007388 */ /* 0x0003e20000000800 */
[----:B------:R-:W-:Y:S01]  /*5d70*/  ISETP.NE.AND P0, PT, R137, RZ, PT ;  /* 0x000000ff8900720c */ /* 0x000fe20003f05270 */
[C---:B------:R-:W-:Y:S01]  /*5d80*/  @!P5 FFMA R137, -R27.reuse, R151, R136 ;  /* 0x000000971b89d223 */ /* 0x040fe20000000188 */
[----:B------:R-:W-:Y:S01]  /*5d90*/  @!P4 FFMA R136, R26, R141, R146 ;  /* 0x0000008d1a88c223 */ /* 0x000fe20000000092 */
[C---:B------:R-:W-:Y:S01]  /*5da0*/  @!P3 FFMA R141, -R27.reuse, R155, R138 ;  /* 0x0000009b1b8db223 */ /* 0x040fe2000000018a */
[----:B------:R-:W-:Y:S02]  /*5db0*/  HADD2.F32 R138, -RZ, R99.H0_H0 ;  /* 0x20000063ff8a7230 */ /* 0x000fe40000004100 */
[----:B------:R-:W-:Y:S01]  /*5dc0*/  @!P1 FFMA R143, -R27, R150, R148 ;  /* 0x000000961b8f9223 */ /* 0x000fe20000000194 */
[----:B------:R-:W-:Y:S02]  /*5dd0*/  HADD2.F32 R146, -RZ, R100.H1_H1 ;  /* 0x30000064ff927230 */ /* 0x000fe40000004100 */
[----:B------:R-:W-:Y:S01]  /*5de0*/  @!P5 FFMA R137, R22, R137, R151 ;  /* 0x000000891689d223 */ /* 0x000fe20000000097 */
[----:B------:R-:W-:-:S02]  /*5df0*/  HADD2.F32 R148, -RZ, R101.H0_H0 ;  /* 0x20000065ff947230 */ /* 0x000fc40000004100 */
[C---:B------:R-:W-:Y:S01]  /*5e00*/  @!P1 FFMA R143, R22.reuse, R143, R150 ;  /* 0x0000008f168f9223 */ /* 0x040fe20000000096 */
[----:B------:R-:W-:Y:S01]  /*5e10*/  FMUL R149, R22, R138 ;  /* 0x0000008a16957220 */ /* 0x000fe20000400000 */
[C---:B------:R-:W-:Y:S01]  /*5e20*/  @!P6 FFMA R147, -R27.reuse, R154, R147 ;  /* 0x0000009a1b93e223 */ /* 0x040fe20000000193 */
[C---:B------:R-:W-:Y:S01]  /*5e30*/  FMUL R151, R26.reuse, R146 ;  /* 0x000000921a977220 */ /* 0x040fe20000400000 */
[----:B------:R-:W-:Y:S01]  /*5e40*/  @!P0 FFMA R139, -R27, R153, R140 ;  /* 0x000000991b8b8223 */ /* 0x000fe2000000018c */
[----:B------:R-:W-:Y:S02]  /*5e50*/  HADD2.F32 R140, -RZ, R100.H0_H0 ;  /* 0x20000064ff8c7230 */ /* 0x000fe40000004100 */
[C---:B------:R-:W-:Y:S01]  /*5e60*/  @!P6 FFMA R147, R26.reuse, R147, R154 ;  /* 0x000000931a93e223 */ /* 0x040fe2000000009a */
[----:B------:R-:W-:Y:S02]  /*5e70*/  HADD2.F32 R150, -RZ, R101.H1_H1 ;  /* 0x30000065ff967230 */ /* 0x000fe40000004100 */
[----:B------:R-:W-:Y:S01]  /*5e80*/  @!P0 FFMA R139, R26, R139, R153 ;  /* 0x0000008b1a8b8223 */ /* 0x000fe20000000099 */
[C---:B------:R-:W-:Y:S01]  /*5e90*/  @!P3 FFMA R141, R22.reuse, R141, R155 ;  /* 0x0000008d168db223 */ /* 0x040fe2000000009b */
[----:B------:R-:W-:Y:S01]  /*5ea0*/  FMUL R142, R22, R140 ;  /* 0x0000008c168e7220 */ /* 0x000fe20000400000 */
[----:B------:R-:W-:Y:S01]  /*5eb0*/  F2FP.F16.F32.PACK_AB R166, RZ, R149 ;  /* 0x00000095ffa6723e */ /* 0x000fe200000000ff */
[----:B------:R-:W-:Y:S01]  /*5ec0*/  FMUL R155, R26, R150 ;  /* 0x000000961a9b7220 */ /* 0x000fe20000400000 */
[----:B------:R-:W-:Y:S01]  /*5ed0*/  F2FP.F16.F32.PACK_AB R165, RZ, R151 ;  /* 0x00000097ffa5723e */ /* 0x000fe200000000ff */
[----:B------:R-:W-:Y:S01]  /*5ee0*/  FMUL R153, R22, R148 ;  /* 0x0000009416997220 */ /* 0x000fe20000400000 */
[----:B------:R-:W-:Y:S01]  /*5ef0*/  F2FP.F16.F32.PACK_AB R164, RZ, R142 ;  /* 0x0000008effa4723e */ /* 0x000fe200000000ff */
[----:B------:R-:W-:Y:S01]  /*5f00*/  FMUL R154, R26, R152 ;  /* 0x000000981a9a7220 */ /* 0x000fe20000400000 */
[----:B------:R-:W-:Y:S01]  /*5f10*/  @!P0 F2FP.F16.F32.PACK_AB R173, RZ, R139 ;  /* 0x0000008bffad823e */ /* 0x000fe200000000ff */
[----:B------:R1:W-:Y:S01]  /*5f20*/  STS [R25+0x70], R81 ;  /* 0x0000705119007388 */ /* 0x0003e20000000800 */
[----:B------:R-:W-:-:S02]  /*5f30*/  @!P5 F2FP.F16.F32.PACK_AB R172, RZ, R137 ;  /* 0x00000089ffacd23e */ /* 0x000fc400000000ff */
[----:B------:R-:W-:Y:S02]  /*5f40*/  @!P4 F2FP.F16.F32.PACK_AB R171, RZ, R136 ;  /* 0x00000088ffabc23e */ /* 0x000fe400000000ff */
[----:B------:R-:W-:Y:S02]  /*5f50*/  @!P2 F2FP.F16.F32.PACK_AB R169, RZ, R145 ;  /* 0x00000091ffa9a23e */ /* 0x000fe400000000ff */
[----:B------:R-:W-:Y:S02]  /*5f60*/  @!P1 F2FP.F16.F32.PACK_AB R168, RZ, R143 ;  /* 0x0000008fffa8923e */ /* 0x000fe400000000ff */
[----:B------:R-:W-:Y:S01]  /*5f70*/  @!P6 F2FP.F16.F32.PACK_AB R167, RZ, R147 ;  /* 0x00000093ffa7e23e */ /* 0x000fe200000000ff */
[----:B------:R-:W-:Y:S01]  /*5f80*/  HADD2.F32 R147, -RZ, R102.H0_H0 ;  /* 0x20000066ff937230 */ /* 0x000fe20000004100 */
[C---:B------:R-:W-:Y:S02]  /*5f90*/  HSETP2.GEU.AND P1, PT, |R166|.reuse.H0_H0, 8.523464202880859375e-06, 8.523464202880859375e-06, PT ;  /* 0x008f008fa6007434 */ /* 0x040fe40003f2ea00 */
[----:B------:R-:W-:-:S02]  /*5fa0*/  HSETP2.GT.AND P0, PT, |R166|.H0_H0, RZ.H0_H0, PT ;  /* 0x200000ffa6007234 */ /* 0x000fc40003f04a00 */
[C---:B------:R-:W-:Y:S01]  /*5fb0*/  HSETP2.GEU.AND P5, PT, |R165|.reuse.H0_H0, 8.523464202880859375e-06, 8.523464202880859375e-06, PT ;  /* 0x008f008fa5007434 */ /* 0x040fe20003faea00 */
[----:B------:R-:W-:Y:S01]  /*5fc0*/  FMUL R136, R22, R147 ;  /* 0x0000009316887220 */ /* 0x000fe20000400000 */
[----:B------:R-:W-:Y:S02]  /*5fd0*/  HSETP2.GT.AND P2, PT, |R165|.H0_H0, RZ.H0_H0, PT ;  /* 0x200000ffa5007234 */ /* 0x000fe40003f44a00 */
[C---:B------:R-:W-:Y:S02]  /*5fe0*/  HSETP2.GEU.AND P4, PT, |R164|.reuse.H0_H0, 8.523464202880859375e-06, 8.523464202880859375e-06, PT ;  /* 0x008f008fa4007434 */ /* 0x040fe40003f8ea00 */
[----:B------:R-:W-:Y:S02]  /*5ff0*/  HSETP2.GT.AND P6, PT, |R164|.H0_H0, RZ.H0_H0, PT ;  /* 0x200000ffa4007234 */ /* 0x000fe40003fc4a00 */
[----:B------:R-:W-:Y:S02]  /*6000*/  F2FP.F16.F32.PACK_AB R163, RZ, R155 ;  /* 0x0000009bffa3723e */ /* 0x000fe400000000ff */
[----:B------:R-:W-:-:S02]  /*6010*/  F2FP.F16.F32.PACK_AB R162, RZ, R153 ;  /* 0x00000099ffa2723e */ /* 0x000fc400000000ff */
        /* <DEDUP_REMOVED lines=8> */
[----:B------:R-:W-:Y:S01]  /*60a0*/  F2FP.F16.F32.PACK_AB R161, RZ, R154 ;  /* 0x0000009affa1723e */ /* 0x000fe200000000ff */
[C---:B------:R-:W-:Y:S01]  /*60b0*/  @!P5 FFMA R141, -R27.reuse, R151, R146 ;  /* 0x000000971b8dd223 */ /* 0x040fe20000000192 */
[----:B------:R-:W-:Y:S01]  /*60c0*/  PLOP3.LUT P3, PT, P3, P1, PT, 0xf2, 0x2f ;  /* 0x00000000002f781c */ /* 0x000fe20001f63e72 */
[----:B------:R-:W-:Y:S01]  /*60d0*/  @!P4 FFMA R139, -R27, R142, R140 ;  /* 0x0000008e1b8bc223 */ /* 0x000fe2000000018c */
[----:B------:R-:W-:Y:S01]  /*60e0*/  PLOP3.LUT P2, PT, P2, P6, PT, 0xf2, 0x2f ;  /* 0x00000000002f781c */ /* 0x000fe2000174de72 */
[----:B------:R-:W-:Y:S01]  /*60f0*/  @!P5 FFMA R141, R26, R141, R151 ;  /* 0x0000008d1a8dd223 */ /* 0x000fe20000000097 */
[C---:B------:R-:W-:Y:S01]  /*6100*/  HSETP2.GEU.AND P1, PT, |R161|.reuse.H0_H0, 8.523464202880859375e-06, 8.523464202880859375e-06, PT ;  /* 0x008f008fa1007434 */ /* 0x040fe20003f2ea00 */
[----:B------:R-:W-:Y:S01]  /*6110*/  @!P4 FFMA R139, R22, R139, R142 ;  /* 0x0000008b168bc223 */ /* 0x000fe2000000008e */
[----:B------:R-:W-:Y:S01]  /*6120*/  HSETP2.GT.AND P6, PT, |R161|.H0_H0, RZ.H0_H0, PT ;  /* 0x200000ffa1007234 */ /* 0x000fe20003fc4a00 */
[--C-:B------:R-:W-:Y:S01]  /*6130*/  HADD2.F32 R142, -RZ, R128.reuse.H1_H1 ;  /* 0x30000080ff8e7230 */ /* 0x100fe20000004100 */
[----:B------:R-:W-:Y:S01]  /*6140*/  F2FP.F16.F32.PACK_AB R160, RZ, R136 ;  /* 0x00000088ffa0723e */ /* 0x000fe200000000ff */
[----:B------:R-:W-:Y:S01]  /*6150*/  HADD2.F32 R140, -RZ, R128.H0_H0 ;  /* 0x20000080ff8c7230 */ /* 0x000fe20000004100 */
[----:B------:R-:W-:-:S02]  /*6160*/  P2R R137, PR, RZ, 0x1 ;  /* 0x00000001ff897803 */ /* 0x000fc40000000000 */
[----:B------:R-:W-:Y:S01]  /*6170*/  PLOP3.LUT P1, PT, P1, P6, PT, 0xf2, 0x2f ;  /* 0x00000000002f781c */ /* 0x000fe20000f2de72 */
[----:B------:R-:W-:Y:S01]  /*6180*/  FMUL R146, R26, R142 ;  /* 0x0000008e1a927220 */ /* 0x000fe20000400000 */
[C---:B------:R-:W-:Y:S01]  /*6190*/  HSETP2.GEU.AND P6, PT, |R160|.reuse.H0_H0, 8.523464202880859375e-06, 8.523464202880859375e-06, PT ;  /* 0x008f008fa0007434 */ /* 0x040fe20003fcea00 */
[C---:B------:R-:W-:Y:S01]  /*61a0*/  @!P2 FFMA R143, -R27.reuse, R153, R148 ;  /* 0x000000991b8fa223 */ /* 0x040fe20000000194 */
[----:B------:R-:W-:Y:S01]  /*61b0*/  HSETP2.GT.AND P0, PT, |R160|.H0_H0, RZ.H0_H0, PT ;  /* 0x200000ffa0007234 */ /* 0x000fe20003f04a00 */
[----:B------:R-:W-:Y:S01]  /*61c0*/  @!P3 FFMA R145, -R27, R155, R150 ;  /* 0x0000009b1b91b223 */ /* 0x000fe20000000196 */
[----:B------:R-:W-:Y:S01]  /*61d0*/  F2FP.F16.F32.PACK_AB R157, RZ, R146 ;  /* 0x00000092ff9d723e */ /* 0x000fe200000000ff */
[C---:B------:R-:W-:Y:S01]  /*61e0*/  @!P2 FFMA R143, R22.reuse, R143, R153 ;  /* 0x0000008f168fa223 */ /* 0x040fe20000000099 */
[----:B------:R-:W-:Y:S01]  /*61f0*/  FMUL R187, R22, R140 ;  /* 0x0000008c16bb7220 */ /* 0x000fe20000400000 */
[----:B------:R-:W-:Y:S01]  /*6200*/  PLOP3.LUT P6, PT, P6, P0, PT, 0xf2, 0x2f ;  /* 0x00000000002f781c */ /* 0x000fe200037c1e72 */
[----:B------:R-:W-:Y:S01]  /*6210*/  HADD2.F32 R148, -RZ, R129.H0_H0 ;  /* 0x20000081ff947230 */ /* 0x000fe20000004100 */
[----:B------:R-:W-:Y:S01]  /*6220*/  ISETP.NE.AND P0, PT, R137, RZ, PT ;  /* 0x000000ff8900720c */ /* 0x000fe20003f05270 */
[----:B------:R-:W-:Y:S01]  /*6230*/  @!P3 FFMA R145, R26, R145, R155 ;  /* 0x000000911a91b223 */ /* 0x000fe2000000009b */
[----:B------:R-:W-:-:S02]  /*6240*/  @!P5 F2FP.F16.F32.PACK_AB R165, RZ, R141 ;  /* 0x0000008dffa5d23e */ /* 0x000fc400000000ff */
[----:B------:R-:W-:Y:S01]  /*6250*/  @!P4 F2FP.F16.F32.PACK_AB R164, RZ, R139 ;  /* 0x0000008bffa4c23e */ /* 0x000fe200000000ff */
[----:B------:R-:W-:Y:S01]  /*6260*/  FMUL R150, R22, R148 ;  /* 0x0000009416967220 */ /* 0x000fe20000400000 */
[----:B------:R-:W-:Y:S02]  /*6270*/  @!P2 F2FP.F16.F32.PACK_AB R162, RZ, R143 ;  /* 0x0000008fffa2a23e */ /* 0x000fe400000000ff */
[----:B------:R-:W-:Y:S02]  /*6280*/  HSETP2.GEU.AND P4, PT, |R157|.H0_H0, 8.523464202880859375e-06, 8.523464202880859375e-06, PT ;  /* 0x008f008f9d007434 */ /* 0x000fe40003f8ea00 */
[----:B------:R-:W-:Y:S01]  /*6290*/  F2FP.F16.F32.PACK_AB R156, RZ, R187 ;  /* 0x000000bbff9c723e */ /* 0x000fe200000000ff */
[C---:B------:R-:W-:Y:S01]  /*62a0*/  @!P6 FFMA R147, -R27.reuse, R136, R147 ;  /* 0x000000881b93e223 */ /* 0x040fe20000000193 */
[----:B------:R-:W-:Y:S01]  /*62b0*/  @!P3 F2FP.F16.F32.PACK_AB R163, RZ, R145 ;  /* 0x00000091ffa3b23e */ /* 0x000fe200000000ff */
[----:B------:R-:W-:Y:S01]  /*62c0*/  @!P0 FFMA R137, -R27, R149, R138 ;  /* 0x000000951b898223 */ /* 0x000fe2000000018a */
[----:B------:R-:W-:-:S02]  /*62d0*/  HADD2.F32 R138, -RZ, R103.H1_H1 ;  /* 0x30000067ff8a7230 */ /* 0x000fc40000004100 */
[C---:B------:R-:W-:Y:S01]  /*62e0*/  @!P6 FFMA R147, R22.reuse, R147, R136 ;  /* 0x000000931693e223 */ /* 0x040fe20000000088 */
[----:B------:R-:W-:Y:S02]  /*62f0*/  HADD2.F32 R136, -RZ, R103.H0_H0 ;  /* 0x20000067ff887230 */ /* 0x000fe40000004100 */
[----:B------:R-:W-:Y:S01]  /*6300*/  @!P0 FFMA R137, R22, R137, R149 ;  /* 0x0000008916898223 */ /* 0x000fe20000000095 */
[----:B------:R-:W-:Y:S01]  /*6310*/  @!P1 FFMA R149, -R27, R154, R152 ;  /* 0x0000009a1b959223 */ /* 0x000fe20000000198 */
[----:B------:R-:W-:Y:S01]  /*6320*/  FMUL R185, R26, R138 ;  /* 0x0000008a1ab97220 */ /* 0x000fe20000400000 */
[----:B------:R-:W-:Y:S02]  /*6330*/  HADD2.F32 R152, -RZ, R129.H1_H1 ;  /* 0x30000081ff987230 */ /* 0x000fe40000004100 */
[----:B------:R-:W-:Y:S01]  /*6340*/  FMUL R151, R22, R136 ;  /* 0x0000008816977220 */ /* 0x000fe20000400000 */
[----:B------:R-:W-:Y:S01]  /*6350*/  @!P1 FFMA R149, R26, R149, R154 ;  /* 0x000000951a959223 */ /* 0x000fe2000000009a */
[----:B------:R-:W-:-:S02]  /*6360*/  @!P0 F2FP.F16.F32.PACK_AB R166, RZ, R137 ;  /* 0x00000089ffa6823e */ /* 0x000fc400000000ff */
[----:B------:R-:W-:Y:S01]  /*6370*/  F2FP.F16.F32.PACK_AB R159, RZ, R185 ;  /* 0x000000b9ff9f723e */ /* 0x000fe200000000ff */
[----:B------:R-:W-:Y:S01]  /*6380*/  FMUL R189, R26, R152 ;  /* 0x000000981abd7220 */ /* 0x000fe20000400000 */
[----:B------:R-:W-:Y:S02]  /*6390*/  F2FP.F16.F32.PACK_AB R158, RZ, R151 ;  /* 0x00000097ff9e723e */ /* 0x000fe400000000ff */
[----:B------:R-:W-:Y:S02]  /*63a0*/  @!P1 F2FP.F16.F32.PACK_AB R161, RZ, R149 ;  /* 0x00000095ffa1923e */ /* 0x000fe400000000ff */
[----:B------:R-:W-:Y:S01]  /*63b0*/  @!P6 F2FP.F16.F32.PACK_AB R160, RZ, R147 ;  /* 0x00000093ffa0e23e */ /* 0x000fe200000000ff */
[----:B------:R-:W-:Y:S01]  /*63c0*/  HADD2.F32 R147, -RZ, R130.H1_H1 ;  /* 0x30000082ff937230 */ /* 0x000fe20000004100 */
[C---:B------:R-:W-:Y:S02]  /*63d0*/  HSETP2.GEU.AND P1, PT, |R159|.reuse.H0_H0, 8.523464202880859375e-06, 8.523464202880859375e-06, PT ;  /* 0x008f008f9f007434 */ /* 0x040fe40003f2ea00 */
[----:B------:R-:W-:-:S02]  /*63e0*/  HSETP2.GT.AND P0, PT, |R159|.H0_H0, RZ.H0_H0, PT ;  /* 0x200000ff9f007234 */ /* 0x000fc40003f04a00 */
[C---:B------:R-:W-:Y:S01]  /*63f0*/  HSETP2.GEU.AND P5, PT, |R158|.reuse.H0_H0, 8.523464202880859375e-06, 8.523464202880859375e-06, PT ;  /* 0x008f008f9e007434 */ /* 0x040fe20003faea00 */
[----:B------:R-:W-:Y:S01]  /*6400*/  FMUL R186, R26, R147 ;  /* 0x000000931aba7220 */ /* 0x000fe20000400000 */
[----:B------:R-:W-:Y:S02]  /*6410*/  HSETP2.GT.AND P2, PT, |R158|.H0_H0, RZ.H0_H0, PT ;  /* 0x200000ff9e007234 */ /* 0x000fe40003f44a00 */
[----:B------:R-:W-:Y:S02]  /*6420*/  HSETP2.GT.AND P6, PT, |R157|.H0_H0, RZ.H0_H0, PT ;  /* 0x200000ff9d007234 */ /* 0x000fe40003fc4a00 */
[----:B------:R-:W-:Y:S02]  /*6430*/  F2FP.F16.F32.PACK_AB R155, RZ, R189 ;  /* 0x000000bdff9b723e */ /* 0x000fe400000000ff */
[----:B------:R-:W-:Y:S02]  /*6440*/  PLOP3.LUT P0, PT, P1, P0, PT, 0xf2, 0x2f ;  /* 0x00000000002f781c */ /* 0x000fe40000f01e72 */
[----:B------:R-:W-:-:S02]  /*6450*/  PLOP3.LUT P5, PT, P5, P2, PT, 0xf2, 0x2f ;  /* 0x00000000002f781c */ /* 0x000fc40002fa5e72 */
[----:B------:R-:W-:Y:S02]  /*6460*/  PLOP3.LUT P4, PT, P4, P6, PT, 0xf2, 0x2f ;  /* 0x00000000002f781c */ /* 0x000fe4000278de72 */
[C---:B------:R-:W-:Y:S02]  /*6470*/  HSETP2.GEU.AND P3, PT, |R156|.reuse.H0_H0, 8.523464202880859375e-06, 8.523464202880859375e-06, PT ;  /* 0x008f008f9c007434 */ /* 0x040fe40003f6ea00 */
[----:B------:R-:W-:Y:S02]  /*6480*/  HSETP2.GT.AND P1, PT, |R156|.H0_H0, RZ.H0_H0, PT ;  /* 0x200000ff9c007234 */ /* 0x000fe40003f24a00 */
[C---:B------:R-:W-:Y:S02]  /*6490*/  HSETP2.GEU.AND P2, PT, |R155|.reuse.H0_H0, 8.523464202880859375e-06, 8.523464202880859375e-06, PT ;  /* 0x008f008f9b007434 */ /* 0x040fe40003f4ea00 */
[----:B------:R-:W-:Y:S02]  /*64a0*/  HSETP2.GT.AND P6, PT, |R155|.H0_H0, RZ.H0_H0, PT ;  /* 0x200000ff9b007234 */ /* 0x000fe40003fc4a00 */
[----:B------:R-:W-:-:S02]  /*64b0*/  F2FP.F16.F32.PACK_AB R154, RZ, R150 ;  /* 0x00000096ff9a723e */ /* 0x000fc400000000ff */
[----:B------:R-:W-:Y:S01]  /*64c0*/  PLOP3.LUT P3, PT, P3, P1, PT, 0xf2, 0x2f ;  /* 0x00000000002f781c */ /* 0x000fe20001f63e72 */
[----:B------:R-:W-:Y:S01]  /*64d0*/  @!P4 FFMA R141, -R27, R146, R142 ;  /* 0x000000921b8dc223 */ /* 0x000fe2000000018e */
[----:B------:R-:W-:Y:S01]  /*64e0*/  PLOP3.LUT P2, PT, P2, P6, PT, 0xf2, 0x2f ;  /* 0x00000000002f781c */ /* 0x000fe2000174de72 */
[----:B------:R-:W-:Y:S01]  /*64f0*/  HADD2.F32 R142, -RZ, R131.H0_H0 ;  /* 0x20000083ff8e7230 */ /* 0x000fe20000004100 */
[C---:B------:R-:W-:Y:S02]  /*6500*/  HSETP2.GEU.AND P1, PT, |R154|.reuse.H0_H0, 8.523464202880859375e-06, 8.523464202880859375e-06, PT ;  /* 0x008f008f9a007434 */ /* 0x040fe40003f2ea00 */
[----:B------:R-:W-:Y:S02]  /*6510*/  HSETP2.GT.AND P6, PT, |R154|.H0_H0, RZ.H0_H0, PT ;  /* 0x200000ff9a007234 */ /* 0x000fe40003fc4a00 */
[----:B------:R-:W-:Y:S02]  /*6520*/  F2FP.F16.F32.PACK_AB R153, RZ, R186 ;  /* 0x000000baff99723e */ /* 0x000fe400000000ff */
[----:B------:R-:W-:-:S02]  /*6530*/  P2R R137, PR, RZ, 0x1 ;  /* 0x00000001ff897803 */ /* 0x000fc40000000000 */
[----:B------:R-:W-:Y:S02]  /*6540*/  PLOP3.LUT P1, PT, P1, P6, PT, 0xf2, 0x2f ;  /* 0x00000000002f781c */ /* 0x000fe40000f2de72 */
[C---:B------:R-:W-:Y:S01]  /*6550*/  HSETP2.GEU.AND P6, PT, |R153|.reuse.H0_H0, 8.523464202880859375e-06, 8.523464202880859375e-06, PT ;  /* 0x008f008f99007434 */ /* 0x040fe20003fcea00 */
[----:B------:R-:W-:Y:S01]  /*6560*/  @!P2 FFMA R145, -R27, R189, R152 ;  /* 0x000000bd1b91a223 */ /* 0x000fe20000000198 */
[----:B------:R-:W-:Y:S02]  /*6570*/  HSETP2.GT.AND P0, PT, |R153|.H0_H0, RZ.H0_H0, PT ;  /* 0x200000ff99007234 */ /* 0x000fe40003f04a00 */
[----:B------:R-:W-:Y:S01]  /*6580*/  F2FP.F16.F32.PACK_AB R149, RZ, R191 ;  /* 0x000000bfff95723e */ /* 0x000fe200000000ff */
[C---:B------:R-:W-:Y:S01]  /*6590*/  @!P2 FFMA R145, R26.reuse, R145, R189 ;  /* 0x000000911a91a223 */ /* 0x040fe200000000bd */
[----:B------:R-:W-:Y:S01]  /*65a0*/  HADD2.F32 R189, -RZ, R124.H0_H0 ;  /* 0x2000007cffbd7230 */ /* 0x000fe20000004100 */
[----:B------:R-:W-:Y:S02]  /*65b0*/  PLOP3.LUT P6, PT, P6, P0, PT, 0xf2, 0x2f ;  /* 0x00000000002f781c */ /* 0x000fe400037c1e72 */
[----:B------:R-:W-:Y:S01]  /*65c0*/  ISETP.NE.AND P0, PT, R137, RZ, PT ;  /* 0x000000ff8900720c */ /* 0x000fe20003f05270 */
[C---:B------:R-:W-:Y:S01]  /*65d0*/  @!P5 FFMA R137, -R27.reuse, R151, R136 ;  /* 0x000000971b89d223 */ /* 0x040fe20000000188 */
[----:B------:R-:W-:Y:S01]  /*65e0*/  @!P4 FFMA R136, R26, R141, R146 ;  /* 0x0000008d1a88c223 */ /* 0x000fe20000000092 */
[----:B------:R-:W-:Y:S01]  /*65f0*/  @!P3 FFMA R141, -R27, R187, R140 ;  /* 0x000000bb1b8db223 */ /* 0x000fe2000000018c */
[----:B------:R-:W-:-:S02]  /*6600*/  HADD2.F32 R140, -RZ, R130.H0_H0 ;  /* 0x20000082ff8c7230 */ /* 0x000fc40000004100 */
[C---:B------:R-:W-:Y:S01]  /*6610*/  @!P1 FFMA R143, -R27.reuse, R150, R148 ;  /* 0x000000961b8f9223 */ /* 0x040fe20000000194 */
[C---:B------:R-:W-:Y:S01]  /*6620*/  @!P5 FFMA R137, R22.reuse, R137, R151 ;  /* 0x000000891689d223 */ /* 0x040fe20000000097 */
[C---:B------:R-:W-:Y:S01]  /*6630*/  @!P3 FFMA R141, R22.reuse, R141, R187 ;  /* 0x0000008d168db223 */ /* 0x040fe200000000bb */
[----:B------:R-:W-:Y:S02]  /*6640*/  HADD2.F32 R187, -RZ, R131.H1_H1 ;  /* 0x30000083ffbb7230 */ /* 0x000fe40000004100 */
[C---:B------:R-:W-:Y:S01]  /*6650*/  @!P1 FFMA R143, R22.reuse, R143, R150 ;  /* 0x0000008f168f9223 */ /* 0x040fe20000000096 */
[----:B------:R-:W-:Y:S01]  /*6660*/  FMUL R190, R22, R189 ;  /* 0x000000bd16be7220 */ /* 0x000fe20000400000 */
[C---:B------:R-:W-:Y:S01]  /*6670*/  @!P6 FFMA R147, -R27.reuse, R186, R147 ;  /* 0x000000ba1b93e223 */ /* 0x040fe20000000193 */
[----:B------:R-:W-:Y:S01]  /*6680*/  @!P5 F2FP.F16.F32.PACK_AB R158, RZ, R137 ;  /* 0x00000089ff9ed23e */ /* 0x000fe200000000ff */
[----:B------:R-:W-:Y:S01]  /*6690*/  @!P0 FFMA R139, -R27, R185, R138 ;  /* 0x000000b91b8b8223 */ /* 0x000fe2000000018a */
[C---:B------:R-:W-:Y:S01]  /*66a0*/  FMUL R188, R26.reuse, R187 ;  /* 0x000000bb1abc7220 */ /* 0x040fe20000400000 */
[----:B------:R-:W-:Y:S01]  /*66b0*/  @!P6 FFMA R147, R26, R147, R186 ;  /* 0x000000931a93e223 */ /* 0x000fe200000000ba */
[----:B------:R-:W-:Y:S01]  /*66c0*/  FMUL R186, R22, R142 ;  /* 0x0000008e16ba7220 */ /* 0x000fe20000400000 */
[----:B------:R-:W-:Y:S01]  /*66d0*/  @!P0 FFMA R139, R26, R139, R185 ;  /* 0x0000008b1a8b8223 */ /* 0x000fe200000000b9 */
[----:B------:R-:W-:Y:S01]  /*66e0*/  FMUL R185, R22, R140 ;  /* 0x0000008c16b97220 */ /* 0x000fe20000400000 */
[----:B------:R-:W-:-:S02]  /*66f0*/  F2FP.F16.F32.PACK_AB R151, RZ, R188 ;  /* 0x000000bcff97723e */ /* 0x000fc400000000ff */
[----:B------:R-:W-:Y:S02]  /*6700*/  F2FP.F16.F32.PACK_AB R150, RZ, R186 ;  /* 0x000000baff96723e */ /* 0x000fe400000000ff */
[----:B------:R-:W-:Y:S02]  /*6710*/  F2FP.F16.F32.PACK_AB R152, RZ, R185 ;  /* 0x000000b9ff98723e */ /* 0x000fe400000000ff */
[----:B------:R-:W-:Y:S02]  /*6720*/  @!P0 F2FP.F16.F32.PACK_AB R159, RZ, R139 ;  /* 0x0000008bff9f823e */ /* 0x000fe400000000ff */
[----:B------:R-:W-:Y:S02]  /*6730*/  @!P4 F2FP.F16.F32.PACK_AB R157, RZ, R136 ;  /* 0x00000088ff9dc23e */ /* 0x000fe400000000ff */
[----:B------:R-:W-:Y:S02]  /*6740*/  @!P2 F2FP.F16.F32.PACK_AB R155, RZ, R145 ;  /* 0x00000091ff9ba23e */ /* 0x000fe400000000ff */
[----:B------:R-:W-:-:S02]  /*6750*/  @!P1 F2FP.F16.F32.PACK_AB R154, RZ, R143 ;  /* 0x0000008fff9a923e */ /* 0x000fc400000000ff */
[----:B------:R-:W-:Y:S01]  /*6760*/  @!P6 F2FP.F16.F32.PACK_AB R153, RZ, R147 ;  /* 0x00000093ff99e23e */ /* 0x000fe200000000ff */
[----:B------:R-:W-:Y:S01]  /*6770*/  HADD2.F32 R147, -RZ, R125.H0_H0 ;  /* 0x2000007dff937230 */ /* 0x000fe20000004100 */
[C---:B------:R-:W-:Y:S02]  /*6780*/  HSETP2.GEU.AND P1, PT, |R152|.reuse.H0_H0, 8.523464202880859375e-06, 8.523464202880859375e-06, PT ;  /* 0x008f008f98007434 */ /* 0x040fe40003f2ea00 */
[----:B------:R-:W-:Y:S02]  /*6790*/  HSETP2.GT.AND P0, PT, |R152|.H0_H0, RZ.H0_H0, PT ;  /* 0x200000ff98007234 */ /* 0x000fe40003f04a00 */
[C---:B------:R-:W-:Y:S01]  /*67a0*/  HSETP2.GEU.AND P5, PT, |R151|.reuse.H0_H0, 8.523464202880859375e-06, 8.523464202880859375e-06, PT ;  /* 0x008f008f97007434 */ /* 0x040fe20003faea00 */
[----:B------:R-:W-:Y:S01]  /*67b0*/  FMUL R136, R22, R147 ;  /* 0x0000009316887220 */ /* 0x000fe20000400000 */
[----:B------:R-:W-:Y:S02]  /*67c0*/  HSETP2.GT.AND P2, PT, |R151|.H0_H0, RZ.H0_H0, PT ;  /* 0x200000ff97007234 */ /* 0x000fe40003f44a00 */
[----:B------:R-:W-:-:S02]  /*67d0*/  HSETP2.GEU.AND P4, PT, |R150|.H0_H0, 8.523464202880859375e-06, 8.523464202880859375e-06, PT ;  /* 0x008f008f96007434 */ /* 0x000fc40003f8ea00 */
[----:B------:R-:W-:Y:S02]  /*67e0*/  HSETP2.GT.AND P6, PT, |R150|.H0_H0, RZ.H0_H0, PT ;  /* 0x200000ff96007234 */ /* 0x000fe40003fc4a00 */
[----:B------:R-:W-:Y:S02]  /*67f0*/  F2FP.F16.F32.PACK_AB R148, RZ, R190 ;  /* 0x000000beff94723e */ /* 0x000fe400000000ff */
[----:B------:R-:W-:Y:S02]  /*6800*/  @!P3 F2FP.F16.F32.PACK_AB R156, RZ, R141 ;  /* 0x0000008dff9cb23e */ /* 0x000fe400000000ff */
[----:B------:R-:W-:Y:S02]  /*6810*/  PLOP3.LUT P0, PT, P1, P0, PT, 0xf2, 0x2f ;  /* 0x00000000002f781c */ /* 0x000fe40000f01e72 */
[----:B------:R-:W-:Y:S02]  /*6820*/  PLOP3.LUT P5, PT, P5, P2, PT, 0xf2, 0x2f ;  /* 0x00000000002f781c */ /* 0x000fe40002fa5e72 */
[----:B------:R-:W-:-:S02]  /*6830*/  PLOP3.LUT P4, PT, P4, P6, PT, 0xf2, 0x2f ;  /* 0x00000000002f781c */ /* 0x000fc4000278de72 */
[C---:B------:R-:W-:Y:S02]  /*6840*/  HSETP2.GEU.AND P3, PT, |R149|.reuse.H0_H0, 8.523464202880859375e-06, 8.523464202880859375e-06, PT ;  /* 0x008f008f95007434 */ /* 0x040fe40003f6ea00 */
[----:B------:R-:W-:Y:S02]  /*6850*/  HSETP2.GT.AND P1, PT, |R149|.H0_H0, RZ.H0_H0, PT ;  /* 0x200000ff95007234 */ /* 0x000fe40003f24a00 */
        /* <DEDUP_REMOVED lines=11> */
[----:B------:R-:W-:Y:S01]  /*6910*/  HADD2.F32 R186, -RZ, R126.H0_H0 ;  /* 0x2000007effba7230 */ /* 0x000fe20000004100 */
[----:B------:R-:W-:-:S02]  /*6920*/  F2FP.F16.F32.PACK_AB R146, RZ, R136 ;  /* 0x00000088ff92723e */ /* 0x000fc400000000ff */
[----:B------:R-:W-:Y:S02]  /*6930*/  P2R R137, PR, RZ, 0x1 ;  /* 0x00000001ff897803 */ /* 0x000fe40000000000 */
[----:B------:R-:W-:Y:S01]  /*6940*/  PLOP3.LUT P1, PT, P1, P6, PT, 0xf2, 0x2f ;  /* 0x00000000002f781c */ /* 0x000fe20000f2de72 */
[C---:B------:R-:W-:Y:S01]  /*6950*/  @!P3 FFMA R145, -R27.reuse, R191, R192 ;  /* 0x000000bf1b91b223 */ /* 0x040fe200000001c0 */
[C---:B------:R-:W-:Y:S01]  /*6960*/  HSETP2.GEU.AND P6, PT, |R146|.reuse.H0_H0, 8.523464202880859375e-06, 8.523464202880859375e-06, PT ;  /* 0x008f008f92007434 */ /* 0x040fe20003fcea00 */
[----:B------:R-:W-:Y:S01]  /*6970*/  @!P2 FFMA R143, -R27, R190, R189 ;  /* 0x000000be1b8fa223 */ /* 0x000fe200000001bd */
[----:B------:R-:W-:Y:S01]  /*6980*/  HSETP2.GT.AND P0, PT, |R146|.H0_H0, RZ.H0_H0, PT ;  /* 0x200000ff92007234 */ /* 0x000fe20003f04a00 */
[C---:B------:R-:W-:Y:S01]  /*6990*/  @!P3 FFMA R145, R26.reuse, R145, R191 ;  /* 0x000000911a91b223 */ /* 0x040fe200000000bf */
[----:B------:R-:W-:Y:S01]  /*69a0*/  FMUL R191, R26, R196 ;  /* 0x000000c41abf7220 */ /* 0x000fe20000400000 */
[C---:B------:R-:W-:Y:S01]  /*69b0*/  FMUL R187, R22.reuse, R186 ;  /* 0x000000ba16bb7220 */ /* 0x040fe20000400000 */
[----:B------:R-:W-:Y:S01]  /*69c0*/  @!P2 FFMA R143, R22, R143, R190 ;  /* 0x0000008f168fa223 */ /* 0x000fe200000000be */
[----:B------:R-:W-:-:S02]  /*69d0*/  PLOP3.LUT P6, PT, P6, P0, PT, 0xf2, 0x2f ;  /* 0x00000000002f781c */ /* 0x000fc400037c1e72 */
[----:B------:R-:W-:Y:S02]  /*69e0*/  ISETP.NE.AND P0, PT, R137, RZ, PT ;  /* 0x000000ff8900720c */ /* 0x000fe40003f05270 */
[----:B------:R-:W-:Y:S02]  /*69f0*/  F2FP.F16.F32.PACK_AB R142, RZ, R191 ;  /* 0x000000bfff8e723e */ /* 0x000fe400000000ff */
[----:B------:R-:W-:Y:S02]  /*6a00*/  F2FP.F16.F32.PACK_AB R189, RZ, R198 ;  /* 0x000000c6ffbd723e */ /* 0x000fe400000000ff */
[----:B------:R-:W-:Y:S02]  /*6a10*/  @!P5 F2FP.F16.F32.PACK_AB R151, RZ, R141 ;  /* 0x0000008dff97d23e */ /* 0x000fe400000000ff */
[----:B------:R-:W-:Y:S02]  /*6a20*/  @!P4 F2FP.F16.F32.PACK_AB R150, RZ, R139 ;  /* 0x0000008bff96c23e */ /* 0x000fe400000000ff */
[----:B------:R-:W-:Y:S01]  /*6a30*/  @!P2 F2FP.F16.F32.PACK_AB R148, RZ, R143 ;  /* 0x0000008fff94a23e */ /* 0x000fe200000000ff */
[C---:B------:R-:W-:Y:S01]  /*6a40*/  @!P6 FFMA R147, -R27.reuse, R136, R147 ;  /* 0x000000881b93e223 */ /* 0x040fe20000000193 */
[----:B------:R-:W-:Y:S01]  /*6a50*/  HSETP2.GEU.AND P4, PT, |R189|.H0_H0, 8.523464202880859375e-06, 8.523464202880859375e-06, PT ;  /* 0x008f008fbd007434 */ /* 0x000fe20003f8ea00 */
[C---:B------:R-:W-:Y:S01]  /*6a60*/  @!P0 FFMA R137, -R27.reuse, R185, R140 ;  /* 0x000000b91b898223 */ /* 0x040fe2000000018c */
[----:B------:R-:W-:Y:S01]  /*6a70*/  F2FP.F16.F32.PACK_AB R140, RZ, R187 ;  /* 0x000000bbff8c723e */ /* 0x000fe200000000ff */
[----:B------:R-:W-:Y:S01]  /*6a80*/  @!P6 FFMA R136, R22, R147, R136 ;  /* 0x000000931688e223 */ /* 0x000fe20000000088 */
[----:B------:R-:W-:Y:S01]  /*6a90*/  PRMT R147, R138, 0x7610, R147 ;  /* 0x000076108a937816 */ /* 0x000fe20000000093 */
[----:B------:R-:W-:Y:S01]  /*6aa0*/  @!P0 FFMA R137, R22, R137, R185 ;  /* 0x0000008916898223 */ /* 0x000fe200000000b9 */
[----:B------:R-:W-:Y:S01]  /*6ab0*/  @!P1 FFMA R185, -R27, R194, R193 ;  /* 0x000000c21bb99223 */ /* 0x000fe200000001c1 */
[----:B------:R-:W-:-:S02]  /*6ac0*/  HSETP2.GEU.AND P5, PT, |R140|.H0_H0, 8.523464202880859375e-06, 8.523464202880859375e-06, PT ;  /* 0x008f008f8c007434 */ /* 0x000fc40003faea00 */
[----:B------:R-:W-:Y:S01]  /*6ad0*/  @!P6 F2FP.F16.F32.PACK_AB R146, RZ, R136 ;  /* 0x00000088ff92e23e */ /* 0x000fe200000000ff */
[----:B------:R-:W-:Y:S01]  /*6ae0*/  @!P1 FFMA R185, R26, R185, R194 ;  /* 0x000000b91ab99223 */ /* 0x000fe200000000c2 */
[----:B------:R-:W-:Y:S01]  /*6af0*/  HADD2.F32 R194, -RZ, R127.H0_H0 ;  /* 0x2000007fffc27230 */ /* 0x000fe20000004100 */
[----:B------:R-:W-:Y:S02]  /*6b00*/  @!P0 F2FP.F16.F32.PACK_AB R152, RZ, R137 ;  /* 0x00000089ff98823e */ /* 0x000fe400000000ff */
[C---:B------:R-:W-:Y:S02]  /*6b10*/  HSETP2.GT.AND P0, PT, |R142|.reuse.H0_H0, RZ.H0_H0, PT ;  /* 0x200000ff8e007234 */ /* 0x040fe40003f04a00 */
[----:B------:R-:W-:Y:S01]  /*6b20*/  FMUL R193, R22, R194 ;  /* 0x000000c216c17220 */ /* 0x000fe20000400000 */
[----:B------:R-:W-:Y:S01]  /*6b30*/  @!P1 F2FP.F16.F32.PACK_AB R147, RZ, R185 ;  /* 0x000000b9ff93923e */ /* 0x000fe200000000ff */
[----:B------:R-:W-:Y:S01]  /*6b40*/  HADD2.F32 R185, -RZ, R121.H1_H1 ;  /* 0x30000079ffb97230 */ /* 0x000fe20000004100 */
[----:B------:R-:W-:-:S02]  /*6b50*/  HSETP2.GEU.AND P1, PT, |R142|.H0_H0, 8.523464202880859375e-06, 8.523464202880859375e-06, PT ;  /* 0x008f008f8e007434 */ /* 0x000fc40003f2ea00 */
[----:B------:R-:W-:Y:S02]  /*6b60*/  HSETP2.GT.AND P2, PT, |R140|.H0_H0, RZ.H0_H0, PT ;  /* 0x200000ff8c007234 */ /* 0x000fe40003f44a00 */
[----:B------:R-:W-:Y:S01]  /*6b70*/  HSETP2.GT.AND P6, PT, |R189|.H0_H0, RZ.H0_H0, PT ;  /* 0x200000ffbd007234 */ /* 0x000fe20003fc4a00 */
[----:B------:R-:W-:Y:S01]  /*6b80*/  FMUL R204, R26, R185 ;  /* 0x000000b91acc7220 */ /* 0x000fe20000400000 */
[----:B------:R-:W-:Y:S02]  /*6b90*/  F2FP.F16.F32.PACK_AB R188, RZ, R193 ;  /* 0x000000c1ffbc723e */ /* 0x000fe400000000ff */
[----:B------:R-:W-:Y:S02]  /*6ba0*/  F2FP.F16.F32.PACK_AB R192, RZ, R202 ;  /* 0x000000caffc0723e */ /* 0x000fe400000000ff */
        /* <DEDUP_REMOVED lines=24> */
[----:B------:R-:W-:Y:S02]  /*6d30*/  HSETP2.GT.AND P0, PT, |R195|.H0_H0, RZ.H0_H0, PT ;  /* 0x200000ffc3007234 */ /* 0x000fe40003f04a00 */
[----:B------:R-:W-:Y:S02]  /*6d40*/  F2FP.F16.F32.PACK_AB R186, RZ, R209 ;  /* 0x000000d1ffba723e */ /* 0x000fe400000000ff */
[----:B------:R-:W-:-:S02]  /*6d50*/  F2FP.F16.F32.PACK_AB R187, RZ, R207 ;  /* 0x000000cfffbb723e */ /* 0x000fc400000000ff */
[----:B------:R-:W-:Y:S02]  /*6d60*/  PLOP3.LUT P6, PT, P6, P0, PT, 0xf2, 0x2f ;  /* 0x00000000002f781c */ /* 0x000fe400037c1e72 */
[----:B------:R-:W-:Y:S01]  /*6d70*/  ISETP.NE.AND P0, PT, R136, RZ, PT ;  /* 0x000000ff8800720c */ /* 0x000fe20003f05270 */
[C---:B------:R-:W-:Y:S01]  /*6d80*/  @!P3 FFMA R136, R22.reuse, R141, R193 ;  /* 0x0000008d1688b223 */ /* 0x040fe200000000c1 */
[----:B------:R-:W-:Y:S01]  /*6d90*/  @!P1 FFMA R143, -R27, R200, R199 ;  /* 0x000000c81b8f9223 */ /* 0x000fe200000001c7 */
[----:B------:R-:W-:Y:S01]  /*6da0*/  FMUL R199, R22, R198 ;  /* 0x000000c616c77220 */ /* 0x000fe20000400000 */
[----:B------:R-:W-:Y:S01]  /*6db0*/  @!P2 FFMA R193, R26, R145, R202 ;  /* 0x000000911ac1a223 */ /* 0x000fe200000000ca */
[----:B------:R-:W-:Y:S02]  /*6dc0*/  PRMT R145, R142, 0x7610, R145 ;  /* 0x000076108e917816 */ /* 0x000fe40000000091 */
[----:B------:R-:W-:Y:S02]  /*6dd0*/  PRMT R142, R189, 0x7610, R142 ;  /* 0x00007610bd8e7816 */ /* 0x000fe4000000008e */
[----:B------:R-:W-:-:S02]  /*6de0*/  F2FP.F16.F32.PACK_AB R197, RZ, R199 ;  /* 0x000000c7ffc5723e */ /* 0x000fc400000000ff */
[C---:B------:R-:W-:Y:S01]  /*6df0*/  @!P6 FFMA R141, -R27.reuse, R204, R185 ;  /* 0x000000cc1b8de223 */ /* 0x040fe200000001b9 */
[----:B------:R-:W-:Y:S01]  /*6e00*/  @!P4 F2FP.F16.F32.PACK_AB R142, RZ, R138 ;  /* 0x0000008aff8ec23e */ /* 0x000fe200000000ff */
[----:B------:R-:W-:Y:S01]  /*6e10*/  @!P0 FFMA R139, -R27, R191, R196 ;  /* 0x000000bf1b8b8223 */ /* 0x000fe200000001c4 */
[----:B------:R-:W-:Y:S01]  /*6e20*/  PRMT R138, R195, 0x7610, R138 ;  /* 0x00007610c38a7816 */ /* 0x000fe2000000008a */
[C---:B------:R-:W-:Y:S01]  /*6e30*/  @!P6 FFMA R196, R26.reuse, R141, R204 ;  /* 0x0000008d1ac4e223 */ /* 0x040fe200000000cc */
[--C-:B------:R-:W-:Y:S02]  /*6e40*/  HADD2.F32 R204, -RZ, R122.reuse.H1_H1 ;  /* 0x3000007affcc7230 */ /* 0x100fe40000004100 */
[----:B------:R-:W-:Y:S01]  /*6e50*/  @!P0 FFMA R139, R26, R139, R191 ;  /* 0x0000008b1a8b8223 */ /* 0x000fe200000000bf */
[----:B------:R-:W-:Y:S01]  /*6e60*/  @!P1 FFMA R191, R22, R143, R200 ;  /* 0x0000008f16bf9223 */ /* 0x000fe200000000c8 */
[----:B------:R-:W-:Y:S01]  /*6e70*/  HADD2.F32 R200, -RZ, R122.H0_H0 ;  /* 0x2000007affc87230 */ /* 0x000fe20000004100 */
[----:B------:R-:W-:Y:S01]  /*6e80*/  PRMT R143, R140, 0x7610, R143 ;  /* 0x000076108c8f7816 */ /* 0x000fe2000000008f */
[----:B------:R-:W-:Y:S01]  /*6e90*/  FMUL R205, R26, R204 ;  /* 0x000000cc1acd7220 */ /* 0x000fe20000400000 */
[----:B------:R-:W-:-:S02]  /*6ea0*/  @!P0 F2FP.F16.F32.PACK_AB R145, RZ, R139 ;  /* 0x0000008bff91823e */ /* 0x000fc400000000ff */
[----:B------:R-:W-:Y:S01]  /*6eb0*/  FMUL R203, R22, R200 ;  /* 0x000000c816cb7220 */ /* 0x000fe20000400000 */
[----:B------:R-:W-:Y:S02]  /*6ec0*/  PRMT R140, R192, 0x7610, R140 ;  /* 0x00007610c08c7816 */ /* 0x000fe4000000008c */
[----:B------:R-:W-:Y:S02]  /*6ed0*/  F2FP.F16.F32.PACK_AB R201, RZ, R205 ;  /* 0x000000cdffc9723e */ /* 0x000fe400000000ff */
[----:B------:R-:W-:Y:S02]  /*6ee0*/  F2FP.F16.F32.PACK_AB R185, RZ, R203 ;  /* 0x000000cbffb9723e */ /* 0x000fe400000000ff */
        /* <DEDUP_REMOVED lines=11> */
[----:B------:R-:W-:Y:S02]  /*6fa0*/  PRMT R141, R188, 0x7610, R141 ;  /* 0x00007610bc8d7816 */ /* 0x000fe4000000008d */
[----:B------:R-:W-:Y:S01]  /*6fb0*/  @!P3 F2FP.F16.F32.PACK_AB R141, RZ, R136 ;  /* 0x00000088ff8db23e */ /* 0x000fe200000000ff */
[----:B------:R-:W-:Y:S01]  /*6fc0*/  HADD2.F32 R136, -RZ, R116.H0_H0 ;  /* 0x20000074ff887230 */ /* 0x000fe20000004100 */
[----:B------:R-:W-:Y:S02]  /*6fd0*/  PLOP3.LUT P0, PT, P1, P0, PT, 0xf2, 0x2f ;  /* 0x00000000002f781c */ /* 0x000fe40000f01e72 */
[----:B------:R-:W-:-:S02]  /*6fe0*/  PLOP3.LUT P5, PT, P5, P2, PT, 0xf2, 0x2f ;  /* 0x00000000002f781c */ /* 0x000fc40002fa5e72 */
[----:B------:R-:W-:Y:S01]  /*6ff0*/  PLOP3.LUT P4, PT, P4, P6, PT, 0xf2, 0x2f ;  /* 0x00000000002f781c */ /* 0x000fe2000278de72 */
[----:B------:R-:W-:Y:S01]  /*7000*/  FMUL R196, R22, R136 ;  /* 0x0000008816c47220 */ /* 0x000fe20000400000 */
        /* <DEDUP_REMOVED lines=12> */
[----:B------:R-:W-:-:S02]  /*70d0*/  HSETP2.GT.AND P6, PT, |R194|.H0_H0, RZ.H0_H0, PT ;  /* 0x200000ffc2007234 */ /* 0x000fc40003fc4a00 */
[----:B------:R-:W-:Y:S02]  /*70e0*/  F2FP.F16.F32.PACK_AB R202, RZ, R196 ;  /* 0x000000c4ffca723e */ /* 0x000fe400000000ff */
[----:B------:R-:W-:Y:S02]  /*70f0*/  P2R R137, PR, RZ, 0x1 ;  /* 0x00000001ff897803 */ /* 0x000fe40000000000 */
[----:B------:R-:W-:Y:S01]  /*7100*/  PLOP3.LUT P1, PT, P1, P6, PT, 0xf2, 0x2f ;  /* 0x00000000002f781c */ /* 0x000fe20000f2de72 */
[----:B------:R-:W-:Y:S01]  /*7110*/  @!P3 FFMA R193, -R27, R209, R210 ;  /* 0x000000d11bc1b223 */ /* 0x000fe200000001d2 */
[C---:B------:R-:W-:Y:S01]  /*7120*/  HSETP2.GEU.AND P6, PT, |R202|.reuse.H0_H0, 8.523464202880859375e-06, 8.523464202880859375e-06, PT ;  /* 0x008f008fca007434 */ /* 0x040fe20003fcea00 */
[----:B------:R-:W-:Y:S01]  /*7130*/  HADD2.F32 R210, -RZ, R117.H1_H1 ;  /* 0x30000075ffd27230 */ /* 0x000fe20000004100 */
[----:B------:R-:W-:Y:S01]  /*7140*/  HSETP2.GT.AND P0, PT, |R202|.H0_H0, RZ.H0_H0, PT ;  /* 0x200000ffca007234 */ /* 0x000fe20003f04a00 */
[----:B------:R-:W-:Y:S01]  /*7150*/  @!P3 FFMA R192, R26, R193, R209 ;  /* 0x000000c11ac0b223 */ /* 0x000fe200000000d1 */
[----:B------:R-:W-:-:S02]  /*7160*/  @!P4 F2FP.F16.F32.PACK_AB R185, RZ, R189 ;  /* 0x000000bdffb9c23e */ /* 0x000fc400000000ff */
[----:B------:R-:W-:Y:S02]  /*7170*/  F2FP.F16.F32.PACK_AB R200, RZ, R219 ;  /* 0x000000dbffc8723e */ /* 0x000fe400000000ff */
[----:B------:R-:W-:Y:S02]  /*7180*/  PLOP3.LUT P6, PT, P6, P0, PT, 0xf2, 0x2f ;  /* 0x00000000002f781c */ /* 0x000fe400037c1e72 */
[----:B------:R-:W-:Y:S01]  /*7190*/  ISETP.NE.AND P0, PT, R137, RZ, PT ;  /* 0x000000ff8900720c */ /* 0x000fe20003f05270 */
[----:B------:R-:W-:Y:S01]  /*71a0*/  @!P1 FFMA R195, -R27, R212, R211 ;  /* 0x000000d41bc39223 */ /* 0x000fe200000001d3 */
[C---:B------:R-:W-:Y:S01]  /*71b0*/  FMUL R211, R26.reuse, R210 ;  /* 0x000000d21ad37220 */ /* 0x040fe20000400000 */
[----:B------:R-:W-:Y:S02]  /*71c0*/  @!P3 F2FP.F16.F32.PACK_AB R186, RZ, R192 ;  /* 0x000000c0ffbab23e */ /* 0x000fe400000000ff */
[----:B------:R-:W-:Y:S01]  /*71d0*/  @!P1 FFMA R205, R26, R195, R212 ;  /* 0x000000c31acd9223 */ /* 0x000fe200000000d4 */
[----:B------:R-:W-:Y:S01]  /*71e0*/  HADD2.F32 R212, -RZ, R118.H0_H0 ;  /* 0x20000076ffd47230 */ /* 0x000fe20000004100 */
[----:B------:R-:W-:-:S02]  /*71f0*/  F2FP.F16.F32.PACK_AB R195, RZ, R211 ;  /* 0x000000d3ffc3723e */ /* 0x000fc400000000ff */
[----:B------:R-:W-:Y:S02]  /*7200*/  F2FP.F16.F32.PACK_AB R203, RZ, R217 ;  /* 0x000000d9ffcb723e */ /* 0x000fe400000000ff */
[C---:B------:R-:W-:Y:S01]  /*7210*/  @!P6 FFMA R193, -R27.reuse, R196, R136 ;  /* 0x000000c41bc1e223 */ /* 0x040fe20000000188 */
[C---:B------:R-:W-:Y:S01]  /*7220*/  FMUL R213, R22.reuse, R212 ;  /* 0x000000d416d57220 */ /* 0x040fe20000400000 */
[----:B------:R-:W-:Y:S01]  /*7230*/  @!P0 FFMA R137, -R27, R199, R198 ;  /* 0x000000c71b898223 */ /* 0x000fe200000001c6 */
[----:B------:R-:W-:Y:S01]  /*7240*/  F2FP.F16.F32.PACK_AB R198, RZ, R215 ;  /* 0x000000d7ffc6723e */ /* 0x000fe200000000ff */
[C---:B------:R-:W-:Y:S01]  /*7250*/  @!P6 FFMA R204, R22.reuse, R193, R196 ;  /* 0x000000c116cce223 */ /* 0x040fe200000000c4 */
[----:B------:R-:W-:Y:S01]  /*7260*/  PRMT R136, R201, 0x7610, R136 ;  /* 0x00007610c9887816 */ /* 0x000fe20000000088 */
[----:B------:R-:W-:Y:S01]  /*7270*/  @!P0 FFMA R188, R22, R137, R199 ;  /* 0x0000008916bc8223 */ /* 0x000fe200000000c7 */
[----:B------:R-:W-:Y:S01]  /*7280*/  @!P2 FFMA R137, -R27, R207, R206 ;  /* 0x000000cf1b89a223 */ /* 0x000fe200000001ce */
[----:B------:R-:W-:Y:S01]  /*7290*/  HADD2.F32 R206, -RZ, R117.H0_H0 ;  /* 0x20000075ffce7230 */ /* 0x000fe20000004100 */
[----:B------:R-:W-:-:S02]  /*72a0*/  PRMT R193, R202, 0x7610, R193 ;  /* 0x00007610cac17816 */ /* 0x000fc400000000c1 */
[C---:B------:R-:W-:Y:S01]  /*72b0*/  @!P2 FFMA R190, R22.reuse, R137, R207 ;  /* 0x0000008916bea223 */ /* 0x040fe200000000cf */
[----:B------:R-:W-:Y:S01]  /*72c0*/  PRMT R137, R197, 0x7610, R137 ;  /* 0x00007610c5897816 */ /* 0x000fe20000000089 */
[----:B------:R-:W-:Y:S01]  /*72d0*/  FMUL R207, R22, R206 ;  /* 0x000000ce16cf7220 */ /* 0x000fe20000400000 */
[----:B------:R-:W-:Y:S01]  /*72e0*/  @!P0 F2FP.F16.F32.PACK_AB R137, RZ, R188 ;  /* 0x000000bcff89823e */ /* 0x000fe200000000ff */
[----:B------:R-:W-:Y:S01]  /*72f0*/  HADD2.F32 R188, -RZ, R112.H1_H1 ;  /* 0x30000070ffbc7230 */ /* 0x000fe20000004100 */
[----:B------:R-:W-:Y:S02]  /*7300*/  @!P5 F2FP.F16.F32.PACK_AB R136, RZ, R191 ;  /* 0x000000bfff88d23e */ /* 0x000fe400000000ff */
[----:B------:R-:W-:Y:S02]  /*7310*/  F2FP.F16.F32.PACK_AB R196, RZ, R207 ;  /* 0x000000cfffc4723e */ /* 0x000fe400000000ff */
[----:B------:R-:W-:Y:S01]  /*7320*/  @!P2 F2FP.F16.F32.PACK_AB R187, RZ, R190 ;  /* 0x000000beffbba23e */ /* 0x000fe200000000ff */
[----:B------:R-:W-:Y:S01]  /*7330*/  FMUL R190, R26, R188 ;  /* 0x000000bc1abe7220 */ /* 0x000fe20000400000 */
[----:B------:R-:W-:-:S02]  /*7340*/  @!P1 F2FP.F16.F32.PACK_AB R194, RZ, R205 ;  /* 0x000000cdffc2923e */ /* 0x000fc400000000ff */
[----:B------:R-:W-:Y:S02]  /*7350*/  @!P6 F2FP.F16.F32.PACK_AB R193, RZ, R204 ;  /* 0x000000ccffc1e23e */ /* 0x000fe400000000ff */
[C---:B------:R-:W-:Y:S02]  /*7360*/  HSETP2.GEU.AND P1, PT, |R195|.reuse.H0_H0, 8.523464202880859375e-06, 8.523464202880859375e-06, PT ;  /* 0x008f008fc3007434 */ /* 0x040fe40003f2ea00 */
[----:B------:R-:W-:Y:S02]  /*7370*/  HSETP2.GT.AND P0, PT, |R195|.H0_H0, RZ.H0_H0, PT ;  /* 0x200000ffc3007234 */ /* 0x000fe40003f04a00 */
[C---:B------:R-:W-:Y:S02]  /*7380*/  HSETP2.GEU.AND P5, PT, |R196|.reuse.H0_H0, 8.523464202880859375e-06, 8.523464202880859375e-06, PT ;  /* 0x008f008fc4007434 */ /* 0x040fe40003faea00 */
[----:B------:R-:W-:Y:S02]  /*7390*/  HSETP2.GT.AND P2, PT, |R196|.H0_H0, RZ.H0_H0, PT ;  /* 0x200000ffc4007234 */ /* 0x000fe40003f44a00 */
[----:B------:R-:W-:-:S02]  /*73a0*/  HSETP2.GEU.AND P4, PT, |R198|.H0_H0, 8.523464202880859375e-06, 8.523464202880859375e-06, PT ;  /* 0x008f008fc6007434 */ /* 0x000fc40003f8ea00 */
[----:B------:R-:W-:Y:S02]  /*73b0*/  HSETP2.GT.AND P6, PT, |R198|.H0_H0, RZ.H0_H0, PT ;  /* 0x200000ffc6007234 */ /* 0x000fe40003fc4a00 */
[----:B------:R-:W-:Y:S02]  /*73c0*/  F2FP.F16.F32.PACK_AB R199, RZ, R213 ;  /* 0x000000d5ffc7723e */ /* 0x000fe400000000ff */
[----:B------:R-:W-:Y:S02]  /*73d0*/  PLOP3.LUT P0, PT, P1, P0, PT, 0xf2, 0x2f ;  /* 0x00000000002f781c */ /* 0x000fe40000f01e72 */
[----:B------:R-:W-:Y:S02]  /*73e0*/  PLOP3.LUT P5, PT, P5, P2, PT, 0xf2, 0x2f ;  /* 0x00000000002f781c */ /* 0x000fe40002fa5e72 */
[----:B------:R-:W-:Y:S02]  /*73f0*/  PLOP3.LUT P4, PT, P4, P6, PT, 0xf2, 0x2f ;  /* 0x00000000002f781c */ /* 0x000fe4000278de72 */
[----:B------:R-:W-:-:S02]  /*7400*/  HSETP2.GEU.AND P3, PT, |R199|.H0_H0, 8.523464202880859375e-06, 8.523464202880859375e-06, PT ;  /* 0x008f008fc7007434 */ /* 0x000fc40003f6ea00 */
[----:B------:R-:W-:Y:S02]  /*7410*/  HSETP2.GT.AND P1, PT, |R199|.H0_H0, RZ.H0_H0, PT ;  /* 0x200000ffc7007234 */ /* 0x000fe40003f24a00 */
[C---:B------:R-:W-:Y:S02]  /*7420*/  HSETP2.GEU.AND P2, PT, |R200|.reuse.H0_H0, 8.523464202880859375e-06, 8.523464202880859375e-06, PT ;  /* 0x008f008fc8007434 */ /* 0x040fe40003f4ea00 */
[----:B------:R-:W-:Y:S02]  /*7430*/  HSETP2.GT.AND P6, PT, |R200|.H0_H0, RZ.H0_H0, PT ;  /* 0x200000ffc8007234 */ /* 0x000fe40003fc4a00 */
[----:B------:R-:W-:Y:S02]  /*7440*/  PLOP3.LUT P3, PT, P3, P1, PT, 0xf2, 0x2f ;  /* 0x00000000002f781c */ /* 0x000fe40001f63e72 */
[----:B------:R-:W-:Y:S01]  /*7450*/  HSETP2.GEU.AND P1, PT, |R203|.H0_H0, 8.523464202880859375e-06, 8.523464202880859375e-06, PT ;  /* 0x008f008fcb007434 */ /* 0x000fe20003f2ea00 */
[----:B------:R-:W-:Y:S01]  /*7460*/  @!P4 FFMA R197, -R27, R215, R214 ;  /* 0x000000d71bc5c223 */ /* 0x000fe200000001d6 */
[----:B------:R-:W-:-:S02]  /*7470*/  PLOP3.LUT P2, PT, P2, P6, PT, 0xf2, 0x2f ;  /* 0x00000000002f781c */ /* 0x000fc4000174de72 */
[----:B------:R-:W-:Y:S01]  /*7480*/  HSETP2.GT.AND P6, PT, |R203|.H0_H0, RZ.H0_H0, PT ;  /* 0x200000ffcb007234 */ /* 0x000fe20003fc4a00 */
[----:B------:R-:W-:Y:S01]  /*7490*/  @!P4 FFMA R205, R26, R197, R215 ;  /* 0x000000c51acdc223 */ /* 0x000fe200000000d7 */
[----:B------:R-:W-:Y:S01]  /*74a0*/  F2FP.F16.F32.PACK_AB R209, RZ, R190 ;  /* 0x000000beffd1723e */ /* 0x000fe200000000ff */
[----:B------:R-:W-:Y:S01]  /*74b0*/  HADD2.F32 R215, -RZ, R113.H1_H1 ;  /* 0x30000071ffd77230 */ /* 0x000fe20000004100 */
[----:B------:R-:W-:Y:S02]  /*74c0*/  P2R R189, PR, RZ, 0x1 ;  /* 0x00000001ffbd7803 */ /* 0x000fe40000000000 */
[----:B------:R-:W-:Y:S02]  /*74d0*/  PLOP3.LUT P1, PT, P1, P6, PT, 0xf2, 0x2f ;  /* 0x00000000002f781c */ /* 0x000fe40000f2de72 */
[C---:B------:R-:W-:Y:S02]  /*74e0*/  HSETP2.GEU.AND P6, PT, |R209|.reuse.H0_H0, 8.523464202880859375e-06, 8.523464202880859375e-06, PT ;  /* 0x008f008fd1007434 */ /* 0x040fe40003fcea00 */
[----:B------:R-:W-:Y:S01]  /*74f0*/  HSETP2.GT.AND P0, PT, |R209|.H0_H0, RZ.H0_H0, PT ;  /* 0x200000ffd1007234 */ /* 0x000fe20003f04a00 */
[----:B------:R-:W-:Y:S01]  /*7500*/  @!P2 FFMA R197, -R27, R219, R218 ;  /* 0x000000db1bc5a223 */ /* 0x000fe200000001da */
[----:B------:R-:W-:Y:S01]  /*7510*/  HADD2.F32 R218, -RZ, R114.H0_H0 ;  /* 0x20000072ffda7230 */ /* 0x000fe20000004100 */
[----:B------:R-:W-:-:S02]  /*7520*/  @!P4 F2FP.F16.F32.PACK_AB R198, RZ, R205 ;  /* 0x000000cdffc6c23e */ /* 0x000fc400000000ff */
[----:B------:R-:W-:Y:S02]  /*7530*/  PLOP3.LUT P6, PT, P6, P0, PT, 0xf2, 0x2f ;  /* 0x00000000002f781c */ /* 0x000fe400037c1e72 */
[----:B------:R-:W-:Y:S01]  /*7540*/  ISETP.NE.AND P0, PT, R189, RZ, PT ;  /* 0x000000ffbd00720c */ /* 0x000fe20003f05270 */
[C---:B------:R-:W-:Y:S01]  /*7550*/  @!P5 FFMA R189, -R27.reuse, R207, R206 ;  /* 0x000000cf1bbdd223 */ /* 0x040fe200000001ce */
[----:B------:R-:W-:Y:S02]  /*7560*/  PRMT R134, R134, 0x5410, R133 ;  /* 0x0000541086867816 */ /* 0x000fe40000000085 */
[----:B------:R-:W-:Y:S01]  /*7570*/  PRMT R184, R184, 0x5410, R135 ;  /* 0x00005410b8b87816 */ /* 0x000fe20000000087 */
[----:B------:R-:W-:Y:S01]  /*7580*/  @!P5 FFMA R201, R22, R189, R207 ;  /* 0x000000bd16c9d223 */ /* 0x000fe200000000cf */
[C---:B------:R-:W-:Y:S01]  /*7590*/  @!P3 FFMA R189, -R27.reuse, R213, R212 ;  /* 0x000000d51bbdb223 */ /* 0x040fe200000001d4 */
[----:B------:R-:W-:Y:S01]  /*75a0*/  @!P2 FFMA R207, R26, R197, R219 ;  /* 0x000000c51acfa223 */ /* 0x000fe200000000db */
[----:B------:R-:W-:Y:S01]  /*75b0*/  FMUL R219, R22, R218 ;  /* 0x000000da16db7220 */ /* 0x000fe20000400000 */
[----:B------:R-:W-:Y:S01]  /*75c0*/  PRMT R182, R182, 0x5410, R183 ;  /* 0x00005410b6b67816 */ /* 0x000fe200000000b7 */
[----:B------:R-:W-:Y:S01]  /*75d0*/  @!P3 FFMA R204, R22, R189, R213 ;  /* 0x000000bd16ccb223 */ /* 0x000fe200000000d5 */
[----:B------:R-:W-:Y:S01]  /*75e0*/  @!P6 FFMA R189, -R27, R190, R188 ;  /* 0x000000be1bbde223 */ /* 0x000fe200000001bc */
[----:B------:R-:W-:-:S02]  /*75f0*/  HADD2.F32 R213, -RZ, R113.H0_H0 ;  /* 0x20000071ffd57230 */ /* 0x000fc40000004100 */
[C---:B------:R-:W-:Y:S01]  /*7600*/  @!P0 FFMA R191, -R27.reuse, R211, R210 ;  /* 0x000000d31bbf8223 */ /* 0x040fe200000001d2 */
[----:B------:R-:W-:Y:S01]  /*7610*/  F2FP.F16.F32.PACK_AB R188, RZ, R223 ;  /* 0x000000dfffbc723e */ /* 0x000fe200000000ff */
[C---:B------:R-:W-:Y:S01]  /*7620*/  @!P6 FFMA R210, R26.reuse, R189, R190 ;  /* 0x000000bd1ad2e223 */ /* 0x040fe200000000be */
[----:B------:R-:W-:Y:S01]  /*7630*/  @!P5 F2FP.F16.F32.PACK_AB R196, RZ, R201 ;  /* 0x000000c9ffc4d23e */ /* 0x000fe200000000ff */
[C---:B------:R-:W-:Y:S01]  /*7640*/  @!P0 FFMA R202, R26.reuse, R191, R211 ;  /* 0x000000bf1aca8223 */ /* 0x040fe200000000d3 */
[----:B------:R-:W-:Y:S02]  /*7650*/  HADD2.F32 R211, -RZ, R112.H0_H0 ;  /* 0x20000070ffd37230 */ /* 0x000fe40000004100 */
[----:B------:R-:W-:Y:S01]  /*7660*/  @!P1 FFMA R191, -R27, R217, R216 ;  /* 0x000000d91bbf9223 */ /* 0x000fe200000001d8 */
[----:B------:R-:W-:Y:S01]  /*7670*/  FMUL R216, R26, R215 ;  /* 0x000000d71ad87220 */ /* 0x000fe20000400000 */
[C---:B------:R-:W-:Y:S01]  /*7680*/  FMUL R214, R22.reuse, R213 ;  /* 0x000000d516d67220 */ /* 0x040fe20000400000 */
[----:B------:R-:W-:Y:S01]  /*7690*/  @!P0 F2FP.F16.F32.PACK_AB R195, RZ, R202 ;  /* 0x000000caffc3823e */ /* 0x000fe200000000ff */
[C---:B------:R-:W-:Y:S01]  /*76a0*/  FMUL R212, R22.reuse, R211 ;  /* 0x000000d316d47220 */ /* 0x040fe20000400000 */
[----:B------:R-:W-:Y:S01]  /*76b0*/  @!P1 FFMA R206, R22, R191, R217 ;  /* 0x000000bf16ce9223 */ /* 0x000fe200000000d9 */
[----:B------:R-:W-:Y:S01]  /*76c0*/  F2FP.F16.F32.PACK_AB R192, RZ, R216 ;  /* 0x000000d8ffc0723e */ /* 0x000fe200000000ff */
[----:B------:R1:W-:Y:S01]  /*76d0*/  STS [R25+0x74], R134 ;  /* 0x0000748619007388 */ /* 0x0003e20000000800 */
[----:B------:R-:W-:-:S02]  /*76e0*/  PRMT R202, R209, 0x7610, R202 ;  /* 0x00007610d1ca7816 */ /* 0x000fc400000000ca */
[----:B------:R-:W-:Y:S01]  /*76f0*/  F2FP.F16.F32.PACK_AB R191, RZ, R212 ;  /* 0x000000d4ffbf723e */ /* 0x000fe200000000ff */
[----:B------:R1:W-:Y:S01]  /*7700*/  STS [R25+0x78], R184 ;  /* 0x000078b819007388 */ /* 0x0003e20000000800 */
[----:B------:R-:W-:Y:S01]  /*7710*/  @!P3 F2FP.F16.F32.PACK_AB R199, RZ, R204 ;  /* 0x000000ccffc7b23e */ /* 0x000fe200000000ff */
[----:B------:R-:W-:Y:S01]  /*7720*/  HADD2.F32 R204, -RZ, R115.H0_H0 ;  /* 0x20000073ffcc7230 */ /* 0x000fe20000004100 */
[----:B------:R-:W-:Y:S01]  /*7730*/  @!P2 F2FP.F16.F32.PACK_AB R200, RZ, R207 ;  /* 0x000000cfffc8a23e */ /* 0x000fe200000000ff */
[----:B------:R1:W-:Y:S01]  /*7740*/  STS [R25+0x7c], R182 ;  /* 0x00007cb619007388 */ /* 0x0003e20000000800 */
[----:B------:R-:W-:Y:S02]  /*7750*/  @!P1 F2FP.F16.F32.PACK_AB R203, RZ, R206 ;  /* 0x000000ceffcb923e */ /* 0x000fe400000000ff */
[----:B------:R-:W-:Y:S01]  /*7760*/  @!P6 F2FP.F16.F32.PACK_AB R202, RZ, R210 ;  /* 0x000000d2ffcae23e */ /* 0x000fe200000000ff */
[----:B------:R-:W-:Y:S01]  /*7770*/  FMUL R210, R22, R204 ;  /* 0x000000cc16d27220 */ /* 0x000fe20000400000 */
[----:B------:R-:W-:-:S02]  /*7780*/  HSETP2.GEU.AND P2, PT, |R188|.H0_H0, 8.523464202880859375e-06, 8.523464202880859375e-06, PT ;  /* 0x008f008fbc007434 */ /* 0x000fc40003f4ea00 */
[----:B------:R-:W-:Y:S02]  /*7790*/  HSETP2.GT.AND P1, PT, |R188|.H0_H0, RZ.H0_H0, PT ;  /* 0x200000ffbc007234 */ /* 0x000fe40003f24a00 */
[C---:B------:R-:W-:Y:S02]  /*77a0*/  HSETP2.GEU.AND P0, PT, |R191|.reuse.H0_H0, 8.523464202880859375e-06, 8.523464202880859375e-06, PT ;  /* 0x008f008fbf007434 */ /* 0x040fe40003f0ea00 */
[----:B------:R-:W-:Y:S02]  /*77b0*/  HSETP2.GT.AND P3, PT, |R191|.H0_H0, RZ.H0_H0, PT ;  /* 0x200000ffbf007234 */ /* 0x000fe40003f64a00 */
[C---:B------:R-:W-:Y:S02]  /*77c0*/  HSETP2.GEU.AND P5, PT, |R192|.reuse.H0_H0, 8.523464202880859375e-06, 8.523464202880859375e-06, PT ;  /* 0x008f008fc0007434 */ /* 0x040fe40003faea00 */
[----:B------:R-:W-:Y:S02]  /*77d0*/  HSETP2.GT.AND P6, PT, |R192|.H0_H0, RZ.H0_H0, PT ;  /* 0x200000ffc0007234 */ /* 0x000fe40003fc4a00 */
[----:B------:R-:W-:-:S02]  /*77e0*/  F2FP.F16.F32.PACK_AB R189, RZ, R214 ;  /* 0x000000d6ffbd723e */ /* 0x000fc400000000ff */
[----:B------:R-:W-:Y:S02]  /*77f0*/  F2FP.F16.F32.PACK_AB R190, RZ, R221 ;  /* 0x000000ddffbe723e */ /* 0x000fe400000000ff */
[----:B------:R-:W-:Y:S02]  /*7800*/  PLOP3.LUT P1, PT, P2, P1, PT, 0xf2, 0x2f ;  /* 0x00000000002f781c */ /* 0x000fe40001723e72 */
[----:B------:R-:W-:Y:S02]  /*7810*/  PLOP3.LUT P0, PT, P0, P3, PT, 0xf2, 0x2f ;  /* 0x00000000002f781c */ /* 0x000fe40000707e72 */
[----:B------:R-:W-:Y:S02]  /*7820*/  PLOP3.LUT P5, PT, P5, P6, PT, 0xf2, 0x2f ;  /* 0x00000000002f781c */ /* 0x000fe40002fade72 */
[C---:B------:R-:W-:Y:S02]  /*7830*/  HSETP2.GEU.AND P4, PT, |R189|.reuse.H0_H0, 8.523464202880859375e-06, 8.523464202880859375e-06, PT ;  /* 0x008f008fbd007434 */ /* 0x040fe40003f8ea00 */
[----:B------:R-:W-:-:S02]  /*7840*/  HSETP2.GT.AND P2, PT, |R189|.H0_H0, RZ.H0_H0, PT ;  /* 0x200000ffbd007234 */ /* 0x000fc40003f44a00 */
[C---:B------:R-:W-:Y:S02]  /*7850*/  HSETP2.GEU.AND P3, PT, |R190|.reuse.H0_H0, 8.523464202880859375e-06, 8.523464202880859375e-06, PT ;  /* 0x008f008fbe007434 */ /* 0x040fe40003f6ea00 */
[----:B------:R-:W-:Y:S02]  /*7860*/  HSETP2.GT.AND P6, PT, |R190|.H0_H0, RZ.H0_H0, PT ;  /* 0x200000ffbe007234 */ /* 0x000fe40003fc4a00 */
[----:B------:R-:W-:Y:S02]  /*7870*/  F2FP.F16.F32.PACK_AB R197, RZ, R219 ;  /* 0x000000dbffc5723e */ /* 0x000fe400000000ff */
[----:B------:R-:W-:Y:S01]  /*7880*/  PLOP3.LUT P4, PT, P4, P2, PT, 0xf2, 0x2f ;  /* 0x00000000002f781c */ /* 0x000fe20002785e72 */
[----:B------:R-:W-:Y:S01]  /*7890*/  @!P5 FFMA R209, -R27, R216, R215 ;  /* 0x000000d81bd1d223 */ /* 0x000fe200000001d7 */
[----:B------:R-:W-:Y:S02]  /*78a0*/  PLOP3.LUT P3, PT, P3, P6, PT, 0xf2, 0x2f ;  /* 0x00000000002f781c */ /* 0x000fe40001f6de72 */
[----:B------:R-:W-:-:S02]  /*78b0*/  HSETP2.GEU.AND P2, PT, |R197|.H0_H0, 8.523464202880859375e-06, 8.523464202880859375e-06, PT ;  /* 0x008f008fc5007434 */ /* 0x000fc40003f4ea00 */
[----:B------:R-:W-:Y:S02]  /*78c0*/  HSETP2.GT.AND P6, PT, |R197|.H0_H0, RZ.H0_H0, PT ;  /* 0x200000ffc5007234 */ /* 0x000fe40003fc4a00 */
[----:B------:R-:W-:Y:S02]  /*78d0*/  F2FP.F16.F32.PACK_AB R201, RZ, R210 ;  /* 0x000000d2ffc9723e */ /* 0x000fe400000000ff */
[----:B------:R-:W-:Y:S02]  /*78e0*/  P2R R205, PR, RZ, 0x2 ;  /* 0x00000002ffcd7803 */ /* 0x000fe40000000000 */
[----:B------:R-:W-:Y:S01]  /*78f0*/  PLOP3.LUT P2, PT, P2, P6, PT, 0xf2, 0x2f ;  /* 0x00000000002f781c */ /* 0x000fe2000174de72 */
[C---:B------:R-:W-:Y:S01]  /*7900*/  @!P4 FFMA R207, -R27.reuse, R214, R213 ;  /* 0x000000d61bcfc223 */ /* 0x040fe200000001d5 */
[C---:B------:R-:W-:Y:S01]  /*7910*/  HSETP2.GEU.AND P6, PT, |R201|.reuse.H0_H0, 8.523464202880859375e-06, 8.523464202880859375e-06, PT ;  /* 0x008f008fc9007434 */ /* 0x040fe20003fcea00 */
[----:B------:R-:W-:Y:S01]  /*7920*/  @!P3 FFMA R213, -R27, R221, R220 ;  /* 0x000000dd1bd5b223 */ /* 0x000fe200000001dc */
[----:B------:R-:W-:Y:S01]  /*7930*/  HSETP2.GT.AND P1, PT, |R201|.H0_H0, RZ.H0_H0, PT ;  /* 0x200000ffc9007234 */ /* 0x000fe20003f24a00 */
[----:B------:R-:W-:Y:S01]  /*7940*/  @!P4 FFMA R207, R22, R207, R214 ;  /* 0x000000cf16cfc223 */ /* 0x000fe200000000d6 */
[----:B------:R-:W-:-:S02]  /*7950*/  PRMT R180, R180, 0x5410, R181 ;  /* 0x00005410b4b47816 */ /* 0x000fc400000000b5 */
[----:B------:R-:W-:Y:S02]  /*7960*/  PRMT R178, R178, 0x5410, R179 ;  /* 0x00005410b2b27816 */ /* 0x000fe400000000b3 */
[----:B------:R-:W-:Y:S01]  /*7970*/  PLOP3.LUT P6, PT, P6, P1, PT, 0xf2, 0x2f ;  /* 0x00000000002f781c */ /* 0x000fe200037c3e72 */
[----:B------:R1:W-:Y:S01]  /*7980*/  STS [R25+0x80], R180 ;  /* 0x000080b419007388 */ /* 0x0003e20000000800 */
[----:B------:R-:W-:Y:S01]  /*7990*/  ISETP.NE.AND P1, PT, R205, RZ, PT ;  /* 0x000000ffcd00720c */ /* 0x000fe20003f25270 */
[C---:B------:R-:W-:Y:S01]  /*79a0*/  @!P0 FFMA R205, -R27.reuse, R212, R211 ;  /* 0x000000d41bcd8223 */ /* 0x040fe200000001d3 */
[----:B------:R-:W-:Y:S01]  /*79b0*/  @!P2 FFMA R211, -R27, R219, R218 ;  /* 0x000000db1bd3a223 */ /* 0x000fe200000001da */
[----:B------:R-:W-:Y:S01]  /*79c0*/  @!P4 F2FP.F16.F32.PACK_AB R189, RZ, R207 ;  /* 0x000000cfffbdc23e */ /* 0x000fe200000000ff */
[----:B------:R1:W-:Y:S01]  /*79d0*/  STS [R25+0x84], R178 ;  /* 0x000084b219007388 */ /* 0x0003e20000000800 */
[C---:B------:R-:W-:Y:S01]  /*79e0*/  @!P0 FFMA R205, R22.reuse, R205, R212 ;  /* 0x000000cd16cd8223 */ /* 0x040fe200000000d4 */
[----:B------:R-:W-:Y:S01]  /*79f0*/  @!P2 FFMA R206, R22, R211, R219 ;  /* 0x000000d316cea223 */ /* 0x000fe200000000db */
[----:B------:R-:W-:-:S02]  /*7a00*/  PRMT R176, R176, 0x5410, R177 ;  /* 0x00005410b0b07816 */ /* 0x000fc400000000b1 */
[----:B------:R-:W-:Y:S02]  /*7a10*/  PRMT R174, R174, 0x5410, R175 ;  /* 0x00005410aeae7816 */ /* 0x000fe400000000af */
[C---:B------:R-:W-:Y:S01]  /*7a20*/  @!P6 FFMA R215, -R27.reuse, R210, R204 ;  /* 0x000000d21bd7e223 */ /* 0x040fe200000001cc */
[----:B------:R-:W-:Y:S01]  /*7a30*/  @!P5 FFMA R204, R26, R209, R216 ;  /* 0x000000d11accd223 */ /* 0x000fe200000000d8 */
[----:B------:R-:W-:Y:S01]  /*7a40*/  @!P1 FFMA R217, -R27, R223, R222 ;  /* 0x000000df1bd99223 */ /* 0x000fe200000001de */
[----:B------:R-:W-:Y:S01]  /*7a50*/  @!P0 F2FP.F16.F32.PACK_AB R191, RZ, R205 ;  /* 0x000000cdffbf823e */ /* 0x000fe200000000ff */
[----:B------:R-:W-:Y:S01]  /*7a60*/  @!P6 FFMA R22, R22, R215, R210 ;  /* 0x000000d71616e223 */ /* 0x000fe200000000d2 */
[----:B------:R-:W-:Y:S01]  /*7a70*/  @!P2 F2FP.F16.F32.PACK_AB R197, RZ, R206 ;  /* 0x000000ceffc5a23e */ /* 0x000fe200000000ff */
[C---:B------:R-:W-:Y:S01]  /*7a80*/  @!P1 FFMA R27, R26.reuse, R217, R223 ;  /* 0x000000d91a1b9223 */ /* 0x040fe200000000df */
[----:B------:R-:W-:Y:S01]  /*7a90*/  @!P3 FFMA R26, R26, R213, R221 ;  /* 0x000000d51a1ab223 */ /* 0x000fe200000000dd */
[----:B------:R-:W-:Y:S01]  /*7aa0*/  @!P5 F2FP.F16.F32.PACK_AB R192, RZ, R204 ;  /* 0x000000ccffc0d23e */ /* 0x000fe200000000ff */
[----:B------:R1:W-:Y:S01]  /*7ab0*/  STS [R25+0x88], R176 ;  /* 0x000088b019007388 */ /* 0x0003e20000000800 */
[----:B------:R-:W-:-:S02]  /*7ac0*/  @!P6 F2FP.F16.F32.PACK_AB R201, RZ, R22 ;  /* 0x00000016ffc9e23e */ /* 0x000fc400000000ff */
[----:B------:R-:W-:Y:S01]  /*7ad0*/  @!P3 F2FP.F16.F32.PACK_AB R190, RZ, R26 ;  /* 0x0000001affbeb23e */ /* 0x000fe200000000ff */
[----:B------:R1:W-:Y:S01]  /*7ae0*/  STS [R25+0x8c], R174 ;  /* 0x00008cae19007388 */ /* 0x0003e20000000800 */
[----:B------:R-:W-:Y:S02]  /*7af0*/  @!P1 F2FP.F16.F32.PACK_AB R188, RZ, R27 ;  /* 0x0000001bffbc923e */ /* 0x000fe400000000ff */
[----:B------:R-:W-:Y:S02]  /*7b00*/  PRMT R172, R172, 0x5410, R173 ;  /* 0x00005410acac7816 */ /* 0x000fe400000000ad */
[----:B------:R-:W-:Y:S02]  /*7b10*/  PRMT R170, R170, 0x5410, R171 ;  /* 0x00005410aaaa7816 */ /* 0x000fe400000000ab */
[----:B------:R-:W-:Y:S01]  /*7b20*/  PRMT R168, R168, 0x5410, R169 ;  /* 0x00005410a8a87816 */ /* 0x000fe200000000a9 */
[----:B------:R1:W-:Y:S01]  /*7b30*/  STS [R25+0x90], R172 ;  /* 0x000090ac19007388 */ /* 0x0003e20000000800 */
[----:B------:R-:W-:-:S02]  /*7b40*/  PRMT R166, R166, 0x5410, R167 ;  /* 0x00005410a6a67816 */ /* 0x000fc400000000a7 */
[----:B------:R-:W-:Y:S01]  /*7b50*/  PRMT R164, R164, 0x5410, R165 ;  /* 0x00005410a4a47816 */ /* 0x000fe200000000a5 */
[----:B------:R1:W-:Y:S01]  /*7b60*/  STS [R25+0x94], R170 ;  /* 0x000094aa19007388 */ /* 0x0003e20000000800 */
[----:B------:R-:W-:Y:S02]  /*7b70*/  PRMT R162, R162, 0x5410, R163 ;  /* 0x00005410a2a27816 */ /* 0x000fe400000000a3 */
[----:B------:R-:W-:Y:S01]  /*7b80*/  PRMT R160, R160, 0x5410, R161 ;  /* 0x00005410a0a07816 */ /* 0x000fe200000000a1 */
[----:B------:R1:W-:Y:S01]  /*7b90*/  STS [R25+0x98], R168 ;  /* 0x000098a819007388 */ /* 0x0003e20000000800 */
        /* <DEDUP_REMOVED lines=30> */
[----:B------:R-:W-:-:S03]  /*7d80*/  PRMT R201, R201, 0x5410, R188 ;  /* 0x00005410c9c97816 */ /* 0x000fc600000000bc */
[----:B------:R1:W-:Y:S04]  /*7d90*/  STS [R25+0xc4], R146 ;  /* 0x0000c49219007388 */ /* 0x0003e80000000800 */
        /* <DEDUP_REMOVED lines=13> */
[----:B------:R1:W-:Y:S02]  /*7e70*/  STS [R25+0xfc], R201 ;  /* 0x0000fcc919007388 */ /* 0x0003e40000000800 */
.L_x_24:
[----:B------:R-:W-:Y:S05]  /*7e80*/  BSYNC.RECONVERGENT B0 ;  /* 0x0000000000007941 */ /* 0x000fea0003800200 */
.L_x_23:
[----:B------:R-:W-:Y:S01]  /*7e90*/  BAR.SYNC.DEFER_BLOCKING 0x0 ;  /* 0x0000000000007b1d */ /* 0x000fe20000010000 */
[----:B------:R-:W-:-:S05]  /*7ea0*/  ISETP.GT.U32.AND P0, PT, R2, 0xf, PT ;  /* 0x0000000f0200780c */ /* 0x000fca0003f04070 */
[----:B------:R-:W-:Y:S08]  /*7eb0*/  BSSY.RECONVERGENT B0, `(.L_x_25) ;  /* 0x00000c2000007945 */ /* 0x000ff00003800200 */
[----:B------:R-:W-:Y:S05]  /*7ec0*/  @P0 BRA `(.L_x_26) ;  /* 0x0000000c00000947 */ /* 0x000fea0003800000 */
[----:B------:R-:W2:Y:S01]  /*7ed0*/  LDC.64 R22, c[0x0][0x398] ;  /* 0x0000e600ff167b82 */ /* 0x000ea20000000a00 */
[----:B------:R-:W-:Y:S01]  /*7ee0*/  ISETP.GE.AND P0, PT, R208, 0x8, PT ;  /* 0x00000008d000780c */ /* 0x000fe20003f06270 */
[----:B-1----:R-:W-:Y:S01]  /*7ef0*/  IMAD R24, R132, 0x200, R21 ;  /* 0x0000020084187824 */ /* 0x002fe200078e0215 */
[----:B------:R-:W-:-:S03]  /*7f00*/  SHF.R.S32.HI R27, RZ, 0x1f, R20 ;  /* 0x0000001fff1b7819 */ /* 0x000fc60000011414 */
[----:B------:R-:W-:Y:S01]  /*7f10*/  IMAD.SHL.U32 R25, R24, 0x40, RZ ;  /* 0x0000004018197824 */ /* 0x000fe200078e00ff */
[----:B------:R-:W-:-:S04]  /*7f20*/  LEA.HI R27, R27, R20, RZ, 0x3 ;  /* 0x000000141b1b7211 */ /* 0x000fc800078f18ff */
[----:B------:R-:W-:Y:S01]  /*7f30*/  SHF.R.S32.HI R38, RZ, 0x3, R27 ;  /* 0x00000003ff267819 */ /* 0x000fe2000001141b */
[----:B--2---:R-:W-:Y:S02]  /*7f40*/  IMAD.WIDE R22, R25, 0x4, R22 ;  /* 0x0000000419167825 */ /* 0x004fe400078e0216 */
[----:B------:R-:W-:Y:S05]  /*7f50*/  @!P0 BRA `(.L_x_27) ;  /* 0x0000000800a48947 */ /* 0x000fea0003800000 */
[----:B------:R-:W-:Y:S01]  /*7f60*/  ISETP.GE.U32.AND P0, PT, R208, 0x20, PT ;  /* 0x00000020d000780c */ /* 0x000fe20003f06070 */
[----:B------:R-:W-:Y:S01]  /*7f70*/  IMAD.MOV.U32 R36, RZ, RZ, RZ ;  /* 0x000000ffff247224 */ /* 0x000fe200078e00ff */
[----:B------:R-:W-:-:S04]  /*7f80*/  VIMNMX R24, PT, PT, R38, 0x1, !PT ;  /* 0x0000000126187848 */ /* 0x000fc80007fe0100 */
[----:B------:R-:W-:-:S07]  /*7f90*/  LOP3.LUT R42, R24, 0x3, RZ, 0xc0, !PT ;  /* 0x00000003182a7812 */ /* 0x000fce00078ec0ff */
[----:B------:R-:W-:Y:S05]  /*7fa0*/  @!P0 BRA `(.L_x_28) ;  /* 0x00000008004c8947 */ /* 0x000fea0003800000 */
[----:B------:R-:W-:Y:S01]  /*7fb0*/  LOP3.LUT R36, R24, 0xc, RZ, 0xc0, !PT ;  /* 0x0000000c18247812 */ /* 0x000fe200078ec0ff */
[----:B------:R-:W-:-:S03]  /*7fc0*/  IMAD.MOV.U32 R37, RZ, RZ, RZ ;  /* 0x000000ffff257224 */ /* 0x000fc600078e00ff */
[----:B------:R-:W-:-:S13]  /*7fd0*/  ISETP.GT.AND P0, PT, R36, RZ, PT ;  /* 0x000000ff2400720c */ /* 0x000fda0003f04270 */
[----:B------:R-:W-:Y:S05]  /*7fe0*/  @!P0 BRA `(.L_x_29) ;  /* 0x0000000400e08947 */ /* 0x000fea0003800000 */
[----:B------:R-:W-:Y:S02]  /*7ff0*/  IADD3 R24, PT, PT, R36, -R37, RZ ;  /* 0x8000002524187210 */ /* 0x000fe40007ffe0ff */
[----:B------:R-:W-:Y:S02]  /*8000*/  PLOP3.LUT P0, PT, PT, PT, PT, 0x80, 0x8 ;  /* 0x000000000008781c */ /* 0x000fe40003f0f070 */
[----:B------:R-:W-:-:S13]  /*8010*/  ISETP.GT.AND P1, PT, R24, 0xc, PT ;  /* 0x0000000c1800780c */ /* 0x000fda0003f24270 */
[----:B------:R-:W-:Y:S05]  /*8020*/  @!P1 BRA `(.L_x_30) ;  /* 0x0000000400249947 */ /* 0x000fea0003800000 */
[----:B------:R-:W1:Y:S01]  /*8030*/  S2UR UR5, SR_CgaCtaId ;  /* 0x00000000000579c3 */ /* 0x000e620000008800 */
[----:B------:R-:W-:Y:S01]  /*8040*/  PLOP3.LUT P0, PT, PT, PT, PT, 0x8, 0x80 ;  /* 0x000000000080781c */ /* 0x000fe20003f0e170 */
[----:B------:R-:W-:Y:S01]  /*8050*/  VIADD R40, R36, 0xfffffff4 ;  /* 0xfffffff424287836 */ /* 0x000fe20000000000 */
[----:B------:R-:W-:Y:S02]  /*8060*/  UMOV UR4, 0x400 ;  /* 0x0000040000047882 */ /* 0x000fe40000000000 */
[----:B-1----:R-:W-:-:S12]  /*8070*/  ULEA UR4, UR5, UR4, 0x18 ;  /* 0x0000000405047291 */ /* 0x002fd8000f8ec0ff */
.L_x_31:
[C---:B------:R-:W-:Y:S01]  /*8080*/  IMAD R39, R37.reuse, 0x200, R3 ;  /* 0x0000020025277824 */ /* 0x040fe200078e0203 */
[----:B------:R-:W-:-:S03]  /*8090*/  IADD3 R37, PT, PT, R37, 0x10, RZ ;  /* 0x0000001025257810 */ /* 0x000fc60007ffe0ff */
[C---:B-----5:R-:W-:Y:S01]  /*80a0*/  IMAD.WIDE.U32 R24, R39.reuse, 0x4, R22 ;  /* 0x0000000427187825 */ /* 0x060fe200078e0016 */
[C---:B------:R-:W-:Y:S02]  /*80b0*/  LEA R34, R39.reuse, UR4, 0x2 ;  /* 0x0000000427227c11 */ /* 0x040fe4000f8e10ff */
[C---:B------:R-:W-:Y:S01]  /*80c0*/  IADD3 R35, PT, PT, R39.reuse, 0x800, RZ ;  /* 0x0000080027237810 */ /* 0x040fe20007ffe0ff */
[C---:B------:R-:W-:Y:S01]  /*80d0*/  VIADD R29, R39.reuse, 0x200 ;  /* 0x00000200271d7836 */ /* 0x040fe20000000000 */
[C---:B------:R-:W-:Y:S01]  /*80e0*/  IADD3 R65, PT, PT, R39.reuse, 0x1400, RZ ;  /* 0x0000140027417810 */ /* 0x040fe20007ffe0ff */
[----:B------:R-:W1:Y:S01]  /*80f0*/  LDS R27, [R34] ;  /* 0x00000000221b7984 */ /* 0x000e620000000800 */
[----:B------:R-:W-:Y:S01]  /*8100*/  VIADD R31, R39, 0x400 ;  /* 0x00000400271f7836 */ /* 0x000fe20000000000 */
[----:B------:R-:W-:Y:S01]  /*8110*/  ISETP.GE.AND P1, PT, R37, R40, PT ;  /* 0x000000282500720c */ /* 0x000fe20003f26270 */
[C---:B------:R-:W-:Y:S01]  /*8120*/  VIADD R33, R39.reuse, 0x600 ;  /* 0x0000060027217836 */ /* 0x040fe20000000000 */
[----:B------:R-:W2:Y:S01]  /*8130*/  LDS R41, [R34+0x800] ;  /* 0x0008000022297984 */ /* 0x000ea20000000800 */
[----:B------:R-:W-:-:S02]  /*8140*/  VIADD R49, R39, 0xa00 ;  /* 0x00000a0027317836 */ /* 0x000fc40000000000 */
[C---:B------:R-:W-:Y:S01]  /*8150*/  VIADD R57, R39.reuse, 0x1000 ;  /* 0x0000100027397836 */ /* 0x040fe20000000000 */
[----:B------:R-:W3:Y:S01]  /*8160*/  LDS R43, [R34+0x1000] ;  /* 0x00100000222b7984 */ /* 0x000ee20000000800 */
[----:B------:R-:W-:-:S03]  /*8170*/  VIADD R61, R39, 0x1200 ;  /* 0x00001200273d7836 */ /* 0x000fc60000000000 */
[----:B------:R-:W4:Y:S04]  /*8180*/  LDS R45, [R34+0x1800] ;  /* 0x00180000222d7984 */ /* 0x000f280000000800 */
[----:B------:R-:W5:Y:S04]  /*8190*/  LDS R47, [R34+0x2000] ;  /* 0x00200000222f7984 */ /* 0x000f680000000800 */
        /* <DEDUP_REMOVED lines=11> */
[----:B-1----:R1:W-:Y:S02]  /*8250*/  STG.E desc[UR8][R24.64], R27 ;  /* 0x0000001b18007986 */ /* 0x0023e4000c101908 */
[----:B-1----:R-:W-:-:S04]  /*8260*/  IMAD.WIDE.U32 R24, R29, 0x4, R22 ;  /* 0x000000041d187825 */ /* 0x002fc800078e0016 */
[--C-:B------:R-:W-:Y:S01]  /*8270*/  IMAD.WIDE.U32 R26, R31, 0x4, R22.reuse ;  /* 0x000000041f1a7825 */ /* 0x100fe200078e0016 */
[----:B--2---:R1:W-:Y:S03]  /*8280*/  STG.E desc[UR8][R24.64], R41 ;  /* 0x0000002918007986 */ /* 0x0043e6000c101908 */
[--C-:B------:R-:W-:Y:S01]  /*8290*/  IMAD.WIDE.U32 R28, R33, 0x4, R22.reuse ;  /* 0x00000004211c7825 */ /* 0x100fe200078e0016 */
[----:B---3--:R2:W-:Y:S03]  /*82a0*/  STG.E desc[UR8][R26.64], R43 ;  /* 0x0000002b1a007986 */ /* 0x0085e6000c101908 */
[--C-:B------:R-:W-:Y:S01]  /*82b0*/  IMAD.WIDE.U32 R30, R35, 0x4, R22.reuse ;  /* 0x00000004231e7825 */ /* 0x100fe200078e0016 */
[----:B----4-:R-:W-:Y:S03]  /*82c0*/  STG.E desc[UR8][R28.64], R45 ;  /* 0x0000002d1c007986 */ /* 0x010fe6000c101908 */
[----:B------:R-:W-:Y:S01]  /*82d0*/  IMAD.WIDE.U32 R32, R49, 0x4, R22 ;  /* 0x0000000431207825 */ /* 0x000fe200078e0016 */
[----:B-----5:R-:W-:Y:S03]  /*82e0*/  STG.E desc[UR8][R30.64], R47 ;  /* 0x0000002f1e007986 */ /* 0x020fe6000c101908 */
[C---:B------:R-:W-:Y:S01]  /*82f0*/  VIADD R35, R39.reuse, 0xc00 ;  /* 0x00000c0027237836 */ /* 0x040fe20000000000 */
[----:B------:R3:W-:Y:S01]  /*8300*/  STG.E desc[UR8][R32.64], R51 ;  /* 0x0000003320007986 */ /* 0x0007e2000c101908 */
[----:B------:R-:W-:-:S02]  /*8310*/  VIADD R49, R39, 0xe00 ;  /* 0x00000e0027317836 */ /* 0x000fc40000000000 */
[----:B------:R-:W-:-:S04]  /*8320*/  IMAD.WIDE.U32 R34, R35, 0x4, R22 ;  /* 0x0000000423227825 */ /* 0x000fc800078e0016 */
[--C-:B-1----:R-:W-:Y:S01]  /*8330*/  IMAD.WIDE.U32 R24, R49, 0x4, R22.reuse ;  /* 0x0000000431187825 */ /* 0x102fe200078e0016 */
[----:B------:R1:W-:Y:S03]  /*8340*/  STG.E desc[UR8][R34.64], R53 ;  /* 0x0000003522007986 */ /* 0x0003e6000c101908 */
[----:B--2---:R-:W-:Y:S01]  /*8350*/  IMAD.WIDE.U32 R26, R57, 0x4, R22 ;  /* 0x00000004391a7825 */ /* 0x004fe200078e0016 */
[----:B------:R2:W-:Y:S03]  /*8360*/  STG.E desc[UR8][R24.64], R55 ;  /* 0x0000003718007986 */ /* 0x0005e6000c101908 */
[C---:B---3--:R-:W-:Y:S01]  /*8370*/  VIADD R33, R39.reuse, 0x1600 ;  /* 0x0000160027217836 */ /* 0x048fe20000000000 */
[----:B------:R3:W-:Y:S01]  /*8380*/  STG.E desc[UR8][R26.64], R59 ;  /* 0x0000003b1a007986 */ /* 0x0007e2000c101908 */
[----:B------:R-:W-:-:S02]  /*8390*/  VIADD R41, R39, 0x1800 ;  /* 0x0000180027297836 */ /* 0x000fc40000000000 */
[----:B------:R-:W-:-:S04]  /*83a0*/  IMAD.WIDE.U32 R28, R61, 0x4, R22 ;  /* 0x000000043d1c7825 */ /* 0x000fc800078e0016 */
[----:B------:R-:W-:Y:S01]  /*83b0*/  VIADD R43, R39, 0x1a00 ;  /* 0x00001a00272b7836 */ /* 0x000fe20000000000 */
[----:B------:R4:W-:Y:S01]  /*83c0*/  STG.E desc[UR8][R28.64], R63 ;  /* 0x0000003f1c007986 */ /* 0x0009e2000c101908 */
[----:B------:R-:W-:-:S04]  /*83d0*/  IMAD.WIDE.U32 R30, R65, 0x4, R22 ;  /* 0x00000004411e7825 */ /* 0x000fc800078e0016 */
[C---:B------:R-:W-:Y:S01]  /*83e0*/  VIADD R45, R39.reuse, 0x1c00 ;  /* 0x00001c00272d7836 */ /* 0x040fe20000000000 */
[----:B------:R5:W-:Y:S01]  /*83f0*/  STG.E desc[UR8][R30.64], R67 ;  /* 0x000000431e007986 */ /* 0x000be2000c101908 */
[----:B------:R-:W-:Y:S02]  /*8400*/  VIADD R39, R39, 0x1e00 ;  /* 0x00001e0027277836 */ /* 0x000fe40000000000 */
[----:B------:R-:W-:-:S04]  /*8410*/  IMAD.WIDE.U32 R32, R33, 0x4, R22 ;  /* 0x0000000421207825 */ /* 0x000fc800078e0016 */
[--C-:B-1----:R-:W-:Y:S01]  /*8420*/  IMAD.WIDE.U32 R34, R41, 0x4, R22.reuse ;  /* 0x0000000429227825 */ /* 0x102fe200078e0016 */
[----:B------:R5:W-:Y:S03]  /*8430*/  STG.E desc[UR8][R32.64], R69 ;  /* 0x0000004520007986 */ /* 0x000be6000c101908 */
[--C-:B--2---:R-:W-:Y:S01]  /*8440*/  IMAD.WIDE.U32 R24, R43, 0x4, R22.reuse ;  /* 0x000000042b187825 */ /* 0x104fe200078e0016 */
[----:B------:R5:W-:Y:S03]  /*8450*/  STG.E desc[UR8][R34.64], R71 ;  /* 0x0000004722007986 */ /* 0x000be6000c101908 */
[--C-:B---3--:R-:W-:Y:S01]  /*8460*/  IMAD.WIDE.U32 R26, R45, 0x4, R22.reuse ;  /* 0x000000042d1a7825 */ /* 0x108fe200078e0016 */
[----:B------:R5:W-:Y:S03]  /*8470*/  STG.E desc[UR8][R24.64], R73 ;  /* 0x0000004918007986 */ /* 0x000be6000c101908 */
[----:B----4-:R-:W-:Y:S01]  /*8480*/  IMAD.WIDE.U32 R28, R39, 0x4, R22 ;  /* 0x00000004271c7825 */ /* 0x010fe200078e0016 */
[----:B------:R5:W-:Y:S04]  /*8490*/  STG.E desc[UR8][R26.64], R75 ;  /* 0x0000004b1a007986 */ /* 0x000be8000c101908 */
[----:B------:R5:W-:Y:S01]  /*84a0*/  STG.E desc[UR8][R28.64], R77 ;  /* 0x0000004d1c007986 */ /* 0x000be2000c101908 */
[----:B------:R-:W-:Y:S05]  /*84b0*/  @!P1 BRA `(.L_x_31) ;  /* 0xfffffff800f09947 */ /* 0x000fea000383ffff */
.L_x_30:
[----:B-----5:R-:W-:-:S05]  /*84c0*/  IMAD.IADD R24, R36, 0x1, -R37 ;  /* 0x0000000124187824 */ /* 0x020fca00078e0a25 */
[----:B------:R-:W-:-:S13]  /*84d0*/  ISETP.GT.AND P1, PT, R24, 0x4, PT ;  /* 0x000000041800780c */ /* 0x000fda0003f24270 */
[----:B------:R-:W-:Y:S05]  /*84e0*/  @!P1 BRA `(.L_x_32) ;  /* 0x0000000000989947 */ /* 0x000fea0003800000 */
[----:B------:R-:W1:Y:S01]  /*84f0*/  S2UR UR5, SR_CgaCtaId ;  /* 0x00000000000579c3 */ /* 0x000e620000008800 */
[----:B------:R-:W-:Y:S01]  /*8500*/  UMOV UR4, 0x400 ;  /* 0x0000040000047882 */ /* 0x000fe20000000000 */
[C---:B------:R-:W-:Y:S01]  /*8510*/  IMAD R31, R37.reuse, 0x200, R3 ;  /* 0x00000200251f7824 */ /* 0x040fe200078e0203 */
[----:B------:R-:W-:Y:S01]  /*8520*/  PLOP3.LUT P0, PT, PT, PT, PT, 0x8, 0x80 ;  /* 0x000000000080781c */ /* 0x000fe20003f0e170 */
[----:B------:R-:W-:Y:S02]  /*8530*/  VIADD R37, R37, 0x8 ;  /* 0x0000000825257836 */ /* 0x000fe40000000000 */
[C---:B------:R-:W-:Y:S01]  /*8540*/  VIADD R27, R31.reuse, 0x200 ;  /* 0x000002001f1b7836 */ /* 0x040fe20000000000 */
[C---:B------:R-:W-:Y:S01]  /*8550*/  IADD3 R35, PT, PT, R31.reuse, 0x800, RZ ;  /* 0x000008001f237810 */ /* 0x040fe20007ffe0ff */
[C---:B------:R-:W-:Y:S02]  /*8560*/  VIADD R29, R31.reuse, 0x400 ;  /* 0x000004001f1d7836 */ /* 0x040fe40000000000 */
[----:B------:R-:W-:-:S02]  /*8570*/  VIADD R33, R31, 0x600 ;  /* 0x000006001f217836 */ /* 0x000fc40000000000 */
[----:B------:R-:W-:-:S04]  /*8580*/  IMAD.WIDE.U32 R24, R31, 0x4, R22 ;  /* 0x000000041f187825 */ /* 0x000fc800078e0016 */
[----:B------:R-:W-:-:S04]  /*8590*/  IMAD.WIDE.U32 R26, R27, 0x4, R22 ;  /* 0x000000041b1a7825 */ /* 0x000fc800078e0016 */
[----:B------:R-:W-:Y:S02]  /*85a0*/  VIADD R49, R31, 0xa00 ;  /* 0x00000a001f317836 */ /* 0x000fe40000000000 */
[----:B------:R-:W-:Y:S01]  /*85b0*/  IMAD.WIDE.U32 R28, R29, 0x4, R22 ;  /* 0x000000041d1c7825 */ /* 0x000fe200078e0016 */
[----:B-1----:R-:W-:-:S03]  /*85c0*/  ULEA UR4, UR5, UR4, 0x18 ;  /* 0x0000000405047291 */ /* 0x002fc6000f8ec0ff */
[C---:B------:R-:W-:Y:S02]  /*85d0*/  VIADD R53, R31.reuse, 0xc00 ;  /* 0x00000c001f357836 */ /* 0x040fe40000000000 */
[C---:B------:R-:W-:Y:S01]  /*85e0*/  VIADD R57, R31.reuse, 0xe00 ;  /* 0x00000e001f397836 */ /* 0x040fe20000000000 */
[----:B------:R-:W-:-:S05]  /*85f0*/  LEA R30, R31, UR4, 0x2 ;  /* 0x000000041f1e7c11 */ /* 0x000fca000f8e10ff */
[----:B------:R-:W1:Y:S04]  /*8600*/  LDS R39, [R30] ;  /* 0x000000001e277984 */ /* 0x000e680000000800 */
[----:B------:R-:W2:Y:S04]  /*8610*/  LDS R41, [R30+0x800] ;  /* 0x000800001e297984 */ /* 0x000ea80000000800 */
[----:B------:R-:W3:Y:S04]  /*8620*/  LDS R43, [R30+0x1000] ;  /* 0x001000001e2b7984 */ /* 0x000ee80000000800 */
[----:B------:R-:W4:Y:S04]  /*8630*/  LDS R45, [R30+0x1800] ;  /* 0x001800001e2d7984 */ /* 0x000f280000000800 */
[----:B------:R-:W5:Y:S04]  /*8640*/  LDS R47, [R30+0x2000] ;  /* 0x002000001e2f7984 */ /* 0x000f680000000800 */
[----:B------:R-:W5:Y:S04]  /*8650*/  LDS R51, [R30+0x2800] ;  /* 0x002800001e337984 */ /* 0x000f680000000800 */
[----:B------:R-:W5:Y:S04]  /*8660*/  LDS R55, [R30+0x3000] ;  /* 0x003000001e377984 */ /* 0x000f680000000800 */
[----:B------:R1:W5:Y:S02]  /*8670*/  LDS R59, [R30+0x3800] ;  /* 0x003800001e3b7984 */ /* 0x0003640000000800 */
[----:B-1----:R-:W-:-:S04]  /*8680*/  IMAD.WIDE.U32 R30, R33, 0x4, R22 ;  /* 0x00000004211e7825 */ /* 0x002fc800078e0016 */
[--C-:B------:R-:W-:Y:S01]  /*8690*/  IMAD.WIDE.U32 R32, R35, 0x4, R22.reuse ;  /* 0x0000000423207825 */ /* 0x100fe200078e0016 */
[----:B------:R1:W-:Y:S03]  /*86a0*/  STG.E desc[UR8][R24.64], R39 ;  /* 0x0000002718007986 */ /* 0x0003e6000c101908 */
[--C-:B------:R-:W-:Y:S01]  /*86b0*/  IMAD.WIDE.U32 R34, R49, 0x4, R22.reuse ;  /* 0x0000000431227825 */ /* 0x100fe200078e0016 */
[----:B--2---:R2:W-:Y:S04]  /*86c0*/  STG.E desc[UR8][R26.64], R41 ;  /* 0x000000291a007986 */ /* 0x0045e8000c101908 */
[----:B---3--:R3:W-:Y:S01]  /*86d0*/  STG.E desc[UR8][R28.64], R43 ;  /* 0x0000002b1c007986 */ /* 0x0087e2000c101908 */
[----:B-1----:R-:W-:-:S03]  /*86e0*/  IMAD.WIDE.U32 R24, R53, 0x4, R22 ;  /* 0x0000000435187825 */ /* 0x002fc600078e0016 */
[----:B----4-:R3:W-:Y:S01]  /*86f0*/  STG.E desc[UR8][R30.64], R45 ;  /* 0x0000002d1e007986 */ /* 0x0107e2000c101908 */
[----:B--2---:R-:W-:-:S03]  /*8700*/  IMAD.WIDE.U32 R26, R57, 0x4, R22 ;  /* 0x00000004391a7825 */ /* 0x004fc600078e0016 */
[----:B-----5:R3:W-:Y:S04]  /*8710*/  STG.E desc[UR8][R32.64], R47 ;  /* 0x0000002f20007986 */ /* 0x0207e8000c101908 */
[----:B------:R3:W-:Y:S04]  /*8720*/  STG.E desc[UR8][R34.64], R51 ;  /* 0x0000003322007986 */ /* 0x0007e8000c101908 */
[----:B------:R3:W-:Y:S04]  /*8730*/  STG.E desc[UR8][R24.64], R55 ;  /* 0x0000003718007986 */ /* 0x0007e8000c101908 */
[----:B------:R3:W-:Y:S02]  /*8740*/  STG.E desc[UR8][R26.64], R59 ;  /* 0x0000003b1a007986 */ /* 0x0007e4000c101908 */
.L_x_32:
[----:B------:R-:W-:-:S13]  /*8750*/  ISETP.NE.OR P0, PT, R37, R36, P0 ;  /* 0x000000242500720c */ /* 0x000fda0000705670 */
[----:B------:R-:W-:Y:S05]  /*8760*/  @!P0 BRA `(.L_x_28) ;  /* 0x00000000005c8947 */ /* 0x000fea0003800000 */
.L_x_29:
[----:B------:R-:W1:Y:S01]  /*8770*/  S2UR UR5, SR_CgaCtaId ;  /* 0x00000000000579c3 */ /* 0x000e620000008800 */
[----:B------:R-:W-:Y:S02]  /*8780*/  UMOV UR4, 0x400 ;  /* 0x0000040000047882 */ /* 0x000fe40000000000 */
[----:B-1----:R-:W-:-:S12]  /*8790*/  ULEA UR4, UR5, UR4, 0x18 ;  /* 0x0000000405047291 */ /* 0x002fd8000f8ec0ff */
.L_x_33:
[C---:B-1-3--:R-:W-:Y:S02]  /*87a0*/  IMAD R25, R37.reuse, 0x200, R3 ;  /* 0x0000020025197824 */ /* 0x04afe400078e0203 */
[----:B------:R-:W-:Y:S02]  /*87b0*/  VIADD R37, R37, 0x4 ;  /* 0x0000000425257836 */ /* 0x000fe40000000000 */
[C---:B------:R-:W-:Y:S01]  /*87c0*/  VIADD R29, R25.reuse, 0x400 ;  /* 0x00000400191d7836 */ /* 0x040fe20000000000 */
[C---:B------:R-:W-:Y:S01]  /*87d0*/  LEA R32, R25.reuse, UR4, 0x2 ;  /* 0x0000000419207c11 */ /* 0x040fe2000f8e10ff */
[C---:B------:R-:W-:Y:S01]  /*87e0*/  VIADD R31, R25.reuse, 0x600 ;  /* 0x00000600191f7836 */ /* 0x040fe20000000000 */
[C---:B------:R-:W-:Y:S01]  /*87f0*/  IADD3 R27, PT, PT, R25.reuse, 0x200, RZ ;  /* 0x00000200191b7810 */ /* 0x040fe20007ffe0ff */
[--C-:B------:R-:W-:Y:S01]  /*8800*/  IMAD.WIDE.U32 R24, R25, 0x4, R22.reuse ;  /* 0x0000000419187825 */ /* 0x100fe200078e0016 */
[----:B------:R-:W-:Y:S01]  /*8810*/  ISETP.NE.AND P0, PT, R37, R36, PT ;  /* 0x000000242500720c */ /* 0x000fe20003f05270 */
[----:B------:R-:W1:Y:S02]  /*8820*/  LDS R33, [R32] ;  /* 0x0000000020217984 */ /* 0x000e640000000800 */
[----:B------:R-:W-:-:S02]  /*8830*/  IMAD.WIDE.U32 R26, R27, 0x4, R22 ;  /* 0x000000041b1a7825 */ /* 0x000fc400078e0016 */
[----:B------:R-:W2:Y:S02]  /*8840*/  LDS R35, [R32+0x800] ;  /* 0x0008000020237984 */ /* 0x000ea40000000800 */
[--C-:B------:R-:W-:Y:S02]  /*8850*/  IMAD.WIDE.U32 R28, R29, 0x4, R22.reuse ;  /* 0x000000041d1c7825 */ /* 0x100fe400078e0016 */
[----:B------:R-:W3:Y:S02]  /*8860*/  LDS R39, [R32+0x1000] ;  /* 0x0010000020277984 */ /* 0x000ee40000000800 */
[----:B------:R-:W-:Y:S02]  /*8870*/  IMAD.WIDE.U32 R30, R31, 0x4, R22 ;  /* 0x000000041f1e7825 */ /* 0x000fe400078e0016 */
[----:B------:R-:W4:Y:S04]  /*8880*/  LDS R41, [R32+0x1800] ;  /* 0x0018000020297984 */ /* 0x000f280000000800 */
[----:B-1----:R1:W-:Y:S04]  /*8890*/  STG.E desc[UR8][R24.64], R33 ;  /* 0x0000002118007986 */ /* 0x0023e8000c101908 */
[----:B--2---:R1:W-:Y:S04]  /*88a0*/  STG.E desc[UR8][R26.64], R35 ;  /* 0x000000231a007986 */ /* 0x0043e8000c101908 */
[----:B---3--:R1:W-:Y:S04]  /*88b0*/  STG.E desc[UR8][R28.64], R39 ;  /* 0x000000271c007986 */ /* 0x0083e8000c101908 */
[----:B----4-:R1:W-:Y:S01]  /*88c0*/  STG.E desc[UR8][R30.64], R41 ;  /* 0x000000291e007986 */ /* 0x0103e2000c101908 */
[----:B------:R-:W-:Y:S05]  /*88d0*/  @P0 BRA `(.L_x_33) ;  /* 0xfffffffc00b00947 */ /* 0x000fea000383ffff */
.L_x_28:
[----:B------:R-:W-:-:S13]  /*88e0*/  ISETP.NE.AND P0, PT, R42, RZ, PT ;  /* 0x000000ff2a00720c */ /* 0x000fda0003f05270 */
[----:B------:R-:W-:Y:S05]  /*88f0*/  @!P0 BRA `(.L_x_27) ;  /* 0x00000000003c8947 */ /* 0x000fea0003800000 */
[----:B------:R-:W2:Y:S01]  /*8900*/  S2UR UR5, SR_CgaCtaId ;  /* 0x00000000000579c3 */ /* 0x000ea20000008800 */
[----:B------:R-:W-:Y:S01]  /*8910*/  UMOV UR4, 0x400 ;  /* 0x0000040000047882 */ /* 0x000fe20000000000 */
[----:B-1-3--:R-:W-:Y:S01]  /*8920*/  IMAD R25, R36, 0x200, R3 ;  /* 0x0000020024197824 */ /* 0x00afe200078e0203 */
[----:B------:R-:W-:Y:S01]  /*8930*/  ISETP.NE.AND P0, PT, R42, 0x1, PT ;  /* 0x000000012a00780c */ /* 0x000fe20003f05270 */
[----:B--2---:R-:W-:-:S06]  /*8940*/  ULEA UR4, UR5, UR4, 0x18 ;  /* 0x0000000405047291 */ /* 0x004fcc000f8ec0ff */
[C---:B------:R-:W-:Y:S01]  /*8950*/  LEA R26, R25.reuse, UR4, 0x2 ;  /* 0x00000004191a7c11 */ /* 0x040fe2000f8e10ff */
[----:B------:R-:W-:-:S04]  /*8960*/  IMAD.WIDE.U32 R24, R25, 0x4, R22 ;  /* 0x0000000419187825 */ /* 0x000fc800078e0016 */
[----:B------:R-:W1:Y:S04]  /*8970*/  LDS R27, [R26] ;  /* 0x000000001a1b7984 */ /* 0x000e680000000800 */
[----:B-1----:R2:W-:Y:S01]  /*8980*/  STG.E desc[UR8][R24.64], R27 ;  /* 0x0000001b18007986 */ /* 0x0025e2000c101908 */
[----:B------:R-:W-:Y:S05]  /*8990*/  @!P0 BRA `(.L_x_27) ;  /* 0x0000000000148947 */ /* 0x000fea0003800000 */
[----:B------:R-:W-:Y:S01]  /*89a0*/  ISETP.NE.AND P0, PT, R42, 0x2, PT ;  /* 0x000000022a00780c */ /* 0x000fe20003f05270 */
[----:B--2---:R-:W1:-:S12]  /*89b0*/  LDS R27, [R26+0x800] ;  /* 0x000800001a1b7984 */ /* 0x004e580000000800 */
[----:B------:R-:W2:Y:S04]  /*89c0*/  @P0 LDS R29, [R26+0x1000] ;  /* 0x001000001a1d0984 */ /* 0x000ea80000000800 */
[----:B-1----:R4:W-:Y:S04]  /*89d0*/  STG.E desc[UR8][R24.64+0x800], R27 ;  /* 0x0008001b18007986 */ /* 0x0029e8000c101908 */
[----:B--2---:R4:W-:Y:S02]  /*89e0*/  @P0 STG.E desc[UR8][R24.64+0x1000], R29 ;  /* 0x0010001d18000986 */ /* 0x0049e4000c101908 */
.L_x_27:
[----:B------:R-:W-:-:S05]  /*89f0*/  IMAD.SHL.U32 R20, R20, 0x40, RZ ;  /* 0x0000004014147824 */ /* 0x000fca00078e00ff */
[----:B-1234-:R-:W-:-:S04]  /*8a00*/  SHF.R.S32.HI R25, RZ, 0x1f, R20 ;  /* 0x0000001fff197819 */ /* 0x01efc80000011414 */
[----:B------:R-:W-:-:S04]  /*8a10*/  LEA.HI R25, R25, R20, RZ, 0x9 ;  /* 0x0000001419197211 */ /* 0x000fc800078f48ff */
[----:B------:R-:W-:-:S04]  /*8a20*/  LOP3.LUT R25, R25, 0xfffffe00, RZ, 0xc0, !PT ;  /* 0xfffffe0019197812 */ /* 0x000fc800078ec0ff */
[----:B------:R-:W-:-:S04]  /*8a30*/  IADD3 R20, PT, PT, R20, -R25, RZ ;  /* 0x8000001914147210 */ /* 0x000fc80007ffe0ff */
[----:B------:R-:W-:-:S13]  /*8a40*/  ISETP.GE.AND P0, PT, R3, R20, PT ;  /* 0x000000140300720c */ /* 0x000fda0003f06270 */
[----:B------:R-:W1:Y:S01]  /*8a50*/  @!P0 S2R R27, SR_CgaCtaId ;  /* 0x00000000001b8919 */ /* 0x000e620000008800 */
[----:B------:R-:W-:Y:S01]  /*8a60*/  @!P0 MOV R20, 0x400 ;  /* 0x0000040000148802 */ /* 0x000fe20000000f00 */
[----:B------:R-:W-:-:S04]  /*8a70*/  @!P0 IMAD R25, R38, 0x200, R3 ;  /* 0x0000020026198824 */ /* 0x000fc800078e0203 */
[----:B------:R-:W-:Y:S01]  /*8a80*/  @!P0 IMAD.WIDE R22, R25, 0x4, R22 ;  /* 0x0000000419168825 */ /* 0x000fe200078e0216 */
[----:B-1----:R-:W-:-:S05]  /*8a90*/  @!P0 LEA R20, R27, R20, 0x18 ;  /* 0x000000141b148211 */ /* 0x002fca00078ec0ff */
[----:B------:R-:W-:-:S05]  /*8aa0*/  @!P0 IMAD R20, R25, 0x4, R20 ;  /* 0x0000000419148824 */ /* 0x000fca00078e0214 */
[----:B------:R-:W1:Y:S04]  /*8ab0*/  @!P0 LDS R27, [R20] ;  /* 0x00000000141b8984 */ /* 0x000e680000000800 */
[----:B-1----:R2:W-:Y:S02]  /*8ac0*/  @!P0 STG.E desc[UR8][R22.64], R27 ;  /* 0x0000001b16008986 */ /* 0x0025e4000c101908 */
.L_x_26:
[----:B------:R-:W-:Y:S05]  /*8ad0*/  BSYNC.RECONVERGENT B0 ;  /* 0x0000000000007941 */ /* 0x000fea0003800200 */
.L_x_25:
[----:B------:R-:W-:Y:S01]  /*8ae0*/  VIADD R21, R21, 0x60 ;  /* 0x0000006015157836 */ /* 0x000fe20000000000 */
[----:B------:R-:W-:-:S04]  /*8af0*/  DEPBAR.LE SB0, 0x0 ;  /* 0x000080000000791a */ /* 0x000fc80000000000 */
[----:B------:R-:W-:Y:S01]  /*8b00*/  BAR.SYNC.DEFER_BLOCKING 0x0 ;  /* 0x0000000000007b1d */ /* 0x000fe20000010000 */
[----:B------:R-:W-:-:S13]  /*8b10*/  ISETP.GE.AND P0, PT, R21, R0, PT ;  /* 0x000000001500720c */ /* 0x000fda0003f06270 */
[----:B------:R-:W-:Y:S05]  /*8b20*/  @!P0 BRA `(.L_x_34) ;  /* 0xffffff9c00048947 */ /* 0x000fea000383ffff */
[----:B------:R-:W-:Y:S05]  /*8b30*/  EXIT ;  /* 0x000000000000794d */ /* 0x000fea0003800000 */
.L_x_22:
        /* <DEDUP_REMOVED lines=8> */
[----:B------:R-:W-:Y:S01]  /*8bc0*/  IMAD R134, R135, UR4, R134 ;  /* 0x0000000487867c24 */ /* 0x000fe2000f8e0286 */
[----:B------:R-:W-:-:S06]  /*8bd0*/  UMOV UR4, URZ ;  /* 0x000000ff00047c82 */ /* 0x000fcc0008000000 */
.L_x_46:
[----:B--2---:R-:W-:Y:S01]  /*8be0*/  VIADD R25, R0, -UR4 ;  /* 0x8000000400197c36 */ /* 0x004fe20008000000 */
[----:B-1----:R-:W-:Y:S01]  /*8bf0*/  IADD3 R20, PT, PT, R3, -UR4, RZ ;  /* 0x8000000403147c10 */ /* 0x002fe2000fffe0ff */
[----:B------:R-:W-:Y:S03]  /*8c00*/  BSSY.RECONVERGENT B0, `(.L_x_35) ;  /* 0x0000019000007945 */ /* 0x000fe60003800200 */
[----:B------:R-:W-:-:S04]  /*8c10*/  VIMNMX R77, PT, PT, R25, 0x60, PT ;  /* 0x00000060194d7848 */ /* 0x000fc80003fe0100 */
[----:B------:R-:W-:-:S04]  /*8c20*/  ISETP.GE.AND P0, PT, R20, R77, PT ;  /* 0x0000004d1400720c */ /* 0x000fc80003f06270 */
[----:B------:R-:W-:-:S13]  /*8c30*/  ISETP.LT.U32.OR P0, PT, R3, UR4, P0 ;  /* 0x0000000403007c0c */ /* 0x000fda0008701470 */
[----:B------:R-:W-:Y:S05]  /*8c40*/  @P0 BRA `(.L_x_36) ;  /* 0x0000000000500947 */ /* 0x000fea0003800000 */
[----:B------:R-:W1:Y:S01]  /*8c50*/  S2UR UR6, SR_CgaCtaId ;  /* 0x00000000000679c3 */ /* 0x000e620000008800 */
[----:B------:R-:W-:Y:S02]  /*8c60*/  UMOV UR5, 0x400 ;  /* 0x0000040000057882 */ /* 0x000fe40000000000 */
[----:B-1----:R-:W-:-:S06]  /*8c70*/  ULEA UR5, UR6, UR5, 0x18 ;  /* 0x0000000506057291 */ /* 0x002fcc000f8ec0ff */
[----:B------:R-:W-:-:S05]  /*8c80*/  LEA R20, R20, UR5, 0x8 ;  /* 0x0000000514147c11 */ /* 0x000fca000f8e40ff */
[----:B------:R1:W-:Y:S04]  /*8c90*/  STS.128 [R20], R16 ;  /* 0x0000001014007388 */ /* 0x0003e80000000c00 */
[----:B------:R1:W-:Y:S04]  /*8ca0*/  STS.128 [R20+0x10], R12 ;  /* 0x0000100c14007388 */ /* 0x0003e80000000c00 */
        /* <DEDUP_REMOVED lines=13> */
[----:B------:R1:W-:Y:S02]  /*8d80*/  STS.128 [R20+0xf0], R112 ;  /* 0x0000f07014007388 */ /* 0x0003e40000000c00 */
.L_x_36:
[----:B------:R-:W-:Y:S05]  /*8d90*/  BSYNC.RECONVERGENT B0 ;  /* 0x0000000000007941 */ /* 0x000fea0003800200 */
.L_x_35:
[----:B------:R-:W-:Y:S01]  /*8da0*/  BAR.SYNC.DEFER_BLOCKING 0x0 ;  /* 0x0000000000007b1d */ /* 0x000fe20000010000 */
[----:B------:R-:W-:-:S05]  /*8db0*/  ISETP.GT.U32.AND P0, PT, R2, 0xf, PT ;  /* 0x0000000f0200780c */ /* 0x000fca0003f04070 */
[----:B------:R-:W-:Y:S08]  /*8dc0*/  BSSY.RECONVERGENT B0, `(.L_x_37) ;  /* 0x00000c2000007945 */ /* 0x000ff00003800200 */
[----:B------:R-:W-:Y:S05]  /*8dd0*/  @P0 BRA `(.L_x_38) ;  /* 0x0000000c00000947 */ /* 0x000fea0003800000 */
[----:B-1----:R-:W1:Y:S01]  /*8de0*/  LDC.64 R20, c[0x0][0x398] ;  /* 0x0000e600ff147b82 */ /* 0x002e620000000a00 */
[----:B------:R-:W-:Y:S01]  /*8df0*/  ISETP.GE.AND P0, PT, R25, 0x8, PT ;  /* 0x000000081900780c */ /* 0x000fe20003f06270 */
[----:B------:R-:W-:Y:S01]  /*8e00*/  VIADD R22, R134, UR4 ;  /* 0x0000000486167c36 */ /* 0x000fe20008000000 */
[----:B------:R-:W-:-:S03]  /*8e10*/  SHF.R.S32.HI R24, RZ, 0x1f, R77 ;  /* 0x0000001fff187819 */ /* 0x000fc6000001144d */
[----:B------:R-:W-:Y:S01]  /*8e20*/  IMAD.SHL.U32 R23, R22, 0x40, RZ ;  /* 0x0000004016177824 */ /* 0x000fe200078e00ff */
[----:B------:R-:W-:-:S04]  /*8e30*/  LEA.HI R24, R24, R77, RZ, 0x3 ;  /* 0x0000004d18187211 */ /* 0x000fc800078f18ff */
[----:B------:R-:W-:Y:S01]  /*8e40*/  SHF.R.S32.HI R36, RZ, 0x3, R24 ;  /* 0x00000003ff247819 */ /* 0x000fe20000011418 */
[----:B-1----:R-:W-:Y:S02]  /*8e50*/  IMAD.WIDE.U32 R20, R23, 0x4, R20 ;  /* 0x0000000417147825 */ /* 0x002fe400078e0014 */
        /* <DEDUP_REMOVED lines=10> */
[----:B------:R-:W-:Y:S01]  /*8f00*/  IMAD.IADD R22, R34, 0x1, -R35 ;  /* 0x0000000122167824 */ /* 0x000fe200078e0a23 */
[----:B------:R-:W-:-:S04]  /*8f10*/  PLOP3.LUT P0, PT, PT, PT, PT, 0x80, 0x8 ;  /* 0x000000000008781c */ /* 0x000fc80003f0f070 */
[----:B------:R-:W-:-:S13]  /*8f20*/  ISETP.GT.AND P1, PT, R22, 0xc, PT ;  /* 0x0000000c1600780c */ /* 0x000fda0003f24270 */
[----:B------:R-:W-:Y:S05]  /*8f30*/  @!P1 BRA `(.L_x_42) ;  /* 0x0000000400249947 */ /* 0x000fea0003800000 */
[----:B------:R-:W1:Y:S01]  /*8f40*/  S2UR UR6, SR_CgaCtaId ;  /* 0x00000000000679c3 */ /* 0x000e620000008800 */
[----:B------:R-:W-:Y:S01]  /*8f50*/  PLOP3.LUT P0, PT, PT, PT, PT, 0x8, 0x80 ;  /* 0x000000000080781c */ /* 0x000fe20003f0e170 */
[----:B------:R-:W-:Y:S01]  /*8f60*/  UMOV UR5, 0x400 ;  /* 0x0000040000057882 */ /* 0x000fe20000000000 */
[----:B------:R-:W-:Y:S01]  /*8f70*/  IADD3 R38, PT, PT, R34, -0xc, RZ ;  /* 0xfffffff422267810 */ /* 0x000fe20007ffe0ff */
[----:B-1----:R-:W-:-:S12]  /*8f80*/  ULEA UR5, UR6, UR5, 0x18 ;  /* 0x0000000506057291 */ /* 0x002fd8000f8ec0ff */
.L_x_43:
[C---:B------:R-:W-:Y:S02]  /*8f90*/  IMAD R37, R35.reuse, 0x200, R3 ;  /* 0x0000020023257824 */ /* 0x040fe400078e0203 */
[----:B------:R-:W-:Y:S02]  /*8fa0*/  VIADD R35, R35, 0x10 ;  /* 0x0000001023237836 */ /* 0x000fe40000000000 */
[C---:B-----5:R-:W-:Y:S01]  /*8fb0*/  IMAD.WIDE.U32 R22, R37.reuse, 0x4, R20 ;  /* 0x0000000425167825 */ /* 0x060fe200078e0014 */
[C---:B------:R-:W-:Y:S02]  /*8fc0*/  LEA R32, R37.reuse, UR5, 0x2 ;  /* 0x0000000525207c11 */ /* 0x040fe4000f8e10ff */
[C---:B------:R-:W-:Y:S01]  /*8fd0*/  IADD3 R47, PT, PT, R37.reuse, 0xa00, RZ ;  /* 0x00000a00252f7810 */ /* 0x040fe20007ffe0ff */
[----:B------:R-:W-:Y:S01]  /*8fe0*/  VIADD R27, R37, 0x200 ;  /* 0x00000200251b7836 */ /* 0x000fe20000000000 */
[----:B------:R-:W-:Y:S01]  /*8ff0*/  ISETP.GE.AND P1, PT, R35, R38, PT ;  /* 0x000000262300720c */ /* 0x000fe20003f26270 */
[----:B------:R-:W1:Y:S01]  /*9000*/  LDS R25, [R32] ;  /* 0x0000000020197984 */ /* 0x000e620000000800 */
[----:B------:R-:W-:-:S02]  /*9010*/  VIADD R29, R37, 0x400 ;  /* 0x00000400251d7836 */ /* 0x000fc40000000000 */
[C---:B------:R-:W-:Y:S01]  /*9020*/  VIADD R31, R37.reuse, 0x600 ;  /* 0x00000600251f7836 */ /* 0x040fe20000000000 */
[----:B------:R-:W2:Y:S01]  /*9030*/  LDS R39, [R32+0x800] ;  /* 0x0008000020277984 */ /* 0x000ea20000000800 */
[C---:B------:R-:W-:Y:S02]  /*9040*/  VIADD R33, R37.reuse, 0x800 ;  /* 0x0000080025217836 */ /* 0x040fe40000000000 */
[C---:B------:R-:W-:Y:S01]  /*9050*/  VIADD R55, R37.reuse, 0x1000 ;  /* 0x0000100025377836 */ /* 0x040fe20000000000 */
[----:B------:R-:W3:Y:S01]  /*9060*/  LDS R41, [R32+0x1000] ;  /* 0x0010000020297984 */ /* 0x000ee20000000800 */
[C---:B------:R-:W-:Y:S02]  /*9070*/  VIADD R59, R37.reuse, 0x1200 ;  /* 0x00001200253b7836 */ /* 0x040fe40000000000 */
[----:B------:R-:W-:Y:S01]  /*9080*/  VIADD R63, R37, 0x1400 ;  /* 0x00001400253f7836 */ /* 0x000fe20000000000 */
        /* <DEDUP_REMOVED lines=29> */
[--C-:B--2---:R-:W-:Y:S01]  /*9260*/  IMAD.WIDE.U32 R24, R55, 0x4, R20.reuse ;  /* 0x0000000437187825 */ /* 0x104fe200078e0014 */
[C---:B---3--:R-:W-:Y:S01]  /*9270*/  IADD3 R31, PT, PT, R37.reuse, 0x1600, RZ ;  /* 0x00001600251f7810 */ /* 0x048fe20007ffe0ff */
[----:B------:R2:W-:Y:S02]  /*9280*/  STG.E desc[UR8][R22.64], R53 ;  /* 0x0000003516007986 */ /* 0x0005e4000c101908 */
[----:B------:R-:W-:Y:S02]  /*9290*/  VIADD R39, R37, 0x1800 ;  /* 0x0000180025277836 */ /* 0x000fe40000000000 */
[--C-:B------:R-:W-:Y:S01]  /*92a0*/  IMAD.WIDE.U32 R26, R59, 0x4, R20.reuse ;  /* 0x000000043b1a7825 */ /* 0x100fe200078e0014 */
[----:B------:R3:W-:Y:S03]  /*92b0*/  STG.E desc[UR8][R24.64], R57 ;  /* 0x0000003918007986 */ /* 0x0007e6000c101908 */
        /* <DEDUP_REMOVED lines=17> */
.L_x_42:
[----:B-----5:R-:W-:-:S04]  /*93d0*/  IADD3 R22, PT, PT, R34, -R35, RZ ;  /* 0x8000002322167210 */ /* 0x020fc80007ffe0ff */
        /* <DEDUP_REMOVED lines=12> */
[----:B------:R-:W-:Y:S02]  /*94a0*/  VIADD R33, R29, 0x800 ;  /* 0x000008001d217836 */ /* 0x000fe40000000000 */
[----:B------:R-:W-:-:S04]  /*94b0*/  IMAD.WIDE.U32 R24, R25, 0x4, R20 ;  /* 0x0000000419187825 */ /* 0x000fc800078e0014 */
        /* <DEDUP_REMOVED lines=26> */
.L_x_44:
[----:B------:R-:W-:-:S13]  /*9660*/  ISETP.NE.OR P0, PT, R35, R34, P0 ;  /* 0x000000222300720c */ /* 0x000fda0000705670 */
[----:B------:R-:W-:Y:S05]  /*9670*/  @!P0 BRA `(.L_x_40) ;  /* 0x00000000005c8947 */ /* 0x000fea0003800000 */
.L_x_41:
[----:B------:R-:W1:Y:S01]  /*9680*/  S2UR UR6, SR_CgaCtaId ;  /* 0x00000000000679c3 */ /* 0x000e620000008800 */
[----:B------:R-:W-:Y:S02]  /*9690*/  UMOV UR5, 0x400 ;  /* 0x0000040000057882 */ /* 0x000fe40000000000 */
[----:B-1----:R-:W-:-:S12]  /*96a0*/  ULEA UR5, UR6, UR5, 0x18 ;  /* 0x0000000506057291 */ /* 0x002fd8000f8ec0ff */
.L_x_45:
        /* <DEDUP_REMOVED lines=20> */
.L_x_40:
        /* <DEDUP_REMOVED lines=17> */
.L_x_39:
[----:B-1234-:R-:W-:-:S04]  /*9900*/  SHF.L.U32 R22, R77, 0x6, RZ ;  /* 0x000000064d167819 */ /* 0x01efc800000006ff */
[----:B------:R-:W-:-:S04]  /*9910*/  SHF.R.S32.HI R23, RZ, 0x1f, R22 ;  /* 0x0000001fff177819 */ /* 0x000fc80000011416 */
[----:B------:R-:W-:-:S04]  /*9920*/  LEA.HI R23, R23, R22, RZ, 0x9 ;  /* 0x0000001617177211 */ /* 0x000fc800078f48ff */
[----:B------:R-:W-:-:S05]  /*9930*/  LOP3.LUT R23, R23, 0xfffffe00, RZ, 0xc0, !PT ;  /* 0xfffffe0017177812 */ /* 0x000fca00078ec0ff */
[----:B------:R-:W-:-:S05]  /*9940*/  IMAD.IADD R22, R22, 0x1, -R23 ;  /* 0x0000000116167824 */ /* 0x000fca00078e0a17 */
        /* <DEDUP_REMOVED lines=9> */
.L_x_38:
[----:B------:R-:W-:Y:S05]  /*99e0*/  BSYNC.RECONVERGENT B0 ;  /* 0x0000000000007941 */ /* 0x000fea0003800200 */
.L_x_37:
[----:B------:R-:W-:Y:S01]  /*99f0*/  UIADD3 UR4, UPT, UPT, UR4, 0x60, URZ ;  /* 0x0000006004047890 */ /* 0x000fe2000fffe0ff */
[----:B------:R-:W-:-:S04]  /*9a00*/  DEPBAR.LE SB0, 0x0 ;  /* 0x000080000000791a */ /* 0x000fc80000000000 */
[----:B------:R-:W-:Y:S01]  /*9a10*/  BAR.SYNC.DEFER_BLOCKING 0x0 ;  /* 0x0000000000007b1d */ /* 0x000fe20000010000 */
[----:B------:R-:W-:-:S13]  /*9a20*/  ISETP.LE.AND P0, PT, R0, UR4, PT ;  /* 0x0000000400007c0c */ /* 0x000fda000bf03270 */
[----:B------:R-:W-:Y:S05]  /*9a30*/  @!P0 BRA `(.L_x_46) ;  /* 0xfffffff000688947 */ /* 0x000fea000383ffff */
[----:B------:R-:W-:Y:S05]  /*9a40*/  EXIT ;  /* 0x000000000000794d */ /* 0x000fea0003800000 */
.L_x_47:
[----:B------:R-:W-:-:S00]  /*9a50*/  BRA `(.L_x_47) ;  /* 0xfffffffc00fc7947 */ /* 0x000fc0000383ffff */
[----:B------:R-:W-:-:S00]  /*9a60*/  NOP ;  /* 0x0000000000007918 */ /* 0x000fc00000000000 */
        /* <DEDUP_REMOVED lines=9> */
.L_x_48:


//--------------------- .nv.shared._Z11flashKernelP7__half2S0_S0_S0_S0_ii --------------------------
	.section	.nv.shared._Z11flashKernelP7__half2S0_S0_S0_S0_ii,"aw",@nobits
	.sectionflags	@""
	.align	4
.nv.shared._Z11flashKernelP7__half2S0_S0_S0_S0_ii:
	.zero		50176


//--------------------- .nv.shared.reserved.0     --------------------------
	.section	.nv.shared.reserved.0,"aw",@nobits
	.weak		__nv_reservedSMEM_offset_0_alias
	.size		__nv_reservedSMEM_offset_0_alias, 0, 64
	.other		__nv_reservedSMEM_offset_0_alias,@"STO_CUDA_RESERVED_SHARED STV_DEFAULT"
__nv_reservedSMEM_offset_0_alias:
	.zero		0
	.zero		64


//--------------------- .nv.constant0._Z11flashKernelP7__half2S0_S0_S0_S0_ii --------------------------
	.section	.nv.constant0._Z11flashKernelP7__half2S0_S0_S0_S0_ii,"a",@progbits
	.sectionflags	@""
	.align	4
.nv.constant0._Z11flashKernelP7__half2S0_S0_S0_S0_ii:
	.zero		944


//--------------------- SYMBOLS --------------------------

	.type		.nv.reservedSmem.offset0,@object
	.size		.nv.reservedSmem.offset0,0x4
	.type		.nv.reservedSmem.cap,@object
	.size		.nv.reservedSmem.cap,0x4
